def attn_fwd(
    Q,
    K,
    V,
    Out,
    Lse,
    sm_scale,
    stride_qz,
    stride_qh,
    stride_qm,
    stride_qk,
    stride_kz,
    stride_kh,
    stride_kn,
    stride_kk,
    stride_vz,
    stride_vh,
    stride_vn,
    stride_vk,
    stride_oz,
    stride_oh,
    stride_om,
    stride_ok,
    seqlen_q,
    seqlen_k,
    BLOCK_M: tl.constexpr,
    BLOCK_N: tl.constexpr,
    HEAD_DIM: tl.constexpr,
    CAUSAL: tl.constexpr,
):
    start_m = tl.program_id(0)
    off_hz = tl.program_id(1)
    q_off = off_hz * stride_qh
    k_off = off_hz * stride_kh
    v_off = off_hz * stride_vh
    offs_m = start_m * BLOCK_M + tl.arange(0, BLOCK_M)
    offs_d = tl.arange(0, HEAD_DIM)
    offs_n = tl.arange(0, BLOCK_N)
    q_ptrs = Q + q_off + offs_m[:, None] * stride_qm + offs_d[None, :] * stride_qk
    k_ptrs = K + k_off + offs_d[:, None] * stride_kk + offs_n[None, :] * stride_kn
    v_ptrs = V + v_off + offs_n[:, None] * stride_vn + offs_d[None, :] * stride_vk
    m_i = tl.full([BLOCK_M], float("-inf"), dtype=tl.float32)
    l_i = tl.zeros([BLOCK_M], dtype=tl.float32) + 1.0
    acc = tl.zeros([BLOCK_M, HEAD_DIM], dtype=tl.float32)
    q = tl.load(q_ptrs)
    acc, l_i, m_i = _attn_fwd_inner(
        acc,
        l_i,
        m_i,
        q,
        k_ptrs,
        v_ptrs,
        sm_scale,
        stride_kn,
        stride_vn,
        start_m,
        seqlen_k,
        BLOCK_M,
        BLOCK_N,
        HEAD_DIM,
        CAUSAL,
    )
    acc = acc / l_i[:, None]
    lse = m_i + tl.math.log2(l_i) / 1.4426950408889634
    o_ptrs = (
        Out
        + off_hz * stride_oh
        + offs_m[:, None] * stride_om
        + offs_d[None, :] * stride_ok
    )
    tl.store(o_ptrs, acc.to(Out.dtype.element_ty))
    tl.store(Lse + off_hz * seqlen_q + offs_m, lse)

# config = {"BLOCK_M": 128, "BLOCK_N": 128, "HEAD_DIM": 512, "arch": "sm_90", "causal": true, "dtype": "fp8e4m3", "num_stages": 2, "num_warps": 8}
# arch = sm_90


// ===== COMPILED SASS (sm_90a) =====

	.target	sm_90a

	.elftype	@"ET_EXEC"


//--------------------- .note.nv.tkinfo           --------------------------
	.section	.note.nv.tkinfo,"",@"SHT_NOTE"
	.sectionflags	@"SHF_NOTE_NV_TKINFO"
	.tkinfo
        /*0018*/ 	.word	0x00000002
        /*0030*/ 	.string	""
        /*0030*/ 	.string	"ptxas"
        /*0030*/ 	.string	"Cuda compilation tools, release 13.0, V13.0.88"
        /*0030*/ 	.string	"Build cuda_13.0.r13.0/compiler.36424714_0"
        /*0030*/ 	.string	"-v  -suppress-debug-info  -lineinfo  -arch sm_90a "



//--------------------- .note.nv.cuinfo           --------------------------
	.section	.note.nv.cuinfo,"",@"SHT_NOTE"
	.sectionflags	@"SHF_NOTE_NV_CUINFO"
        /*0018*/ 	.short	0x0002
        /*001a*/ 	.short	0x005a
        /*001c*/ 	.short	0x0082
	.zero		2


//--------------------- .nv.info                  --------------------------
	.section	.nv.info,"",@"SHT_CUDA_INFO"
	.align	4


	//----- nvinfo : EIATTR_REGCOUNT
	.align		4
        /*0000*/ 	.byte	0x04, 0x2f
        /*0002*/ 	.short	(.L_2 - .L_1)
	.align		4
.L_1:
        /*0004*/ 	.word	index@(attn_fwd)
        /*0008*/ 	.word	0x000000ff


	//----- nvinfo : EIATTR_FRAME_SIZE
	.align		4
.L_2:
        /*000c*/ 	.byte	0x04, 0x11
        /*000e*/ 	.short	(.L_4 - .L_3)
	.align		4
.L_3:
        /*0010*/ 	.word	index@(attn_fwd)
        /*0014*/ 	.word	0x00001508


	//----- nvinfo : EIATTR_MIN_STACK_SIZE
	.align		4
.L_4:
        /*0018*/ 	.byte	0x04, 0x12
        /*001a*/ 	.short	(.L_6 - .L_5)
	.align		4
.L_5:
        /*001c*/ 	.word	index@(attn_fwd)
        /*0020*/ 	.word	0x00001508
.L_6:


//--------------------- .nv.compat                --------------------------
	.section	.nv.compat,"",@"SHT_CUDA_COMPAT_INFO"
	.align	4
        /*0000*/ 	.byte	0x02, 0x09, 0x01, 0x00, 0x02, 0x02, 0x04, 0x00, 0x02, 0x05, 0x05, 0x00, 0x03, 0x07, 0x01, 0x01
        /*0010*/ 	.byte	0x02, 0x03, 0x00, 0x00, 0x02, 0x06, 0x01, 0x00, 0x04, 0x0b, 0x08, 0x00, 0x00, 0x00, 0x00, 0x00
        /*0020*/ 	.byte	0x00, 0x00, 0x00, 0x00


//--------------------- .nv.info.attn_fwd         --------------------------
	.section	.nv.info.attn_fwd,"",@"SHT_CUDA_INFO"
	.sectionflags	@""
	.align	4


	//----- nvinfo : EIATTR_CUDA_API_VERSION
	.align		4
        /*0000*/ 	.byte	0x04, 0x37
        /*0002*/ 	.short	(.L_8 - .L_7)
.L_7:
        /*0004*/ 	.word	0x00000082


	//----- nvinfo : EIATTR_KPARAM_INFO
	.align		4
.L_8:
        /*0008*/ 	.byte	0x04, 0x17
        /*000a*/ 	.short	(.L_10 - .L_9)
.L_9:
        /*000c*/ 	.word	0x00000000
        /*0010*/ 	.short	0x0019
        /*0012*/ 	.short	0x0080
        /*0014*/ 	.byte	0x00, 0xf4, 0x21, 0x00


	//----- nvinfo : EIATTR_KPARAM_INFO
	.align		4
.L_10:
        /*0018*/ 	.byte	0x04, 0x17
        /*001a*/ 	.short	(.L_12 - .L_11)
.L_11:
        /*001c*/ 	.word	0x00000000
        /*0020*/ 	.short	0x0018
        /*0022*/ 	.short	0x0078
        /*0024*/ 	.byte	0x00, 0xf4, 0x21, 0x00


	//----- nvinfo : EIATTR_KPARAM_INFO
	.align		4
.L_12:
        /*0028*/ 	.byte	0x04, 0x17
        /*002a*/ 	.short	(.L_14 - .L_13)
.L_13:
        /*002c*/ 	.word	0x00000000
        /*0030*/ 	.short	0x0017
        /*0032*/ 	.short	0x0070
        /*0034*/ 	.byte	0x00, 0xf0, 0x11, 0x00


	//----- nvinfo : EIATTR_KPARAM_INFO
	.align		4
.L_14:
        /*0038*/ 	.byte	0x04, 0x17
        /*003a*/ 	.short	(.L_16 - .L_15)
.L_15:
        /*003c*/ 	.word	0x00000000
        /*0040*/ 	.short	0x0016
        /*0042*/ 	.short	0x006c
        /*0044*/ 	.byte	0x00, 0xf0, 0x11, 0x00


	//----- nvinfo : EIATTR_KPARAM_INFO
	.align		4
.L_16:
        /*0048*/ 	.byte	0x04, 0x17
        /*004a*/ 	.short	(.L_18 - .L_17)
.L_17:
        /*004c*/ 	.word	0x00000000
        /*0050*/ 	.short	0x0015
        /*0052*/ 	.short	0x0068
        /*0054*/ 	.byte	0x00, 0xf0, 0x11, 0x00


	//----- nvinfo : EIATTR_KPARAM_INFO
	.align		4
.L_18:
        /*0058*/ 	.byte	0x04, 0x17
        /*005a*/ 	.short	(.L_20 - .L_19)
.L_19:
        /*005c*/ 	.word	0x00000000
        /*0060*/ 	.short	0x0014
        /*0062*/ 	.short	0x0064
        /*0064*/ 	.byte	0x00, 0xf0, 0x11, 0x00


	//----- nvinfo : EIATTR_KPARAM_INFO
	.align		4
.L_20:
        /*0068*/ 	.byte	0x04, 0x17
        /*006a*/ 	.short	(.L_22 - .L_21)
.L_21:
        /*006c*/ 	.word	0x00000000
        /*0070*/ 	.short	0x0013
        /*0072*/ 	.short	0x0060
        /*0074*/ 	.byte	0x00, 0xf0, 0x11, 0x00


	//----- nvinfo : EIATTR_KPARAM_INFO
	.align		4
.L_22:
        /*0078*/ 	.byte	0x04, 0x17
        /*007a*/ 	.short	(.L_24 - .L_23)
.L_23:
        /*007c*/ 	.word	0x00000000
        /*0080*/ 	.short	0x0012
        /*0082*/ 	.short	0x005c
        /*0084*/ 	.byte	0x00, 0xf0, 0x11, 0x00


	//----- nvinfo : EIATTR_KPARAM_INFO
	.align		4
.L_24:
        /*0088*/ 	.byte	0x04, 0x17
        /*008a*/ 	.short	(.L_26 - .L_25)
.L_25:
        /*008c*/ 	.word	0x00000000
        /*0090*/ 	.short	0x0011
        /*0092*/ 	.short	0x0058
        /*0094*/ 	.byte	0x00, 0xf0, 0x11, 0x00


	//----- nvinfo : EIATTR_KPARAM_INFO
	.align		4
.L_26:
        /*0098*/ 	.byte	0x04, 0x17
        /*009a*/ 	.short	(.L_28 - .L_27)
.L_27:
        /*009c*/ 	.word	0x00000000
        /*00a0*/ 	.short	0x0010
        /*00a2*/ 	.short	0x0054
        /*00a4*/ 	.byte	0x00, 0xf0, 0x11, 0x00


	//----- nvinfo : EIATTR_KPARAM_INFO
	.align		4
.L_28:
        /*00a8*/ 	.byte	0x04, 0x17
        /*00aa*/ 	.short	(.L_30 - .L_29)
.L_29:
        /*00ac*/ 	.word	0x00000000
        /*00b0*/ 	.short	0x000f
        /*00b2*/ 	.short	0x0050
        /*00b4*/ 	.byte	0x00, 0xf0, 0x11, 0x00


	//----- nvinfo : EIATTR_KPARAM_INFO
	.align		4
.L_30:
        /*00b8*/ 	.byte	0x04, 0x17
        /*00ba*/ 	.short	(.L_32 - .L_31)
.L_31:
        /*00bc*/ 	.word	0x00000000
        /*00c0*/ 	.short	0x000e
        /*00c2*/ 	.short	0x004c
        /*00c4*/ 	.byte	0x00, 0xf0, 0x11, 0x00


	//----- nvinfo : EIATTR_KPARAM_INFO
	.align		4
.L_32:
        /*00c8*/ 	.byte	0x04, 0x17
        /*00ca*/ 	.short	(.L_34 - .L_33)
.L_33:
        /*00cc*/ 	.word	0x00000000
        /*00d0*/ 	.short	0x000d
        /*00d2*/ 	.short	0x0048
        /*00d4*/ 	.byte	0x00, 0xf0, 0x11, 0x00


	//----- nvinfo : EIATTR_KPARAM_INFO
	.align		4
.L_34:
        /*00d8*/ 	.byte	0x04, 0x17
        /*00da*/ 	.short	(.L_36 - .L_35)
.L_35:
        /*00dc*/ 	.word	0x00000000
        /*00e0*/ 	.short	0x000c
        /*00e2*/ 	.short	0x0044
        /*00e4*/ 	.byte	0x00, 0xf0, 0x11, 0x00


	//----- nvinfo : EIATTR_KPARAM_INFO
	.align		4
.L_36:
        /*00e8*/ 	.byte	0x04, 0x17
        /*00ea*/ 	.short	(.L_38 - .L_37)
.L_37:
        /*00ec*/ 	.word	0x00000000
        /*00f0*/ 	.short	0x000b
        /*00f2*/ 	.short	0x0040
        /*00f4*/ 	.byte	0x00, 0xf0, 0x11, 0x00


	//----- nvinfo : EIATTR_KPARAM_INFO
	.align		4
.L_38:
        /*00f8*/ 	.byte	0x04, 0x17
        /*00fa*/ 	.short	(.L_40 - .L_39)
.L_39:
        /*00fc*/ 	.word	0x00000000
        /*0100*/ 	.short	0x000a
        /*0102*/ 	.short	0x003c
        /*0104*/ 	.byte	0x00, 0xf0, 0x11, 0x00


	//----- nvinfo : EIATTR_KPARAM_INFO
	.align		4
.L_40:
        /*0108*/ 	.byte	0x04, 0x17
        /*010a*/ 	.short	(.L_42 - .L_41)
.L_41:
        /*010c*/ 	.word	0x00000000
        /*0110*/ 	.short	0x0009
        /*0112*/ 	.short	0x0038
        /*0114*/ 	.byte	0x00, 0xf0, 0x11, 0x00


	//----- nvinfo : EIATTR_KPARAM_INFO
	.align		4
.L_42:
        /*0118*/ 	.byte	0x04, 0x17
        /*011a*/ 	.short	(.L_44 - .L_43)
.L_43:
        /*011c*/ 	.word	0x00000000
        /*0120*/ 	.short	0x0008
        /*0122*/ 	.short	0x0034
        /*0124*/ 	.byte	0x00, 0xf0, 0x11, 0x00


	//----- nvinfo : EIATTR_KPARAM_INFO
	.align		4
.L_44:
        /*0128*/ 	.byte	0x04, 0x17
        /*012a*/ 	.short	(.L_46 - .L_45)
.L_45:
        /*012c*/ 	.word	0x00000000
        /*0130*/ 	.short	0x0007
        /*0132*/ 	.short	0x0030
        /*0134*/ 	.byte	0x00, 0xf0, 0x11, 0x00


	//----- nvinfo : EIATTR_KPARAM_INFO
	.align		4
.L_46:
        /*0138*/ 	.byte	0x04, 0x17
        /*013a*/ 	.short	(.L_48 - .L_47)
.L_47:
        /*013c*/ 	.word	0x00000000
        /*0140*/ 	.short	0x0006
        /*0142*/ 	.short	0x002c
        /*0144*/ 	.byte	0x00, 0xf0, 0x11, 0x00


	//----- nvinfo : EIATTR_KPARAM_INFO
	.align		4
.L_48:
        /*0148*/ 	.byte	0x04, 0x17
        /*014a*/ 	.short	(.L_50 - .L_49)
.L_49:
        /*014c*/ 	.word	0x00000000
        /*0150*/ 	.short	0x0005
        /*0152*/ 	.short	0x0028
        /*0154*/ 	.byte	0x00, 0xf0, 0x11, 0x00


	//----- nvinfo : EIATTR_KPARAM_INFO
	.align		4
.L_50:
        /*0158*/ 	.byte	0x04, 0x17
        /*015a*/ 	.short	(.L_52 - .L_51)
.L_51:
        /*015c*/ 	.word	0x00000000
        /*0160*/ 	.short	0x0004
        /*0162*/ 	.short	0x0020
        /*0164*/ 	.byte	0x00, 0xf4, 0x21, 0x00


	//----- nvinfo : EIATTR_KPARAM_INFO
	.align		4
.L_52:
        /*0168*/ 	.byte	0x04, 0x17
        /*016a*/ 	.short	(.L_54 - .L_53)
.L_53:
        /*016c*/ 	.word	0x00000000
        /*0170*/ 	.short	0x0003
        /*0172*/ 	.short	0x0018
        /*0174*/ 	.byte	0x00, 0xf4, 0x21, 0x00


	//----- nvinfo : EIATTR_KPARAM_INFO
	.align		4
.L_54:
        /*0178*/ 	.byte	0x04, 0x17
        /*017a*/ 	.short	(.L_56 - .L_55)
.L_55:
        /*017c*/ 	.word	0x00000000
        /*0180*/ 	.short	0x0002
        /*0182*/ 	.short	0x0010
        /*0184*/ 	.byte	0x00, 0xf4, 0x21, 0x00


	//----- nvinfo : EIATTR_KPARAM_INFO
	.align		4
.L_56:
        /*0188*/ 	.byte	0x04, 0x17
        /*018a*/ 	.short	(.L_58 - .L_57)
.L_57:
        /*018c*/ 	.word	0x00000000
        /*0190*/ 	.short	0x0001
        /*0192*/ 	.short	0x0008
        /*0194*/ 	.byte	0x00, 0xf4, 0x21, 0x00


	//----- nvinfo : EIATTR_KPARAM_INFO
	.align		4
.L_58:
        /*0198*/ 	.byte	0x04, 0x17
        /*019a*/ 	.short	(.L_60 - .L_59)
.L_59:
        /*019c*/ 	.word	0x00000000
        /*01a0*/ 	.short	0x0000
        /*01a2*/ 	.short	0x0000
        /*01a4*/ 	.byte	0x00, 0xf4, 0x21, 0x00


	//----- nvinfo : EIATTR_SPARSE_MMA_MASK
	.align		4
.L_60:
        /*01a8*/ 	.byte	0x03, 0x50
        /*01aa*/ 	.short	0x0000


	//----- nvinfo : EIATTR_MAXREG_COUNT
	.align		4
        /*01ac*/ 	.byte	0x03, 0x1b
        /*01ae*/ 	.short	0x00ff


	//----- nvinfo : EIATTR_NUM_BARRIERS
	.align		4
        /*01b0*/ 	.byte	0x02, 0x4c
        /*01b2*/ 	.byte	0x01
	.zero		1


	//----- nvinfo : EIATTR_ANNOTATIONS
	.align		4
        /*01b4*/ 	.byte	0x04, 0x55
        /*01b6*/ 	.short	(.L_62 - .L_61)


	//   ....[0]....
.L_61:
        /*01b8*/ 	.word	0x00000001
        /*01bc*/ 	.byte	0x40, 0x0e, 0x00, 0x00, 0x01, 0x00, 0x00, 0x00, 0xd0, 0x11, 0x00, 0x00, 0x01, 0x00, 0x00, 0x00
        /* <DEDUP_REMOVED lines=1436> */
        /*5b8c*/ 	.byte	0x70, 0x15, 0x03, 0x00, 0x01, 0x00, 0x00, 0x00, 0x50, 0x3f, 0x03, 0x00


	//----- nvinfo : EIATTR_MERCURY_ISA_VERSION
	.align		4
.L_62:
        /*5b98*/ 	.byte	0x03, 0x5f
        /*5b9a*/ 	.short	0x0101


	//----- nvinfo : EIATTR_COOP_GROUP_MASK_REGIDS
	.align		4
        /*5b9c*/ 	.byte	0x04, 0x29
        /*5b9e*/ 	.short	(.L_64 - .L_63)


	//   ....[0]....
.L_63:
        /*5ba0*/ 	.word	0xffffffff


	//   ....[1]....
        /*5ba4*/ 	.word	0xffffffff


	//   ....[2]....
        /*5ba8*/ 	.word	0xffffffff


	//   ....[3]....
        /*5bac*/ 	.word	0xffffffff


	//   ....[4]....
        /*5bb0*/ 	.word	0xffffffff


	//   ....[5]....
        /*5bb4*/ 	.word	0xffffffff


	//   ....[6]....
        /*5bb8*/ 	.word	0xffffffff


	//   ....[7]....
        /*5bbc*/ 	.word	0xffffffff


	//   ....[8]....
        /*5bc0*/ 	.word	0xffffffff


	//   ....[9]....
        /*5bc4*/ 	.word	0xffffffff


	//   ....[10]....
        /*5bc8*/ 	.word	0xffffffff


	//   ....[11]....
        /*5bcc*/ 	.word	0xffffffff


	//   ....[12]....
        /*5bd0*/ 	.word	0xffffffff


	//   ....[13]....
        /*5bd4*/ 	.word	0xffffffff


	//   ....[14]....
        /*5bd8*/ 	.word	0xffffffff


	//   ....[15]....
        /*5bdc*/ 	.word	0xffffffff


	//   ....[16]....
        /*5be0*/ 	.word	0xffffffff


	//   ....[17]....
        /*5be4*/ 	.word	0xffffffff


	//   ....[18]....
        /*5be8*/ 	.word	0xffffffff


	//   ....[19]....
        /*5bec*/ 	.word	0xffffffff


	//   ....[20]....
        /*5bf0*/ 	.word	0xffffffff


	//   ....[21]....
        /*5bf4*/ 	.word	0xffffffff


	//   ....[22]....
        /*5bf8*/ 	.word	0xffffffff


	//   ....[23]....
        /*5bfc*/ 	.word	0xffffffff


	//----- nvinfo : EIATTR_COOP_GROUP_INSTR_OFFSETS
	.align		4
.L_64:
        /*5c00*/ 	.byte	0x04, 0x28
        /*5c02*/ 	.short	(.L_66 - .L_65)


	//   ....[0]....
.L_65:
        /*5c04*/ 	.word	0x0001e570


	//   ....[1]....
        /*5c08*/ 	.word	0x0001e5c0


	//   ....[2]....
        /*5c0c*/ 	.word	0x0001e8c0


	//   ....[3]....
        /*5c10*/ 	.word	0x0001e900


	//   ....[4]....
        /*5c14*/ 	.word	0x00021810


	//   ....[5]....
        /*5c18*/ 	.word	0x00021820


	//   ....[6]....
        /*5c1c*/ 	.word	0x00021850


	//   ....[7]....
        /*5c20*/ 	.word	0x00021860


	//   ....[8]....
        /*5c24*/ 	.word	0x00021dc0


	//   ....[9]....
        /*5c28*/ 	.word	0x00021dd0


	//   ....[10]....
        /*5c2c*/ 	.word	0x00022360


	//   ....[11]....
        /*5c30*/ 	.word	0x00022370


	//   ....[12]....
        /*5c34*/ 	.word	0x00022830


	//   ....[13]....
        /*5c38*/ 	.word	0x00022890


	//   ....[14]....
        /*5c3c*/ 	.word	0x000228d0


	//   ....[15]....
        /*5c40*/ 	.word	0x00022910


	//   ....[16]....
        /*5c44*/ 	.word	0x00022be0


	//   ....[17]....
        /*5c48*/ 	.word	0x00022c10


	//   ....[18]....
        /*5c4c*/ 	.word	0x00022c40


	//   ....[19]....
        /*5c50*/ 	.word	0x00022c70


	//   ....[20]....
        /*5c54*/ 	.word	0x00024800


	//   ....[21]....
        /*5c58*/ 	.word	0x00024810


	//   ....[22]....
        /*5c5c*/ 	.word	0x00024820


	//   ....[23]....
        /*5c60*/ 	.word	0x00024830


	//----- nvinfo : EIATTR_EXIT_INSTR_OFFSETS
	.align		4
.L_66:
        /*5c64*/ 	.byte	0x04, 0x1c
        /*5c66*/ 	.short	(.L_68 - .L_67)


	//   ....[0]....
.L_67:
        /*5c68*/ 	.word	0x00033f40


	//   ....[1]....
        /*5c6c*/ 	.word	0x00033f80


	//----- nvinfo : EIATTR_REQNTID
	.align		4
.L_68:
        /*5c70*/ 	.byte	0x04, 0x10
        /*5c72*/ 	.short	(.L_70 - .L_69)
.L_69:
        /*5c74*/ 	.word	0x00000100
        /*5c78*/ 	.word	0x00000001
        /*5c7c*/ 	.word	0x00000001


	//----- nvinfo : EIATTR_CBANK_PARAM_SIZE
	.align		4
.L_70:
        /*5c80*/ 	.byte	0x03, 0x19
        /*5c82*/ 	.short	0x0088


	//----- nvinfo : EIATTR_PARAM_CBANK
	.align		4
        /*5c84*/ 	.byte	0x04, 0x0a
        /*5c86*/ 	.short	(.L_72 - .L_71)
	.align		4
.L_71:
        /*5c88*/ 	.word	index@(.nv.constant0.attn_fwd)
        /*5c8c*/ 	.short	0x0210
        /*5c8e*/ 	.short	0x0088


	//----- nvinfo : EIATTR_SW_WAR
	.align		4
.L_72:
        /*5c90*/ 	.byte	0x04, 0x36
        /*5c92*/ 	.short	(.L_74 - .L_73)
.L_73:
        /*5c94*/ 	.word	0x00000008
.L_74:


//--------------------- .nv.callgraph             --------------------------
	.section	.nv.callgraph,"",@"SHT_CUDA_CALLGRAPH"
	.align	4
	.sectionentsize	8
	.align		4
        /*0000*/ 	.word	0x00000000
	.align		4
        /*0004*/ 	.word	0xffffffff
	.align		4
        /*0008*/ 	.word	0x00000000
	.align		4
        /*000c*/ 	.word	0xfffffffe
	.align		4
        /*0010*/ 	.word	0x00000000
	.align		4
        /*0014*/ 	.word	0xfffffffd
	.align		4
        /*0018*/ 	.word	0x00000000
	.align		4
        /*001c*/ 	.word	0xfffffffc


//--------------------- .nv.constant4             --------------------------
	.section	.nv.constant4,"a",@progbits
	.align	8
	.align		8
.nv.constant4:
        /*0000*/ 	.dword	_$_str


//--------------------- .text.attn_fwd            --------------------------
	.section	.text.attn_fwd,"ax",@progbits
	.align	128
        .global         attn_fwd
        .type           attn_fwd,@function
        .size           attn_fwd,(.L_x_3 - attn_fwd)
        .other          attn_fwd,@"STO_CUDA_ENTRY STV_DEFAULT"
attn_fwd:
.text.attn_fwd:
[----:B------:R-:W0:Y:S01]  /*0000*/  LDC R1, c[0x0][0x28] ;  /* 0x00000a00ff017b82 */ /* 0x000e220000000800 */
[----:B------:R-:W1:Y:S07]  /*0010*/  S2R R180, SR_TID.X ;  /* 0x0000000000b47919 */ /* 0x000e6e0000002100 */
[----:B------:R-:W2:Y:S01]  /*0020*/  LDC R7, c[0x0][0x248] ;  /* 0x00009200ff077b82 */ /* 0x000ea20000000800 */
[----:B------:R-:W-:Y:S01]  /*0030*/  ULDC.64 UR4, c[0x0][0x240] ;  /* 0x0000900000047ab9 */ /* 0x000fe20000000a00 */
[----:B0-----:R-:W-:Y:S01]  /*0040*/  VIADD R1, R1, 0xffffeaf8 ;  /* 0xffffeaf801017836 */ /* 0x001fe20000000000 */
[----:B------:R-:W0:Y:S05]  /*0050*/  S2R R2, SR_CTAID.X ;  /* 0x0000000000027919 */ /* 0x000e2a0000002500 */
[----:B------:R-:W3:Y:S08]  /*0060*/  S2UR UR6, SR_CTAID.Y ;  /* 0x00000000000679c3 */ /* 0x000ef00000002600 */
[----:B------:R-:W4:Y:S01]  /*0070*/  LDC.64 R4, c[0x0][0x210] ;  /* 0x00008400ff047b82 */ /* 0x000f220000000a00 */
[----:B-1----:R-:W-:Y:S01]  /*0080*/  SHF.R.U32.HI R0, RZ, 0x7, R180 ;  /* 0x00000007ff007819 */ /* 0x002fe200000116b4 */
[----:B---3--:R-:W-:-:S03]  /*0090*/  UIMAD UR4, UR6, UR4, URZ ;  /* 0x00000004060472a4 */ /* 0x008fc6000f8e023f */
[----:B------:R-:W-:Y:S01]  /*00a0*/  SGXT.U32 R181, R0, 0x1 ;  /* 0x0000000100b5781a */ /* 0x000fe20000000000 */
[----:B0-----:R-:W-:Y:S01]  /*00b0*/  IMAD.SHL.U32 R3, R2, 0x80, RZ ;  /* 0x0000008002037824 */ /* 0x001fe200078e00ff */
[----:B------:R-:W-:-:S03]  /*00c0*/  ULDC.64 UR6, c[0x0][0x208] ;  /* 0x0000820000067ab9 */ /* 0x000fc60000000a00 */
[----:B--2---:R-:W-:Y:S01]  /*00d0*/  IMAD R0, R181, R7, RZ ;  /* 0x00000007b5007224 */ /* 0x004fe200078e02ff */
[----:B------:R-:W-:-:S03]  /*00e0*/  LOP3.LUT R3, R3, 0x7f, R180, 0xf8, !PT ;  /* 0x0000007f03037812 */ /* 0x000fc600078ef8b4 */
[----:B------:R-:W-:Y:S02]  /*00f0*/  IMAD R6, R7, 0x2, R0 ;  /* 0x0000000207067824 */ /* 0x000fe400078e0200 */
[----:B------:R-:W-:Y:S01]  /*0100*/  IMAD R3, R3, UR5, RZ ;  /* 0x0000000503037c24 */ /* 0x000fe2000f8e02ff */
[----:B------:R-:W-:Y:S01]  /*0110*/  USHF.R.S32.HI UR5, URZ, 0x1f, UR4 ;  /* 0x0000001f3f057899 */ /* 0x000fe20008011404 */
[----:B------:R-:W-:-:S03]  /*0120*/  IMAD R10, R7, 0x2, R6 ;  /* 0x00000002070a7824 */ /* 0x000fc600078e0206 */
[----:B----4-:R-:W-:Y:S01]  /*0130*/  IADD3 R4, P0, P1, R3, UR4, R4 ;  /* 0x0000000403047c10 */ /* 0x010fe2000f91e004 */
[----:B------:R-:W-:Y:S01]  /*0140*/  IMAD R14, R7, 0x2, R10 ;  /* 0x00000002070e7824 */ /* 0x000fe200078e020a */
[----:B------:R-:W-:-:S03]  /*0150*/  SHF.R.S32.HI R2, RZ, 0x1f, R3 ;  /* 0x0000001fff027819 */ /* 0x000fc60000011403 */
[C---:B------:R-:W-:Y:S01]  /*0160*/  IMAD R16, R7.reuse, 0x2, R14 ;  /* 0x0000000207107824 */ /* 0x040fe200078e020e */
[----:B------:R-:W-:Y:S02]  /*0170*/  IADD3.X R5, R2, UR5, R5, P0, P1 ;  /* 0x0000000502057c10 */ /* 0x000fe400087e2405 */
[-C--:B------:R-:W-:Y:S01]  /*0180*/  IADD3 R2, P0, R0, R4.reuse, RZ ;  /* 0x0000000400027210 */ /* 0x080fe20007f1e0ff */
[C---:B------:R-:W-:Y:S01]  /*0190*/  IMAD R18, R7.reuse, 0x2, R16 ;  /* 0x0000000207127824 */ /* 0x040fe200078e0210 */
[-C--:B------:R-:W-:Y:S02]  /*01a0*/  IADD3 R30, P1, R6, R4.reuse, RZ ;  /* 0x00000004061e7210 */ /* 0x080fe40007f3e0ff */
[-C--:B------:R-:W-:Y:S01]  /*01b0*/  LEA.HI.X.SX32 R3, R0, R5.reuse, 0x1, P0 ;  /* 0x0000000500037211 */ /* 0x080fe200000f0eff */
[C---:B------:R-:W-:Y:S01]  /*01c0*/  IMAD R20, R7.reuse, 0x2, R18 ;  /* 0x0000000207147824 */ /* 0x040fe200078e0212 */
[-C--:B------:R-:W-:Y:S02]  /*01d0*/  IADD3 R8, P0, R10, R4.reuse, RZ ;  /* 0x000000040a087210 */ /* 0x080fe40007f1e0ff */
[-C--:B------:R-:W-:Y:S01]  /*01e0*/  LEA.HI.X.SX32 R31, R6, R5.reuse, 0x1, P1 ;  /* 0x00000005061f7211 */ /* 0x080fe200008f0eff */
[C---:B------:R-:W-:Y:S01]  /*01f0*/  IMAD R22, R7.reuse, 0x2, R20 ;  /* 0x0000000207167824 */ /* 0x040fe200078e0214 */
[-C--:B------:R-:W-:Y:S01]  /*0200*/  LEA.HI.X.SX32 R9, R10, R5.reuse, 0x1, P0 ;  /* 0x000000050a097211 */ /* 0x080fe200000f0eff */
[----:B------:R0:W2:Y:S02]  /*0210*/  LDG.E.U8 R47, desc[UR6][R2.64] ;  /* 0x00000006022f7981 */ /* 0x0000a4000c1e1100 */
[C---:B------:R-:W-:Y:S01]  /*0220*/  IMAD R24, R7.reuse, 0x2, R22 ;  /* 0x0000000207187824 */ /* 0x040fe200078e0216 */
[CC--:B------:R-:W-:Y:S01]  /*0230*/  IADD3 R10, P0, R14.reuse, R4.reuse, RZ ;  /* 0x000000040e0a7210 */ /* 0x0c0fe20007f1e0ff */
[----:B------:R-:W3:Y:S02]  /*0240*/  LDG.E.U8 R0, desc[UR6][R8.64] ;  /* 0x0000000608007981 */ /* 0x000ee4000c1e1100 */
[C---:B------:R-:W-:Y:S01]  /*0250*/  IMAD R26, R7.reuse, 0x2, R24 ;  /* 0x00000002071a7824 */ /* 0x040fe200078e0218 */
[-C--:B------:R-:W-:Y:S01]  /*0260*/  LEA.HI.X.SX32 R11, R14, R5.reuse, 0x1, P0 ;  /* 0x000000050e0b7211 */ /* 0x080fe200000f0eff */
[----:B------:R-:W4:Y:S01]  /*0270*/  LDG.E.U8 R30, desc[UR6][R30.64] ;  /* 0x000000061e1e7981 */ /* 0x000f22000c1e1100 */
[-C--:B0-----:R-:W-:Y:S01]  /*0280*/  IADD3 R2, P0, R18, R4.reuse, RZ ;  /* 0x0000000412027210 */ /* 0x081fe20007f1e0ff */
[C---:B------:R-:W-:Y:S01]  /*0290*/  IMAD R28, R7.reuse, 0x2, R26 ;  /* 0x00000002071c7824 */ /* 0x040fe200078e021a */
[-C--:B------:R-:W-:Y:S01]  /*02a0*/  IADD3 R12, P1, R16, R4.reuse, RZ ;  /* 0x00000004100c7210 */ /* 0x080fe20007f3e0ff */
[----:B------:R0:W5:Y:S01]  /*02b0*/  LDG.E.U8 R49, desc[UR6][R10.64] ;  /* 0x000000060a317981 */ /* 0x000162000c1e1100 */
[----:B------:R-:W-:Y:S01]  /*02c0*/  LEA.HI.X.SX32 R3, R18, R5, 0x1, P0 ;  /* 0x0000000512037211 */ /* 0x000fe200000f0eff */
[----:B------:R-:W-:Y:S01]  /*02d0*/  IMAD R32, R7, 0x2, R28 ;  /* 0x0000000207207824 */ /* 0x000fe200078e021c */
[----:B------:R-:W-:-:S02]  /*02e0*/  IADD3 R14, P0, R20, R4, RZ ;  /* 0x00000004140e7210 */ /* 0x000fc40007f1e0ff */
[-C--:B------:R-:W-:Y:S01]  /*02f0*/  LEA.HI.X.SX32 R13, R16, R5.reuse, 0x1, P1 ;  /* 0x00000005100d7211 */ /* 0x080fe200008f0eff */
[C---:B------:R-:W-:Y:S01]  /*0300*/  IMAD R6, R7.reuse, 0x2, R32 ;  /* 0x0000000207067824 */ /* 0x040fe200078e0220 */
[-C--:B------:R-:W-:Y:S01]  /*0310*/  LEA.HI.X.SX32 R15, R20, R5.reuse, 0x1, P0 ;  /* 0x00000005140f7211 */ /* 0x080fe200000f0eff */
[----:B------:R-:W2:Y:S01]  /*0320*/  LDG.E.U8 R51, desc[UR6][R2.64] ;  /* 0x0000000602337981 */ /* 0x000ea2000c1e1100 */
[-C--:B0-----:R-:W-:Y:S01]  /*0330*/  IADD3 R10, P0, R24, R4.reuse, RZ ;  /* 0x00000004180a7210 */ /* 0x081fe20007f1e0ff */
[C---:B------:R-:W-:Y:S02]  /*0340*/  IMAD R34, R7.reuse, 0x2, R6 ;  /* 0x0000000207227824 */ /* 0x040fe400078e0206 */
[----:B------:R0:W4:Y:S01]  /*0350*/  LDG.E.U8 R29, desc[UR6][R12.64] ;  /* 0x000000060c1d7981 */ /* 0x000122000c1e1100 */
[-C--:B------:R-:W-:Y:S02]  /*0360*/  IADD3 R8, P1, R22, R4.reuse, RZ ;  /* 0x0000000416087210 */ /* 0x080fe40007f3e0ff */
[-C--:B------:R-:W-:Y:S01]  /*0370*/  LEA.HI.X.SX32 R11, R24, R5.reuse, 0x1, P0 ;  /* 0x00000005180b7211 */ /* 0x080fe200000f0eff */
[C---:B------:R-:W-:Y:S01]  /*0380*/  IMAD R36, R7.reuse, 0x2, R34 ;  /* 0x0000000207247824 */ /* 0x040fe200078e0222 */
[-C--:B------:R-:W-:Y:S01]  /*0390*/  LEA.HI.X.SX32 R9, R22, R5.reuse, 0x1, P1 ;  /* 0x0000000516097211 */ /* 0x080fe200008f0eff */
[----:B------:R1:W3:Y:S01]  /*03a0*/  LDG.E.U8 R50, desc[UR6][R14.64] ;  /* 0x000000060e327981 */ /* 0x0002e2000c1e1100 */
[-C--:B0-----:R-:W-:Y:S01]  /*03b0*/  IADD3 R12, P0, R26, R4.reuse, RZ ;  /* 0x000000041a0c7210 */ /* 0x081fe20007f1e0ff */
[----:B------:R-:W-:Y:S01]  /*03c0*/  IMAD R38, R7, 0x2, R36 ;  /* 0x0000000207267824 */ /* 0x000fe200078e0224 */
[----:B------:R-:W-:Y:S01]  /*03d0*/  IADD3 R2, P1, R28, R4, RZ ;  /* 0x000000041c027210 */ /* 0x000fe20007f3e0ff */
[----:B------:R0:W4:Y:S01]  /*03e0*/  LDG.E.U8 R115, desc[UR6][R10.64] ;  /* 0x000000060a737981 */ /* 0x000122000c1e1100 */
[----:B------:R-:W-:-:S02]  /*03f0*/  LEA.HI.X.SX32 R13, R26, R5, 0x1, P0 ;  /* 0x000000051a0d7211 */ /* 0x000fc400000f0eff */
[-C--:B-1----:R-:W-:Y:S01]  /*0400*/  IADD3 R14, P0, R32, R4.reuse, RZ ;  /* 0x00000004200e7210 */ /* 0x082fe20007f1e0ff */
[C---:B------:R-:W-:Y:S01]  /*0410*/  IMAD R16, R7.reuse, 0x2, R38 ;  /* 0x0000000207107824 */ /* 0x040fe200078e0226 */
[-C--:B------:R-:W-:Y:S01]  /*0420*/  LEA.HI.X.SX32 R3, R28, R5.reuse, 0x1, P1 ;  /* 0x000000051c037211 */ /* 0x080fe200008f0eff */
[----:B------:R-:W4:Y:S01]  /*0430*/  LDG.E.U8 R53, desc[UR6][R8.64] ;  /* 0x0000000608357981 */ /* 0x000f22000c1e1100 */
[-C--:B------:R-:W-:Y:S02]  /*0440*/  LEA.HI.X.SX32 R15, R32, R5.reuse, 0x1, P0 ;  /* 0x00000005200f7211 */ /* 0x080fe400000f0eff */
[C---:B0-----:R-:W-:Y:S01]  /*0450*/  IADD3 R10, P1, R34.reuse, R4, RZ ;  /* 0x00000004220a7210 */ /* 0x041fe20007f3e0ff */
[C---:B------:R-:W-:Y:S02]  /*0460*/  IMAD R18, R7.reuse, 0x2, R16 ;  /* 0x0000000207127824 */ /* 0x040fe400078e0210 */
[----:B------:R0:W4:Y:S01]  /*0470*/  LDG.E.U8 R112, desc[UR6][R14.64] ;  /* 0x000000060e707981 */ /* 0x000122000c1e1100 */
[----:B------:R-:W-:Y:S01]  /*0480*/  LEA.HI.X.SX32 R11, R34, R5, 0x1, P1 ;  /* 0x00000005220b7211 */ /* 0x000fe200008f0eff */
[----:B------:R-:W-:-:S02]  /*0490*/  IMAD R40, R7, 0x2, R18 ;  /* 0x0000000207287824 */ /* 0x000fc400078e0212 */
[----:B------:R1:W4:Y:S04]  /*04a0*/  LDG.E.U8 R114, desc[UR6][R12.64] ;  /* 0x000000060c727981 */ /* 0x000328000c1e1100 */
[----:B------:R1:W4:Y:S01]  /*04b0*/  LDG.E.U8 R113, desc[UR6][R2.64] ;  /* 0x0000000602717981 */ /* 0x000322000c1e1100 */
[-C--:B0-----:R-:W-:Y:S02]  /*04c0*/  IADD3 R14, P1, R16, R4.reuse, RZ ;  /* 0x00000004100e7210 */ /* 0x081fe40007f3e0ff */
[----:B------:R-:W-:Y:S01]  /*04d0*/  IADD3 R8, P0, R6, R4, RZ ;  /* 0x0000000406087210 */ /* 0x000fe20007f1e0ff */
[----:B------:R-:W4:Y:S01]  /*04e0*/  LDG.E.U8 R110, desc[UR6][R10.64] ;  /* 0x000000060a6e7981 */ /* 0x000f22000c1e1100 */
[----:B------:R-:W-:-:S05]  /*04f0*/  LEA.HI.X.SX32 R15, R16, R5, 0x1, P1 ;  /* 0x00000005100f7211 */ /* 0x000fca00008f0eff */
[----:B------:R-:W5:Y:S01]  /*0500*/  LDG.E.U8 R21, desc[UR6][R14.64] ;  /* 0x000000060e157981 */ /* 0x000f62000c1e1100 */
[----:B------:R-:W-:-:S04]  /*0510*/  IMAD R20, R7, 0x2, R40 ;  /* 0x0000000207147824 */ /* 0x000fc800078e0228 */
[----:B------:R-:W-:-:S04]  /*0520*/  IMAD R22, R7, 0x2, R20 ;  /* 0x0000000207167824 */ /* 0x000fc800078e0214 */
[----:B------:R-:W-:-:S04]  /*0530*/  IMAD R24, R7, 0x2, R22 ;  /* 0x0000000207187824 */ /* 0x000fc800078e0216 */
[----:B------:R-:W-:-:S04]  /*0540*/  IMAD R42, R7, 0x2, R24 ;  /* 0x00000002072a7824 */ /* 0x000fc800078e0218 */
[----:B------:R-:W-:-:S04]  /*0550*/  IMAD R26, R7, 0x2, R42 ;  /* 0x00000002071a7824 */ /* 0x000fc800078e022a */
[----:B------:R-:W-:-:S04]  /*0560*/  IMAD R28, R7, 0x2, R26 ;  /* 0x00000002071c7824 */ /* 0x000fc800078e021a */
[----:B------:R-:W-:Y:S01]  /*0570*/  IMAD R32, R7, 0x2, R28 ;  /* 0x0000000207207824 */ /* 0x000fe200078e021c */
[----:B------:R-:W-:-:S03]  /*0580*/  LEA.HI.X.SX32 R9, R6, R5, 0x1, P0 ;  /* 0x0000000506097211 */ /* 0x000fc600000f0eff */
[C---:B------:R-:W-:Y:S01]  /*0590*/  IMAD R44, R7.reuse, 0x2, R32 ;  /* 0x00000002072c7824 */ /* 0x040fe200078e0220 */
[C---:B-1----:R-:W-:Y:S01]  /*05a0*/  IADD3 R12, P0, R36.reuse, R4, RZ ;  /* 0x00000004240c7210 */ /* 0x042fe20007f1e0ff */
[----:B------:R0:W4:Y:S02]  /*05b0*/  LDG.E.U8 R111, desc[UR6][R8.64] ;  /* 0x00000006086f7981 */ /* 0x000124000c1e1100 */
[----:B------:R-:W-:Y:S01]  /*05c0*/  IMAD R6, R7, 0x2, R44 ;  /* 0x0000000207067824 */ /* 0x000fe200078e022c */
[----:B------:R-:W-:-:S03]  /*05d0*/  LEA.HI.X.SX32 R13, R36, R5, 0x1, P0 ;  /* 0x00000005240d7211 */ /* 0x000fc600000f0eff */
[C---:B------:R-:W-:Y:S01]  /*05e0*/  IMAD R34, R7.reuse, 0x2, R6 ;  /* 0x0000000207227824 */ /* 0x040fe200078e0206 */
[CC--:B------:R-:W-:Y:S01]  /*05f0*/  IADD3 R2, P0, R38.reuse, R4.reuse, RZ ;  /* 0x0000000426027210 */ /* 0x0c0fe20007f1e0ff */
[----:B------:R1:W4:Y:S02]  /*0600*/  LDG.E.U8 R109, desc[UR6][R12.64] ;  /* 0x000000060c6d7981 */ /* 0x000324000c1e1100 */
[C---:B------:R-:W-:Y:S01]  /*0610*/  IMAD R36, R7.reuse, 0x2, R34 ;  /* 0x0000000207247824 */ /* 0x040fe200078e0222 */
[-C--:B------:R-:W-:Y:S02]  /*0620*/  LEA.HI.X.SX32 R3, R38, R5.reuse, 0x1, P0 ;  /* 0x0000000526037211 */ /* 0x080fe400000f0eff */
[CC--:B0-----:R-:W-:Y:S01]  /*0630*/  IADD3 R8, P0, R18.reuse, R4.reuse, RZ ;  /* 0x0000000412087210 */ /* 0x0c1fe20007f1e0ff */
[C---:B------:R-:W-:Y:S02]  /*0640*/  IMAD R46, R7.reuse, 0x2, R36 ;  /* 0x00000002072e7824 */ /* 0x040fe400078e0224 */
[----:B------:R0:W4:Y:S01]  /*0650*/  LDG.E.U8 R108, desc[UR6][R2.64] ;  /* 0x00000006026c7981 */ /* 0x000122000c1e1100 */
[----:B------:R-:W-:Y:S01]  /*0660*/  LEA.HI.X.SX32 R9, R18, R5, 0x1, P0 ;  /* 0x0000000512097211 */ /* 0x000fe200000f0eff */
[----:B------:R-:W-:Y:S01]  /*0670*/  IMAD R38, R7, 0x2, R46 ;  /* 0x0000000207267824 */ /* 0x000fe200078e022e */
[----:B------:R-:W-:-:S03]  /*0680*/  IADD3 R10, P0, R40, R4, RZ ;  /* 0x00000004280a7210 */ /* 0x000fc60007f1e0ff */
[C---:B------:R-:W-:Y:S01]  /*0690*/  IMAD R16, R7.reuse, 0x2, R38 ;  /* 0x0000000207107824 */ /* 0x040fe200078e0226 */
[----:B------:R-:W-:Y:S01]  /*06a0*/  LEA.HI.X.SX32 R11, R40, R5, 0x1, P0 ;  /* 0x00000005280b7211 */ /* 0x000fe200000f0eff */
[----:B------:R0:W2:Y:S02]  /*06b0*/  LDG.E.U8 R19, desc[UR6][R8.64] ;  /* 0x0000000608137981 */ /* 0x0000a4000c1e1100 */
[C---:B------:R-:W-:Y:S02]  /*06c0*/  IMAD R18, R7.reuse, 0x2, R16 ;  /* 0x0000000207127824 */ /* 0x040fe400078e0210 */
[----:B------:R0:W3:Y:S02]  /*06d0*/  LDG.E.U8 R17, desc[UR6][R10.64] ;  /* 0x000000060a117981 */ /* 0x0000e4000c1e1100 */
[----:B------:R-:W-:Y:S01]  /*06e0*/  IMAD R48, R7, 0x2, R18 ;  /* 0x0000000207307824 */ /* 0x000fe200078e0212 */
[----:B-1----:R-:W-:-:S03]  /*06f0*/  IADD3 R12, P1, R20, R4, RZ ;  /* 0x00000004140c7210 */ /* 0x002fc60007f3e0ff */
[C---:B------:R-:W-:Y:S01]  /*0700*/  IMAD R40, R7.reuse, 0x2, R48 ;  /* 0x0000000207287824 */ /* 0x040fe200078e0230 */
[-C--:B------:R-:W-:Y:S02]  /*0710*/  LEA.HI.X.SX32 R13, R20, R5.reuse, 0x1, P1 ;  /* 0x00000005140d7211 */ /* 0x080fe400008f0eff */
[-C--:B0-----:R-:W-:Y:S01]  /*0720*/  IADD3 R2, P0, R22, R4.reuse, RZ ;  /* 0x0000000416027210 */ /* 0x081fe20007f1e0ff */
[C---:B------:R-:W-:Y:S01]  /*0730*/  IMAD R20, R7.reuse, 0x2, R40 ;  /* 0x0000000207147824 */ /* 0x040fe200078e0228 */
[-C--:B------:R-:W-:Y:S01]  /*0740*/  IADD3 R8, P1, R42, R4.reuse, RZ ;  /* 0x000000042a087210 */ /* 0x080fe20007f3e0ff */
[----:B------:R0:W4:Y:S01]  /*0750*/  LDG.E.U8 R252, desc[UR6][R12.64] ;  /* 0x000000060cfc7981 */ /* 0x000122000c1e1100 */
[----:B------:R-:W-:Y:S01]  /*0760*/  LEA.HI.X.SX32 R3, R22, R5, 0x1, P0 ;  /* 0x0000000516037211 */ /* 0x000fe200000f0eff */
[----:B------:R-:W-:Y:S01]  /*0770*/  IMAD R22, R7, 0x2, R20 ;  /* 0x0000000207167824 */ /* 0x000fe200078e0214 */
[----:B------:R-:W-:-:S03]  /*0780*/  IADD3 R14, P0, R24, R4, RZ ;  /* 0x00000004180e7210 */ /* 0x000fc60007f1e0ff */
[C---:B------:R-:W-:Y:S01]  /*0790*/  IMAD R52, R7.reuse, 0x2, R22 ;  /* 0x0000000207347824 */ /* 0x040fe200078e0216 */
[-C--:B------:R-:W-:Y:S01]  /*07a0*/  LEA.HI.X.SX32 R15, R24, R5.reuse, 0x1, P0 ;  /* 0x00000005180f7211 */ /* 0x080fe200000f0eff */
[----:B------:R1:W4:Y:S02]  /*07b0*/  LDG.E.U8 R251, desc[UR6][R2.64] ;  /* 0x0000000602fb7981 */ /* 0x000324000c1e1100 */
[C---:B------:R-:W-:Y:S01]  /*07c0*/  IMAD R24, R7.reuse, 0x2, R52 ;  /* 0x0000000207187824 */ /* 0x040fe200078e0234 */
[-C--:B------:R-:W-:Y:S01]  /*07d0*/  LEA.HI.X.SX32 R9, R42, R5.reuse, 0x1, P1 ;  /* 0x000000052a097211 */ /* 0x080fe200008f0eff */
[----:B------:R1:W4:Y:S02]  /*07e0*/  LDG.E.U8 R250, desc[UR6][R14.64] ;  /* 0x000000060efa7981 */ /* 0x000324000c1e1100 */
[C---:B------:R-:W-:Y:S01]  /*07f0*/  IMAD R42, R7.reuse, 0x2, R24 ;  /* 0x00000002072a7824 */ /* 0x040fe200078e0218 */
[C---:B------:R-:W-:Y:S01]  /*0800*/  IADD3 R10, P0, R26.reuse, R4, RZ ;  /* 0x000000041a0a7210 */ /* 0x040fe20007f1e0ff */
[----:B------:R1:W4:Y:S02]  /*0810*/  LDG.E.U8 R249, desc[UR6][R8.64] ;  /* 0x0000000608f97981 */ /* 0x000324000c1e1100 */
[----:B------:R-:W-:Y:S01]  /*0820*/  IMAD R54, R7, 0x2, R42 ;  /* 0x0000000207367824 */ /* 0x000fe200078e022a */
[----:B------:R-:W-:-:S03]  /*0830*/  LEA.HI.X.SX32 R11, R26, R5, 0x1, P0 ;  /* 0x000000051a0b7211 */ /* 0x000fc600000f0eff */
[C---:B------:R-:W-:Y:S01]  /*0840*/  IMAD R56, R7.reuse, 0x2, R54 ;  /* 0x0000000207387824 */ /* 0x040fe200078e0236 */
[-C--:B0-----:R-:W-:Y:S01]  /*0850*/  IADD3 R12, P0, R28, R4.reuse, RZ ;  /* 0x000000041c0c7210 */ /* 0x081fe20007f1e0ff */
[----:B------:R0:W4:Y:S01]  /*0860*/  LDG.E.U8 R248, desc[UR6][R10.64] ;  /* 0x000000060af87981 */ /* 0x000122000c1e1100 */
[-C--:B-1----:R-:W-:Y:S01]  /*0870*/  IADD3 R2, P1, R32, R4.reuse, RZ ;  /* 0x0000000420027210 */ /* 0x082fe20007f3e0ff */
[C---:B------:R-:W-:Y:S01]  /*0880*/  IMAD R58, R7.reuse, 0x2, R56 ;  /* 0x00000002073a7824 */ /* 0x040fe200078e0238 */
[-C--:B------:R-:W-:Y:S02]  /*0890*/  LEA.HI.X.SX32 R13, R28, R5.reuse, 0x1, P0 ;  /* 0x000000051c0d7211 */ /* 0x080fe400000f0eff */
[-C--:B------:R-:W-:Y:S01]  /*08a0*/  LEA.HI.X.SX32 R3, R32, R5.reuse, 0x1, P1 ;  /* 0x0000000520037211 */ /* 0x080fe200008f0eff */
[C---:B------:R-:W-:Y:S01]  /*08b0*/  IMAD R32, R7.reuse, 0x2, R58 ;  /* 0x0000000207207824 */ /* 0x040fe200078e023a */
[CC--:B------:R-:W-:Y:S01]  /*08c0*/  IADD3 R14, P0, R44.reuse, R4.reuse, RZ ;  /* 0x000000042c0e7210 */ /* 0x0c0fe20007f1e0ff */
[----:B------:R1:W4:Y:S03]  /*08d0*/  LDG.E.U8 R247, desc[UR6][R12.64] ;  /* 0x000000060cf77981 */ /* 0x000326000c1e1100 */
[-C--:B------:R-:W-:Y:S01]  /*08e0*/  LEA.HI.X.SX32 R15, R44, R5.reuse, 0x1, P0 ;  /* 0x000000052c0f7211 */ /* 0x080fe200000f0eff */
[C---:B------:R-:W-:Y:S01]  /*08f0*/  IMAD R44, R7.reuse, 0x2, R32 ;  /* 0x00000002072c7824 */ /* 0x040fe200078e0220 */
[-C--:B------:R-:W-:Y:S01]  /*0900*/  IADD3 R8, P0, R6, R4.reuse, RZ ;  /* 0x0000000406087210 */ /* 0x080fe20007f1e0ff */
[----:B------:R1:W4:Y:S02]  /*0910*/  LDG.E.U8 R246, desc[UR6][R2.64] ;  /* 0x0000000602f67981 */ /* 0x000324000c1e1100 */
[C---:B------:R-:W-:Y:S01]  /*0920*/  IMAD R60, R7.reuse, 0x2, R44 ;  /* 0x00000002073c7824 */ /* 0x040fe200078e022c */
[----:B0-----:R-:W-:Y:S01]  /*0930*/  IADD3 R10, P1, R34, R4, RZ ;  /* 0x00000004220a7210 */ /* 0x001fe20007f3e0ff */
[----:B------:R0:W4:Y:S01]  /*0940*/  LDG.E.U8 R245, desc[UR6][R14.64] ;  /* 0x000000060ef57981 */ /* 0x000122000c1e1100 */
[-C--:B------:R-:W-:Y:S01]  /*0950*/  LEA.HI.X.SX32 R9, R6, R5.reuse, 0x1, P0 ;  /* 0x0000000506097211 */ /* 0x080fe200000f0eff */
[----:B------:R-:W-:Y:S01]  /*0960*/  IMAD R6, R7, 0x2, R60 ;  /* 0x0000000207067824 */ /* 0x000fe200078e023c */
[----:B------:R-:W-:-:S02]  /*0970*/  LEA.HI.X.SX32 R11, R34, R5, 0x1, P1 ;  /* 0x00000005220b7211 */ /* 0x000fc400008f0eff */
[CC--:B-1----:R-:W-:Y:S01]  /*0980*/  IADD3 R12, P0, R36.reuse, R4.reuse, RZ ;  /* 0x00000004240c7210 */ /* 0x0c2fe20007f1e0ff */
[C---:B------:R-:W-:Y:S01]  /*0990*/  IMAD R34, R7.reuse, 0x2, R6 ;  /* 0x0000000207227824 */ /* 0x040fe200078e0206 */
[----:B------:R1:W4:Y:S02]  /*09a0*/  LDG.E.U8 R244, desc[UR6][R8.64] ;  /* 0x0000000608f47981 */ /* 0x000324000c1e1100 */
        /* <DEDUP_REMOVED lines=15> */
[CC--:B------:R-:W-:Y:S01]  /*0aa0*/  IADD3 R10, P0, R18.reuse, R4.reuse, RZ ;  /* 0x00000004120a7210 */ /* 0x0c0fe20007f1e0ff */
[----:B------:R-:W4:Y:S02]  /*0ab0*/  LDG.E.U8 R240, desc[UR6][R14.64] ;  /* 0x000000060ef07981 */ /* 0x000f24000c1e1100 */
[C---:B------:R-:W-:Y:S01]  /*0ac0*/  IMAD R64, R7.reuse, 0x2, R16 ;  /* 0x0000000207407824 */ /* 0x040fe200078e0210 */
[----:B------:R-:W-:Y:S01]  /*0ad0*/  LEA.HI.X.SX32 R11, R18, R5, 0x1, P0 ;  /* 0x00000005120b7211 */ /* 0x000fe200000f0eff */
[----:B------:R1:W4:Y:S02]  /*0ae0*/  LDG.E.U8 R239, desc[UR6][R8.64] ;  /* 0x0000000608ef7981 */ /* 0x000324000c1e1100 */
[C---:B------:R-:W-:Y:S01]  /*0af0*/  IMAD R18, R7.reuse, 0x2, R64 ;  /* 0x0000000207127824 */ /* 0x040fe200078e0240 */
[----:B0-----:R-:W-:Y:S01]  /*0b00*/  IADD3 R12, P1, R48, R4, RZ ;  /* 0x00000004300c7210 */ /* 0x001fe20007f3e0ff */
[----:B------:R0:W4:Y:S02]  /*0b10*/  LDG.E.U8 R238, desc[UR6][R10.64] ;  /* 0x000000060aee7981 */ /* 0x000124000c1e1100 */
[----:B------:R-:W-:-:S04]  /*0b20*/  IMAD R87, R7, 0x2, R18 ;  /* 0x0000000207577824 */ /* 0x000fc800078e0212 */
[----:B------:R-:W-:-:S04]  /*0b30*/  IMAD R25, R7, 0x2, R87 ;  /* 0x0000000207197824 */ /* 0x000fc800078e0257 */
[----:B------:R-:W-:-:S04]  /*0b40*/  IMAD R26, R7, 0x2, R25 ;  /* 0x00000002071a7824 */ /* 0x000fc800078e0219 */
[----:B------:R-:W-:Y:S01]  /*0b50*/  IMAD R27, R7, 0x2, R26 ;  /* 0x00000002071b7824 */ /* 0x000fe200078e021a */
[----:B-1----:R-:W-:-:S03]  /*0b60*/  IADD3 R2, P0, R40, R4, RZ ;  /* 0x0000000428027210 */ /* 0x002fc60007f1e0ff */
[----:B------:R-:W-:Y:S01]  /*0b70*/  IMAD R28, R7, 0x2, R27 ;  /* 0x00000002071c7824 */ /* 0x000fe200078e021b */
[-C--:B------:R-:W-:Y:S02]  /*0b80*/  LEA.HI.X.SX32 R13, R48, R5.reuse, 0x1, P1 ;  /* 0x00000005300d7211 */ /* 0x080fe400008f0eff */
[-C--:B------:R-:W-:Y:S02]  /*0b90*/  IADD3 R8, P1, R22, R4.reuse, RZ ;  /* 0x0000000416087210 */ /* 0x080fe40007f3e0ff */
[-C--:B------:R-:W-:Y:S01]  /*0ba0*/  LEA.HI.X.SX32 R3, R40, R5.reuse, 0x1, P0 ;  /* 0x0000000528037211 */ /* 0x080fe200000f0eff */
[----:B------:R1:W4:Y:S01]  /*0bb0*/  LDG.E.U8 R237, desc[UR6][R12.64] ;  /* 0x000000060ced7981 */ /* 0x000322000c1e1100 */
[----:B------:R-:W-:Y:S02]  /*0bc0*/  IADD3 R14, P0, R20, R4, RZ ;  /* 0x00000004140e7210 */ /* 0x000fe40007f1e0ff */
[-C--:B------:R-:W-:Y:S01]  /*0bd0*/  LEA.HI.X.SX32 R9, R22, R5.reuse, 0x1, P1 ;  /* 0x0000000516097211 */ /* 0x080fe200008f0eff */
[----:B------:R1:W4:Y:S01]  /*0be0*/  LDG.E.U8 R236, desc[UR6][R2.64] ;  /* 0x0000000602ec7981 */ /* 0x000322000c1e1100 */
[----:B------:R-:W-:-:S02]  /*0bf0*/  LEA.HI.X.SX32 R15, R20, R5, 0x1, P0 ;  /* 0x00000005140f7211 */ /* 0x000fc400000f0eff */
[CC--:B0-----:R-:W-:Y:S01]  /*0c00*/  IADD3 R10, P0, R52.reuse, R4.reuse, RZ ;  /* 0x00000004340a7210 */ /* 0x0c1fe20007f1e0ff */
[----:B------:R-:W4:Y:S03]  /*0c10*/  LDG.E.U8 R234, desc[UR6][R8.64] ;  /* 0x0000000608ea7981 */ /* 0x000f26000c1e1100 */
[-C--:B------:R-:W-:Y:S01]  /*0c20*/  LEA.HI.X.SX32 R11, R52, R5.reuse, 0x1, P0 ;  /* 0x00000005340b7211 */ /* 0x080fe200000f0eff */
[----:B------:R0:W4:Y:S01]  /*0c30*/  LDG.E.U8 R235, desc[UR6][R14.64] ;  /* 0x000000060eeb7981 */ /* 0x000122000c1e1100 */
[-C--:B-1----:R-:W-:Y:S02]  /*0c40*/  IADD3 R12, P0, R24, R4.reuse, RZ ;  /* 0x00000004180c7210 */ /* 0x082fe40007f1e0ff */
[----:B------:R-:W-:Y:S01]  /*0c50*/  IADD3 R2, P1, R42, R4, RZ ;  /* 0x000000042a027210 */ /* 0x000fe20007f3e0ff */
[----:B------:R-:W4:Y:S01]  /*0c60*/  LDG.E.U8 R233, desc[UR6][R10.64] ;  /* 0x000000060ae97981 */ /* 0x000f22000c1e1100 */
[----:B------:R-:W-:-:S02]  /*0c70*/  LEA.HI.X.SX32 R13, R24, R5, 0x1, P0 ;  /* 0x00000005180d7211 */ /* 0x000fc400000f0eff */
[----:B0-----:R-:W-:-:S03]  /*0c80*/  IADD3 R14, P0, R54, R4, RZ ;  /* 0x00000004360e7210 */ /* 0x001fc60007f1e0ff */
[----:B------:R0:W4:Y:S01]  /*0c90*/  LDG.E.U8 R232, desc[UR6][R12.64] ;  /* 0x000000060ce87981 */ /* 0x000122000c1e1100 */
[-C--:B------:R-:W-:Y:S02]  /*0ca0*/  LEA.HI.X.SX32 R3, R42, R5.reuse, 0x1, P1 ;  /* 0x000000052a037211 */ /* 0x080fe400008f0eff */
[-C--:B------:R-:W-:Y:S02]  /*0cb0*/  LEA.HI.X.SX32 R15, R54, R5.reuse, 0x1, P0 ;  /* 0x00000005360f7211 */ /* 0x080fe400000f0eff */
[CC--:B------:R-:W-:Y:S01]  /*0cc0*/  IADD3 R8, P0, R56.reuse, R4.reuse, RZ ;  /* 0x0000000438087210 */ /* 0x0c0fe20007f1e0ff */
[----:B------:R1:W4:Y:S03]  /*0cd0*/  LDG.E.U8 R231, desc[UR6][R2.64] ;  /* 0x0000000602e77981 */ /* 0x000326000c1e1100 */
[----:B------:R-:W-:Y:S01]  /*0ce0*/  LEA.HI.X.SX32 R9, R56, R5, 0x1, P0 ;  /* 0x0000000538097211 */ /* 0x000fe200000f0eff */
[----:B------:R-:W4:Y:S01]  /*0cf0*/  LDG.E.U8 R230, desc[UR6][R14.64] ;  /* 0x000000060ee67981 */ /* 0x000f22000c1e1100 */
[----:B0-----:R-:W-:-:S02]  /*0d00*/  IADD3 R12, P0, R32, R4, RZ ;  /* 0x00000004200c7210 */ /* 0x001fc40007f1e0ff */
[-C--:B------:R-:W-:Y:S01]  /*0d10*/  IADD3 R10, P1, R58, R4.reuse, RZ ;  /* 0x000000043a0a7210 */ /* 0x080fe20007f3e0ff */
[----:B------:R0:W4:Y:S01]  /*0d20*/  LDG.E.U8 R229, desc[UR6][R8.64] ;  /* 0x0000000608e57981 */ /* 0x000122000c1e1100 */
[-C--:B------:R-:W-:Y:S02]  /*0d30*/  LEA.HI.X.SX32 R13, R32, R5.reuse, 0x1, P0 ;  /* 0x00000005200d7211 */ /* 0x080fe400000f0eff */
[-C--:B-1----:R-:W-:Y:S02]  /*0d40*/  IADD3 R2, P0, R44, R4.reuse, RZ ;  /* 0x000000042c027210 */ /* 0x082fe40007f1e0ff */
[-C--:B------:R-:W-:Y:S01]  /*0d50*/  LEA.HI.X.SX32 R11, R58, R5.reuse, 0x1, P1 ;  /* 0x000000053a0b7211 */ /* 0x080fe200008f0eff */
[----:B------:R-:W4:Y:S01]  /*0d60*/  LDG.E.U8 R227, desc[UR6][R12.64] ;  /* 0x000000060ce37981 */ /* 0x000f22000c1e1100 */
[-C--:B------:R-:W-:Y:S02]  /*0d70*/  LEA.HI.X.SX32 R3, R44, R5.reuse, 0x1, P0 ;  /* 0x000000052c037211 */ /* 0x080fe400000f0eff */
[CC--:B0-----:R-:W-:Y:S01]  /*0d80*/  IADD3 R8, P0, R6.reuse, R4.reuse, RZ ;  /* 0x0000000406087210 */ /* 0x0c1fe20007f1e0ff */
[----:B------:R0:W4:Y:S03]  /*0d90*/  LDG.E.U8 R228, desc[UR6][R10.64] ;  /* 0x000000060ae47981 */ /* 0x000126000c1e1100 */
[----:B------:R-:W-:Y:S01]  /*0da0*/  LEA.HI.X.SX32 R9, R6, R5, 0x1, P0 ;  /* 0x0000000506097211 */ /* 0x000fe200000f0eff */
[----:B------:R1:W4:Y:S01]  /*0db0*/  LDG.E.U8 R226, desc[UR6][R2.64] ;  /* 0x0000000602e27981 */ /* 0x000322000c1e1100 */
[----:B------:R-:W-:-:S03]  /*0dc0*/  IADD3 R14, P1, R60, R4, RZ ;  /* 0x000000043c0e7210 */ /* 0x000fc60007f3e0ff */
[----:B------:R1:W4:Y:S01]  /*0dd0*/  LDG.E.U8 R224, desc[UR6][R8.64] ;  /* 0x0000000608e07981 */ /* 0x000322000c1e1100 */
[-C--:B0-----:R-:W-:Y:S02]  /*0de0*/  IADD3 R10, P0, R34, R4.reuse, RZ ;  /* 0x00000004220a7210 */ /* 0x081fe40007f1e0ff */
[-C--:B------:R-:W-:Y:S02]  /*0df0*/  LEA.HI.X.SX32 R15, R60, R5.reuse, 0x1, P1 ;  /* 0x000000053c0f7211 */ /* 0x080fe400008f0eff */
[----:B------:R-:W-:Y:S02]  /*0e00*/  IADD3 R12, P1, R36, R4, RZ ;  /* 0x00000004240c7210 */ /* 0x000fe40007f3e0ff */
[-C--:B------:R-:W-:Y:S01]  /*0e10*/  LEA.HI.X.SX32 R11, R34, R5.reuse, 0x1, P0 ;  /* 0x00000005220b7211 */ /* 0x080fe200000f0eff */
[----:B------:R0:W4:Y:S01]  /*0e20*/  LDG.E.U8 R225, desc[UR6][R14.64] ;  /* 0x000000060ee17981 */ /* 0x000122000c1e1100 */
[----:B------:R-:W-:-:S03]  /*0e30*/  LEA.HI.X.SX32 R13, R36, R5, 0x1, P1 ;  /* 0x00000005240d7211 */ /* 0x000fc600008f0eff */
[----:B-----5:R5:W-:Y:S01]  /*0e40*/  STL [R1+0x8], R21 ;  /* 0x0000081501007387 */ /* 0x020be20000100800 */
[-C--:B-1----:R-:W-:Y:S02]  /*0e50*/  IADD3 R2, P0, R62, R4.reuse, RZ ;  /* 0x000000043e027210 */ /* 0x082fe40007f1e0ff */
[----:B------:R-:W-:Y:S01]  /*0e60*/  IADD3 R8, P1, R38, R4, RZ ;  /* 0x0000000426087210 */ /* 0x000fe20007f3e0ff */
[----:B------:R1:W4:Y:S04]  /*0e70*/  LDG.E.U8 R223, desc[UR6][R10.64] ;  /* 0x000000060adf7981 */ /* 0x000328000c1e1100 */
[----:B------:R1:W4:Y:S01]  /*0e80*/  LDG.E.U8 R222, desc[UR6][R12.64] ;  /* 0x000000060cde7981 */ /* 0x000322000c1e1100 */
[----:B-----5:R-:W-:-:S04]  /*0e90*/  IMAD R21, R7, 0x2, R28 ;  /* 0x0000000207157824 */ /* 0x020fc800078e021c */
[----:B------:R-:W-:-:S04]  /*0ea0*/  IMAD R22, R7, 0x2, R21 ;  /* 0x0000000207167824 */ /* 0x000fc800078e0215 */
        /* <DEDUP_REMOVED lines=15> */
[C---:B0-----:R-:W-:Y:S01]  /*0fa0*/  IADD3 R14, P0, R46.reuse, R4, RZ ;  /* 0x000000042e0e7210 */ /* 0x041fe20007f1e0ff */
[----:B------:R0:W5:Y:S02]  /*0fb0*/  LDG.E.U8 R221, desc[UR6][R2.64] ;  /* 0x0000000602dd7981 */ /* 0x000164000c1e1100 */
[----:B------:R-:W-:Y:S01]  /*0fc0*/  IMAD R62, R7, 0x2, R36 ;  /* 0x00000002073e7824 */ /* 0x000fe200078e0224 */
[----:B------:R-:W-:-:S03]  /*0fd0*/  LEA.HI.X.SX32 R15, R46, R5, 0x1, P0 ;  /* 0x000000052e0f7211 */ /* 0x000fc600000f0eff */
[C---:B------:R-:W-:Y:S01]  /*0fe0*/  IMAD R70, R7.reuse, 0x2, R62 ;  /* 0x0000000207467824 */ /* 0x040fe200078e023e */
[-C--:B------:R-:W-:Y:S01]  /*0ff0*/  LEA.HI.X.SX32 R9, R38, R5.reuse, 0x1, P1 ;  /* 0x0000000526097211 */ /* 0x080fe200008f0eff */
[----:B------:R2:W5:Y:S02]  /*1000*/  LDG.E.U8 R220, desc[UR6][R14.64] ;  /* 0x000000060edc7981 */ /* 0x000564000c1e1100 */
[C---:B------:R-:W-:Y:S01]  /*1010*/  IMAD R46, R7.reuse, 0x2, R70 ;  /* 0x00000002072e7824 */ /* 0x040fe200078e0246 */
[C---:B-1----:R-:W-:Y:S01]  /*1020*/  IADD3 R10, P0, R16.reuse, R4, RZ ;  /* 0x00000004100a7210 */ /* 0x042fe20007f1e0ff */
[----:B------:R1:W5:Y:S02]  /*1030*/  LDG.E.U8 R219, desc[UR6][R8.64] ;  /* 0x0000000608db7981 */ /* 0x000364000c1e1100 */
[----:B------:R-:W-:Y:S01]  /*1040*/  IMAD R38, R7, 0x2, R46 ;  /* 0x0000000207267824 */ /* 0x000fe200078e022e */
[----:B------:R-:W-:-:S03]  /*1050*/  LEA.HI.X.SX32 R11, R16, R5, 0x1, P0 ;  /* 0x00000005100b7211 */ /* 0x000fc600000f0eff */
[C---:B------:R-:W-:Y:S01]  /*1060*/  IMAD R16, R7.reuse, 0x2, R38 ;  /* 0x0000000207107824 */ /* 0x040fe200078e0226 */
[-C--:B------:R-:W-:Y:S01]  /*1070*/  IADD3 R12, P0, R64, R4.reuse, RZ ;  /* 0x00000004400c7210 */ /* 0x080fe20007f1e0ff */
[----:B------:R3:W5:Y:S02]  /*1080*/  LDG.E.U8 R218, desc[UR6][R10.64] ;  /* 0x000000060ada7981 */ /* 0x000764000c1e1100 */
[----:B------:R-:W-:Y:S01]  /*1090*/  IMAD R72, R7, 0x2, R16 ;  /* 0x0000000207487824 */ /* 0x000fe200078e0210 */
[----:B0-----:R-:W-:-:S03]  /*10a0*/  IADD3 R2, P1, R18, R4, RZ ;  /* 0x0000000412027210 */ /* 0x001fc60007f3e0ff */
[C---:B------:R-:W-:Y:S01]  /*10b0*/  IMAD R74, R7.reuse, 0x2, R72 ;  /* 0x00000002074a7824 */ /* 0x040fe200078e0248 */
[-C--:B------:R-:W-:Y:S02]  /*10c0*/  LEA.HI.X.SX32 R13, R64, R5.reuse, 0x1, P0 ;  /* 0x00000005400d7211 */ /* 0x080fe400000f0eff */
[-C--:B------:R-:W-:Y:S01]  /*10d0*/  LEA.HI.X.SX32 R3, R18, R5.reuse, 0x1, P1 ;  /* 0x0000000512037211 */ /* 0x080fe200008f0eff */
[C---:B------:R-:W-:Y:S01]  /*10e0*/  IMAD R18, R7.reuse, 0x2, R74 ;  /* 0x0000000207127824 */ /* 0x040fe200078e024a */
[CC--:B--2---:R-:W-:Y:S01]  /*10f0*/  IADD3 R14, P0, R20.reuse, R4.reuse, RZ ;  /* 0x00000004140e7210 */ /* 0x0c4fe20007f1e0ff */
[----:B------:R-:W2:Y:S03]  /*1100*/  LDG.E.U8 R217, desc[UR6][R12.64] ;  /* 0x000000060cd97981 */ /* 0x000ea6000c1e1100 */
[-C--:B------:R-:W-:Y:S01]  /*1110*/  LEA.HI.X.SX32 R15, R20, R5.reuse, 0x1, P0 ;  /* 0x00000005140f7211 */ /* 0x080fe200000f0eff */
[C---:B------:R-:W-:Y:S01]  /*1120*/  IMAD R20, R7.reuse, 0x2, R18 ;  /* 0x0000000207147824 */ /* 0x040fe200078e0212 */
[-C--:B------:R-:W-:Y:S01]  /*1130*/  IADD3 R54, P0, R24, R4.reuse, RZ ;  /* 0x0000000418367210 */ /* 0x080fe20007f1e0ff */
[----:B------:R0:W2:Y:S02]  /*1140*/  LDG.E.U8 R216, desc[UR6][R2.64] ;  /* 0x0000000602d87981 */ /* 0x0000a4000c1e1100 */
[C---:B------:R-:W-:Y:S01]  /*1150*/  IMAD R76, R7.reuse, 0x2, R20 ;  /* 0x00000002074c7824 */ /* 0x040fe200078e0214 */
[----:B-1----:R-:W-:Y:S01]  /*1160*/  IADD3 R8, P1, R40, R4, RZ ;  /* 0x0000000428087210 */ /* 0x002fe20007f3e0ff */
[----:B------:R-:W4:Y:S02]  /*1170*/  LDG.E.U8 R52, desc[UR6][R14.64] ;  /* 0x000000060e347981 */ /* 0x000f24000c1e1100 */
[----:B------:R-:W-:Y:S01]  /*1180*/  IMAD R78, R7, 0x2, R76 ;  /* 0x00000002074e7824 */ /* 0x000fe200078e024c */
[----:B------:R-:W-:-:S02]  /*1190*/  LEA.HI.X.SX32 R55, R24, R5, 0x1, P0 ;  /* 0x0000000518377211 */ /* 0x000fc400000f0eff */
[-C--:B------:R-:W-:Y:S01]  /*11a0*/  LEA.HI.X.SX32 R9, R40, R5.reuse, 0x1, P1 ;  /* 0x0000000528097211 */ /* 0x080fe200008f0eff */
[C---:B------:R-:W-:Y:S01]  /*11b0*/  IMAD R40, R7.reuse, 0x2, R78 ;  /* 0x0000000207287824 */ /* 0x040fe200078e024e */
[CC--:B---3--:R-:W-:Y:S01]  /*11c0*/  IADD3 R10, P0, R42.reuse, R4.reuse, RZ ;  /* 0x000000042a0a7210 */ /* 0x0c8fe20007f1e0ff */
[----:B------:R-:W-:Y:S03]  /*11d0*/  STL [R1+0x4], R19 ;  /* 0x0000041301007387 */ /* 0x000fe60000100800 */
[-C--:B------:R-:W-:Y:S01]  /*11e0*/  LEA.HI.X.SX32 R11, R42, R5.reuse, 0x1, P0 ;  /* 0x000000052a0b7211 */ /* 0x080fe200000f0eff */
[C---:B------:R-:W-:Y:S01]  /*11f0*/  IMAD R42, R7.reuse, 0x2, R40 ;  /* 0x00000002072a7824 */ /* 0x040fe200078e0228 */
[-C--:B0-----:R-:W-:Y:S01]  /*1200*/  IADD3 R2, P0, R48, R4.reuse, RZ ;  /* 0x0000000430027210 */ /* 0x081fe20007f1e0ff */
[----:B------:R0:W3:Y:S02]  /*1210*/  LDG.E.U8 R61, desc[UR6][R8.64] ;  /* 0x00000006083d7981 */ /* 0x0000e4000c1e1100 */
[C---:B------:R-:W-:Y:S01]  /*1220*/  IMAD R80, R7.reuse, 0x2, R42 ;  /* 0x0000000207507824 */ /* 0x040fe200078e022a */
[-C--:B------:R-:W-:Y:S01]  /*1230*/  IADD3 R12, P1, R32, R4.reuse, RZ ;  /* 0x00000004200c7210 */ /* 0x080fe20007f3e0ff */
[----:B------:R-:W5:Y:S02]  /*1240*/  LDG.E.U8 R33, desc[UR6][R10.64] ;  /* 0x000000060a217981 */ /* 0x000f64000c1e1100 */
[C---:B------:R-:W-:Y:S01]  /*1250*/  IMAD R82, R7.reuse, 0x2, R80 ;  /* 0x0000000207527824 */ /* 0x040fe200078e0250 */
[-C--:B------:R-:W-:Y:S01]  /*1260*/  LEA.HI.X.SX32 R3, R48, R5.reuse, 0x1, P0 ;  /* 0x0000000530037211 */ /* 0x080fe200000f0eff */
[----:B------:R-:W2:Y:S01]  /*1270*/  LDG.E.U8 R54, desc[UR6][R54.64] ;  /* 0x0000000636367981 */ /* 0x000ea2000c1e1100 */
[-C--:B------:R-:W-:Y:S01]  /*1280*/  LEA.HI.X.SX32 R13, R32, R5.reuse, 0x1, P1 ;  /* 0x00000005200d7211 */ /* 0x080fe200008f0eff */
[C---:B------:R-:W-:Y:S01]  /*1290*/  IMAD R32, R7.reuse, 0x2, R82 ;  /* 0x0000000207207824 */ /* 0x040fe200078e0252 */
[CC--:B------:R-:W-:Y:S01]  /*12a0*/  IADD3 R64, P0, R56.reuse, R4.reuse, RZ ;  /* 0x0000000438407210 */ /* 0x0c0fe20007f1e0ff */
[----:B------:R1:W4:Y:S03]  /*12b0*/  LDG.E.U8 R60, desc[UR6][R2.64] ;  /* 0x00000006023c7981 */ /* 0x000326000c1e1100 */
[-C--:B------:R-:W-:Y:S01]  /*12c0*/  LEA.HI.X.SX32 R65, R56, R5.reuse, 0x1, P0 ;  /* 0x0000000538417211 */ /* 0x080fe200000f0eff */
[C---:B------:R-:W-:Y:S01]  /*12d0*/  IMAD R56, R7.reuse, 0x2, R32 ;  /* 0x0000000207387824 */ /* 0x040fe200078e0220 */
[-C--:B------:R-:W-:Y:S01]  /*12e0*/  IADD3 R58, P0, R44, R4.reuse, RZ ;  /* 0x000000042c3a7210 */ /* 0x080fe20007f1e0ff */
[----:B------:R1:W3:Y:S02]  /*12f0*/  LDG.E.U8 R48, desc[UR6][R12.64] ;  /* 0x000000060c307981 */ /* 0x0002e4000c1e1100 */
[C---:B------:R-:W-:Y:S01]  /*1300*/  IMAD R84, R7.reuse, 0x2, R56 ;  /* 0x0000000207547824 */ /* 0x040fe200078e0238 */
[-C--:B0-----:R-:W-:Y:S01]  /*1310*/  IADD3 R8, P1, R66, R4.reuse, RZ ;  /* 0x0000000442087210 */ /* 0x081fe20007f3e0ff */
[----:B------:R0:W-:Y:S02]  /*1320*/  STL [R1], R17 ;  /* 0x0000001101007387 */ /* 0x0001e40000100800 */
[C---:B------:R-:W-:Y:S01]  /*1330*/  IMAD R86, R7.reuse, 0x2, R84 ;  /* 0x0000000207567824 */ /* 0x040fe200078e0254 */
[-C--:B------:R-:W-:Y:S01]  /*1340*/  LEA.HI.X.SX32 R59, R44, R5.reuse, 0x1, P0 ;  /* 0x000000052c3b7211 */ /* 0x080fe200000f0eff */
[----:B------:R-:W5:Y:S01]  /*1350*/  LDG.E.U8 R64, desc[UR6][R64.64] ;  /* 0x0000000640407981 */ /* 0x000f62000c1e1100 */
[-C--:B------:R-:W-:Y:S01]  /*1360*/  LEA.HI.X.SX32 R9, R66, R5.reuse, 0x1, P1 ;  /* 0x0000000542097211 */ /* 0x080fe200008f0eff */
[C---:B------:R-:W-:Y:S01]  /*1370*/  IMAD R66, R7.reuse, 0x2, R86 ;  /* 0x0000000207427824 */ /* 0x040fe200078e0256 */
[CC--:B-1----:R-:W-:Y:S01]  /*1380*/  IADD3 R2, P0, R6.reuse, R4.reuse, RZ ;  /* 0x0000000406027210 */ /* 0x0c2fe20007f1e0ff */
[----:B------:R-:W2:Y:S03]  /*1390*/  LDG.E.U8 R58, desc[UR6][R58.64] ;  /* 0x000000063a3a7981 */ /* 0x000ea6000c1e1100 */
[-C--:B------:R-:W-:Y:S01]  /*13a0*/  LEA.HI.X.SX32 R3, R6, R5.reuse, 0x1, P0 ;  /* 0x0000000506037211 */ /* 0x080fe200000f0eff */
[C---:B------:R-:W-:Y:S01]  /*13b0*/  IMAD R6, R7.reuse, 0x2, R66 ;  /* 0x0000000207067824 */ /* 0x040fe200078e0242 */
[CC--:B------:R-:W-:Y:S01]  /*13c0*/  IADD3 R10, P0, R68.reuse, R4.reuse, RZ ;  /* 0x00000004440a7210 */ /* 0x0c0fe20007f1e0ff */
[----:B------:R1:W5:Y:S02]  /*13d0*/  LDG.E.U8 R107, desc[UR6][R8.64] ;  /* 0x00000006086b7981 */ /* 0x000364000c1e1100 */
[C---:B------:R-:W-:Y:S01]  /*13e0*/  IMAD R88, R7.reuse, 0x2, R6 ;  /* 0x0000000207587824 */ /* 0x040fe200078e0206 */
[----:B------:R-:W-:Y:S01]  /*13f0*/  LEA.HI.X.SX32 R11, R68, R5, 0x1, P0 ;  /* 0x00000005440b7211 */ /* 0x000fe200000f0eff */
[----:B------:R0:W5:Y:S02]  /*1400*/  LDG.E.U8 R106, desc[UR6][R2.64] ;  /* 0x00000006026a7981 */ /* 0x000164000c1e1100 */
[C---:B------:R-:W-:Y:S01]  /*1410*/  IMAD R68, R7.reuse, 0x2, R88 ;  /* 0x0000000207447824 */ /* 0x040fe200078e0258 */
[-C--:B------:R-:W-:Y:S01]  /*1420*/  IADD3 R14, P0, R36, R4.reuse, RZ ;  /* 0x00000004240e7210 */ /* 0x080fe20007f1e0ff */
[----:B------:R0:W5:Y:S02]  /*1430*/  LDG.E.U8 R105, desc[UR6][R10.64] ;  /* 0x000000060a697981 */ /* 0x000164000c1e1100 */
[----:B------:R-:W-:Y:S01]  /*1440*/  IMAD R90, R7, 0x2, R68 ;  /* 0x00000002075a7824 */ /* 0x000fe200078e0244 */
[----:B------:R-:W-:-:S03]  /*1450*/  IADD3 R12, P1, R34, R4, RZ ;  /* 0x00000004220c7210 */ /* 0x000fc60007f3e0ff */
[C---:B------:R-:W-:Y:S01]  /*1460*/  IMAD R92, R7.reuse, 0x2, R90 ;  /* 0x00000002075c7824 */ /* 0x040fe200078e025a */
[-C--:B------:R-:W-:Y:S02]  /*1470*/  LEA.HI.X.SX32 R15, R36, R5.reuse, 0x1, P0 ;  /* 0x00000005240f7211 */ /* 0x080fe400000f0eff */
[-C--:B-1----:R-:W-:Y:S01]  /*1480*/  IADD3 R8, P0, R62, R4.reuse, RZ ;  /* 0x000000043e087210 */ /* 0x082fe20007f1e0ff */
[C---:B------:R-:W-:Y:S01]  /*1490*/  IMAD R94, R7.reuse, 0x2, R92 ;  /* 0x00000002075e7824 */ /* 0x040fe200078e025c */
[-C--:B------:R-:W-:Y:S01]  /*14a0*/  LEA.HI.X.SX32 R13, R34, R5.reuse, 0x1, P1 ;  /* 0x00000005220d7211 */ /* 0x080fe200008f0eff */
[----:B------:R-:W5:Y:S01]  /*14b0*/  LDG.E.U8 R103, desc[UR6][R14.64] ;  /* 0x000000060e677981 */ /* 0x000f62000c1e1100 */
[-C--:B0-----:R-:W-:Y:S02]  /*14c0*/  IADD3 R2, P1, R70, R4.reuse, RZ ;  /* 0x0000000446027210 */ /* 0x081fe40007f3e0ff */
[-C--:B------:R-:W-:Y:S01]  /*14d0*/  LEA.HI.X.SX32 R9, R62, R5.reuse, 0x1, P0 ;  /* 0x000000053e097211 */ /* 0x080fe200000f0eff */
[C---:B------:R-:W-:Y:S01]  /*14e0*/  IMAD R62, R7.reuse, 0x2, R94 ;  /* 0x00000002073e7824 */ /* 0x040fe200078e025e */
[-C--:B------:R-:W-:Y:S01]  /*14f0*/  LEA.HI.X.SX32 R3, R70, R5.reuse, 0x1, P1 ;  /* 0x0000000546037211 */ /* 0x080fe200008f0eff */
[----:B------:R0:W5:Y:S02]  /*1500*/  LDG.E.U8 R104, desc[UR6][R12.64] ;  /* 0x000000060c687981 */ /* 0x000164000c1e1100 */
[C---:B------:R-:W-:Y:S01]  /*1510*/  IMAD R70, R7.reuse, 0x2, R62 ;  /* 0x0000000207467824 */ /* 0x040fe200078e023e */
[CC--:B------:R-:W-:Y:S01]  /*1520*/  IADD3 R10, P0, R46.reuse, R4.reuse, RZ ;  /* 0x000000042e0a7210 */ /* 0x0c0fe20007f1e0ff */
[----:B------:R1:W5:Y:S02]  /*1530*/  LDG.E.U8 R101, desc[UR6][R2.64] ;  /* 0x0000000602657981 */ /* 0x000364000c1e1100 */
[C---:B------:R-:W-:Y:S01]  /*1540*/  IMAD R96, R7.reuse, 0x2, R70 ;  /* 0x0000000207607824 */ /* 0x040fe200078e0246 */
[-C--:B------:R-:W-:Y:S01]  /*1550*/  LEA.HI.X.SX32 R11, R46, R5.reuse, 0x1, P0 ;  /* 0x000000052e0b7211 */ /* 0x080fe200000f0eff */
[----:B------:R-:W5:Y:S02]  /*1560*/  LDG.E.U8 R102, desc[UR6][R8.64] ;  /* 0x0000000608667981 */ /* 0x000f64000c1e1100 */
[C---:B------:R-:W-:Y:S01]  /*1570*/  IMAD R98, R7.reuse, 0x2, R96 ;  /* 0x0000000207627824 */ /* 0x040fe200078e0260 */
[-C--:B0-----:R-:W-:Y:S01]  /*1580*/  IADD3 R12, P0, R38, R4.reuse, RZ ;  /* 0x00000004260c7210 */ /* 0x081fe20007f1e0ff */
[----:B------:R-:W5:Y:S01]  /*1590*/  LDG.E.U8 R100, desc[UR6][R10.64] ;  /* 0x000000060a647981 */ /* 0x000f62000c1e1100 */
[----:B------:R-:W-:Y:S01]  /*15a0*/  IADD3 R14, P1, R16, R4, RZ ;  /* 0x00000004100e7210 */ /* 0x000fe20007f3e0ff */
[----:B------:R-:W-:Y:S01]  /*15b0*/  IMAD R116, R7, 0x2, R98 ;  /* 0x0000000207747824 */ /* 0x000fe200078e0262 */
[----:B------:R-:W-:-:S02]  /*15c0*/  LEA.HI.X.SX32 R13, R38, R5, 0x1, P0 ;  /* 0x00000005260d7211 */ /* 0x000fc400000f0eff */
[-C--:B------:R-:W-:Y:S01]  /*15d0*/  LEA.HI.X.SX32 R15, R16, R5.reuse, 0x1, P1 ;  /* 0x00000005100f7211 */ /* 0x080fe200008f0eff */
[C---:B------:R-:W-:Y:S01]  /*15e0*/  IMAD R118, R7.reuse, 0x2, R116 ;  /* 0x0000000207767824 */ /* 0x040fe200078e0274 */
[CC--:B------:R-:W-:Y:S01]  /*15f0*/  IADD3 R16, P0, R72.reuse, R4.reuse, RZ ;  /* 0x0000000448107210 */ /* 0x0c0fe20007f1e0ff */
[----:B------:R0:W5:Y:S03]  /*1600*/  LDG.E.U8 R215, desc[UR6][R12.64] ;  /* 0x000000060cd77981 */ /* 0x000166000c1e1100 */
[-C--:B------:R-:W-:Y:S01]  /*1610*/  LEA.HI.X.SX32 R17, R72, R5.reuse, 0x1, P0 ;  /* 0x0000000548117211 */ /* 0x080fe200000f0eff */
[C---:B------:R-:W-:Y:S01]  /*1620*/  IMAD R72, R7.reuse, 0x2, R118 ;  /* 0x0000000207487824 */ /* 0x040fe200078e0276 */
[CC--:B-1----:R-:W-:Y:S01]  /*1630*/  IADD3 R2, P0, R74.reuse, R4.reuse, RZ ;  /* 0x000000044a027210 */ /* 0x0c2fe20007f1e0ff */
[----:B------:R1:W5:Y:S02]  /*1640*/  LDG.E.U8 R214, desc[UR6][R14.64] ;  /* 0x000000060ed67981 */ /* 0x000364000c1e1100 */
[C---:B------:R-:W-:Y:S01]  /*1650*/  IMAD R120, R7.reuse, 0x2, R72 ;  /* 0x0000000207787824 */ /* 0x040fe200078e0248 */
[----:B------:R-:W-:Y:S01]  /*1660*/  LEA.HI.X.SX32 R3, R74, R5, 0x1, P0 ;  /* 0x000000054a037211 */ /* 0x000fe200000f0eff */
[----:B------:R-:W5:Y:S02]  /*1670*/  LDG.E.U8 R213, desc[UR6][R16.64] ;  /* 0x0000000610d57981 */ /* 0x000f64000c1e1100 */
[C---:B------:R-:W-:Y:S01]  /*1680*/  IMAD R74, R7.reuse, 0x2, R120 ;  /* 0x00000002074a7824 */ /* 0x040fe200078e0278 */
[----:B0-----:R-:W-:Y:S01]  /*1690*/  IADD3 R12, P0, R20, R4, RZ ;  /* 0x00000004140c7210 */ /* 0x001fe20007f1e0ff */
[----:B------:R0:W5:Y:S02]  /*16a0*/  LDG.E.U8 R212, desc[UR6][R2.64] ;  /* 0x0000000602d47981 */ /* 0x000164000c1e1100 */
[----:B------:R-:W-:-:S04]  /*16b0*/  IMAD R24, R7, 0x2, R74 ;  /* 0x0000000207187824 */ /* 0x000fc800078e024a */
[----:B------:R-:W-:Y:S01]  /*16c0*/  IMAD R44, R7, 0x2, R24 ;  /* 0x00000002072c7824 */ /* 0x000fe200078e0218 */
[----:B------:R-:W-:-:S03]  /*16d0*/  LEA.HI.X.SX32 R13, R20, R5, 0x1, P0 ;  /* 0x00000005140d7211 */ /* 0x000fc600000f0eff */
[C---:B------:R-:W-:Y:S01]  /*16e0*/  IMAD R45, R7.reuse, 0x2, R44 ;  /* 0x00000002072d7824 */ /* 0x040fe200078e022c */
[-C--:B------:R-:W-:Y:S01]  /*16f0*/  IADD3 R8, P0, R76, R4.reuse, RZ ;  /* 0x000000044c087210 */ /* 0x080fe20007f1e0ff */
[----:B------:R-:W5:Y:S01]  /*1700*/  LDG.E.U8 R210, desc[UR6][R12.64] ;  /* 0x000000060cd27981 */ /* 0x000f62000c1e1100 */
[-C--:B------:R-:W-:Y:S01]  /*1710*/  IADD3 R10, P1, R18, R4.reuse, RZ ;  /* 0x00000004120a7210 */ /* 0x080fe20007f3e0ff */
[C---:B------:R-:W-:Y:S01]  /*1720*/  IMAD R46, R7.reuse, 0x2, R45 ;  /* 0x00000002072e7824 */ /* 0x040fe200078e022d */
[-C--:B------:R-:W-:Y:S02]  /*1730*/  LEA.HI.X.SX32 R9, R76, R5.reuse, 0x1, P0 ;  /* 0x000000054c097211 */ /* 0x080fe400000f0eff */
[----:B-1----:R-:W-:Y:S01]  /*1740*/  IADD3 R14, P0, R40, R4, RZ ;  /* 0x00000004280e7210 */ /* 0x002fe20007f1e0ff */
[C---:B0-----:R-:W-:Y:S01]  /*1750*/  IMAD R2, R7.reuse, 0x2, R46 ;  /* 0x0000000207027824 */ /* 0x041fe200078e022e */
[-C--:B------:R-:W-:Y:S01]  /*1760*/  LEA.HI.X.SX32 R11, R18, R5.reuse, 0x1, P1 ;  /* 0x00000005120b7211 */ /* 0x080fe200008f0eff */
[----:B------:R-:W5:Y:S01]  /*1770*/  LDG.E.U8 R209, desc[UR6][R8.64] ;  /* 0x0000000608d17981 */ /* 0x000f62000c1e1100 */
[----:B------:R-:W-:Y:S01]  /*1780*/  LEA.HI.X.SX32 R15, R40, R5, 0x1, P0 ;  /* 0x00000005280f7211 */ /* 0x000fe200000f0eff */
[----:B------:R-:W-:-:S02]  /*1790*/  IMAD R40, R7, 0x2, R2 ;  /* 0x0000000207287824 */ /* 0x000fc400078e0202 */
[----:B------:R0:W5:Y:S02]  /*17a0*/  LDG.E.U8 R211, desc[UR6][R10.64] ;  /* 0x000000060ad37981 */ /* 0x000164000c1e1100 */
[----:B------:R-:W-:Y:S01]  /*17b0*/  IMAD R41, R7, 0x2, R40 ;  /* 0x0000000207297824 */ /* 0x000fe200078e0228 */
[-C--:B------:R-:W-:Y:S01]  /*17c0*/  IADD3 R16, P1, R78, R4.reuse, RZ ;  /* 0x000000044e107210 */ /* 0x080fe20007f3e0ff */
[----:B------:R-:W5:Y:S01]  /*17d0*/  LDG.E.U8 R207, desc[UR6][R14.64] ;  /* 0x000000060ecf7981 */ /* 0x000f62000c1e1100 */
[----:B0-----:R-:W-:-:S04]  /*17e0*/  IADD3 R10, P0, R42, R4, RZ ;  /* 0x000000042a0a7210 */ /* 0x001fc80007f1e0ff */
[-C--:B------:R-:W-:Y:S01]  /*17f0*/  LEA.HI.X.SX32 R11, R42, R5.reuse, 0x1, P0 ;  /* 0x000000052a0b7211 */ /* 0x080fe200000f0eff */
[----:B------:R-:W-:Y:S01]  /*1800*/  IMAD R42, R7, 0x2, R41 ;  /* 0x00000002072a7824 */ /* 0x000fe200078e0229 */
[----:B------:R-:W-:-:S03]  /*1810*/  LEA.HI.X.SX32 R17, R78, R5, 0x1, P1 ;  /* 0x000000054e117211 */ /* 0x000fc600008f0eff */
[----:B------:R-:W-:Y:S01]  /*1820*/  IMAD R43, R7, 0x2, R42 ;  /* 0x00000002072b7824 */ /* 0x000fe200078e022a */
[-C--:B------:R-:W-:Y:S01]  /*1830*/  IADD3 R8, P0, R82, R4.reuse, RZ ;  /* 0x0000000452087210 */ /* 0x080fe20007f1e0ff */
[----:B------:R0:W5:Y:S01]  /*1840*/  LDG.E.U8 R208, desc[UR6][R16.64] ;  /* 0x0000000610d07981 */ /* 0x000162000c1e1100 */
[----:B------:R-:W-:-:S03]  /*1850*/  IADD3 R12, P1, R80, R4, RZ ;  /* 0x00000004500c7210 */ /* 0x000fc60007f3e0ff */
[----:B------:R1:W5:Y:S01]  /*1860*/  LDG.E.U8 R206, desc[UR6][R10.64] ;  /* 0x000000060ace7981 */ /* 0x000362000c1e1100 */
[----:B0-----:R-:W-:-:S04]  /*1870*/  IMAD R17, R7, 0x2, R43 ;  /* 0x0000000207117824 */ /* 0x001fc800078e022b */
[----:B------:R-:W-:Y:S01]  /*1880*/  IMAD R18, R7, 0x2, R17 ;  /* 0x0000000207127824 */ /* 0x000fe200078e0211 */
[----:B------:R-:W-:-:S03]  /*1890*/  LEA.HI.X.SX32 R13, R80, R5, 0x1, P1 ;  /* 0x00000005500d7211 */ /* 0x000fc600008f0eff */
[C---:B------:R-:W-:Y:S01]  /*18a0*/  IMAD R19, R7.reuse, 0x2, R18 ;  /* 0x0000000207137824 */ /* 0x040fe200078e0212 */
[-C--:B------:R-:W-:Y:S01]  /*18b0*/  LEA.HI.X.SX32 R9, R82, R5.reuse, 0x1, P0 ;  /* 0x0000000552097211 */ /* 0x080fe200000f0eff */
[----:B------:R0:W5:Y:S01]  /*18c0*/  LDG.E.U8 R205, desc[UR6][R12.64] ;  /* 0x000000060ccd7981 */ /* 0x000162000c1e1100 */
[-C--:B------:R-:W-:Y:S01]  /*18d0*/  IADD3 R38, P0, R32, R4.reuse, RZ ;  /* 0x0000000420267210 */ /* 0x080fe20007f1e0ff */
[C---:B------:R-:W-:Y:S01]  /*18e0*/  IMAD R20, R7.reuse, 0x2, R19 ;  /* 0x0000000207147824 */ /* 0x040fe200078e0213 */
[-C--:B------:R-:W-:Y:S01]  /*18f0*/  IADD3 R36, P1, R56, R4.reuse, RZ ;  /* 0x0000000438247210 */ /* 0x080fe20007f3e0ff */
[----:B------:R-:W5:Y:S01]  /*1900*/  LDG.E.U8 R204, desc[UR6][R8.64] ;  /* 0x0000000608cc7981 */ /* 0x000f62000c1e1100 */
[----:B------:R-:W-:Y:S02]  /*1910*/  LEA.HI.X.SX32 R39, R32, R5, 0x1, P0 ;  /* 0x0000000520277211 */ /* 0x000fe400000f0eff */
[----:B-1----:R-:W-:Y:S01]  /*1920*/  IADD3 R10, P0, R84, R4, RZ ;  /* 0x00000004540a7210 */ /* 0x002fe20007f1e0ff */
[----:B0-----:R-:W-:-:S03]  /*1930*/  IMAD R13, R7, 0x2, R20 ;  /* 0x00000002070d7824 */ /* 0x001fc600078e0214 */
[-C--:B------:R-:W-:Y:S01]  /*1940*/  LEA.HI.X.SX32 R11, R84, R5.reuse, 0x1, P0 ;  /* 0x00000005540b7211 */ /* 0x080fe200000f0eff */
[----:B------:R0:W5:Y:S01]  /*1950*/  LDG.E.U8 R203, desc[UR6][R38.64] ;  /* 0x0000000626cb7981 */ /* 0x000162000c1e1100 */
[C---:B------:R-:W-:Y:S01]  /*1960*/  IMAD R14, R7.reuse, 0x2, R13 ;  /* 0x00000002070e7824 */ /* 0x040fe200078e020d */
[CC--:B------:R-:W-:Y:S02]  /*1970*/  IADD3 R34, P0, R86.reuse, R4.reuse, RZ ;  /* 0x0000000456227210 */ /* 0x0c0fe40007f1e0ff */
[----:B------:R-:W5:Y:S01]  /*1980*/  LDG.E.U8 R201, desc[UR6][R10.64] ;  /* 0x000000060ac97981 */ /* 0x000f62000c1e1100 */
[C---:B------:R-:W-:Y:S01]  /*1990*/  IMAD R15, R7.reuse, 0x2, R14 ;  /* 0x00000002070f7824 */ /* 0x040fe200078e020e */
[-C--:B------:R-:W-:Y:S02]  /*19a0*/  LEA.HI.X.SX32 R35, R86, R5.reuse, 0x1, P0 ;  /* 0x0000000556237211 */ /* 0x080fe400000f0eff */
[-C--:B0-----:R-:W-:Y:S01]  /*19b0*/  IADD3 R38, P0, R6, R4.reuse, RZ ;  /* 0x0000000406267210 */ /* 0x081fe20007f1e0ff */
[C---:B------:R-:W-:Y:S01]  /*19c0*/  IMAD R12, R7.reuse, 0x2, R15 ;  /* 0x00000002070c7824 */ /* 0x040fe200078e020f */
[-C--:B------:R-:W-:Y:S01]  /*19d0*/  LEA.HI.X.SX32 R37, R56, R5.reuse, 0x1, P1 ;  /* 0x0000000538257211 */ /* 0x080fe200008f0eff */
[----:B------:R-:W5:Y:S01]  /*19e0*/  LDG.E.U8 R200, desc[UR6][R34.64] ;  /* 0x0000000622c87981 */ /* 0x000f62000c1e1100 */
[-C--:B------:R-:W-:Y:S01]  /*19f0*/  LEA.HI.X.SX32 R39, R6, R5.reuse, 0x1, P0 ;  /* 0x0000000506277211 */ /* 0x080fe200000f0eff */
[C---:B------:R-:W-:Y:S01]  /*1a00*/  IMAD R6, R7.reuse, 0x2, R12 ;  /* 0x0000000207067824 */ /* 0x040fe200078e020c */
[CC--:B------:R-:W-:Y:S01]  /*1a10*/  IADD3 R8, P1, R66.reuse, R4.reuse, RZ ;  /* 0x0000000442087210 */ /* 0x0c0fe20007f3e0ff */
[----:B------:R0:W5:Y:S02]  /*1a20*/  LDG.E.U8 R202, desc[UR6][R36.64] ;  /* 0x0000000624ca7981 */ /* 0x000164000c1e1100 */
[C---:B------:R-:W-:Y:S01]  /*1a30*/  IMAD R16, R7.reuse, 0x2, R6 ;  /* 0x0000000207107824 */ /* 0x040fe200078e0206 */
[----:B------:R-:W-:Y:S01]  /*1a40*/  LEA.HI.X.SX32 R9, R66, R5, 0x1, P1 ;  /* 0x0000000542097211 */ /* 0x000fe200008f0eff */
[----:B------:R-:W5:Y:S02]  /*1a50*/  LDG.E.U8 R198, desc[UR6][R38.64] ;  /* 0x0000000626c67981 */ /* 0x000f64000c1e1100 */
[----:B------:R-:W-:Y:S01]  /*1a60*/  IMAD R32, R7, 0x2, R16 ;  /* 0x0000000207207824 */ /* 0x000fe200078e0210 */
[-C--:B------:R-:W-:Y:S01]  /*1a70*/  IADD3 R56, P0, R88, R4.reuse, RZ ;  /* 0x0000000458387210 */ /* 0x080fe20007f1e0ff */
[----:B------:R-:W5:Y:S01]  /*1a80*/  LDG.E.U8 R199, desc[UR6][R8.64] ;  /* 0x0000000608c77981 */ /* 0x000f62000c1e1100 */
[----:B0-----:R-:W-:-:S04]  /*1a90*/  IADD3 R36, P1, R68, R4, RZ ;  /* 0x0000000444247210 */ /* 0x001fc80007f3e0ff */
[----:B------:R-:W-:Y:S01]  /*1aa0*/  LEA.HI.X.SX32 R37, R68, R5, 0x1, P1 ;  /* 0x0000000544257211 */ /* 0x000fe200008f0eff */
[----:B------:R-:W-:-:S04]  /*1ab0*/  IMAD R68, R7, 0x2, R32 ;  /* 0x0000000207447824 */ /* 0x000fc800078e0220 */
[C---:B------:R-:W-:Y:S01]  /*1ac0*/  IMAD R78, R7.reuse, 0x2, R68 ;  /* 0x00000002074e7824 */ /* 0x040fe200078e0244 */
[----:B------:R-:W-:Y:S01]  /*1ad0*/  LEA.HI.X.SX32 R57, R88, R5, 0x1, P0 ;  /* 0x0000000558397211 */ /* 0x000fe200000f0eff */
[----:B------:R0:W5:Y:S02]  /*1ae0*/  LDG.E.U8 R196, desc[UR6][R36.64] ;  /* 0x0000000624c47981 */ /* 0x000164000c1e1100 */
[C---:B------:R-:W-:Y:S01]  /*1af0*/  IMAD R80, R7.reuse, 0x2, R78 ;  /* 0x0000000207507824 */ /* 0x040fe200078e024e */
[----:B------:R-:W-:Y:S01]  /*1b00*/  IADD3 R34, P0, R90, R4, RZ ;  /* 0x000000045a227210 */ /* 0x000fe20007f1e0ff */
[----:B------:R-:W5:Y:S02]  /*1b10*/  LDG.E.U8 R197, desc[UR6][R56.64] ;  /* 0x0000000638c57981 */ /* 0x000f64000c1e1100 */
[----:B------:R-:W-:-:S04]  /*1b20*/  IMAD R82, R7, 0x2, R80 ;  /* 0x0000000207527824 */ /* 0x000fc800078e0250 */
[----:B------:R-:W-:Y:S01]  /*1b30*/  IMAD R84, R7, 0x2, R82 ;  /* 0x0000000207547824 */ /* 0x000fe200078e0252 */
[----:B------:R-:W-:-:S03]  /*1b40*/  LEA.HI.X.SX32 R35, R90, R5, 0x1, P0 ;  /* 0x000000055a237211 */ /* 0x000fc600000f0eff */
[C---:B0-----:R-:W-:Y:S01]  /*1b50*/  IMAD R36, R7.reuse, 0x2, R84 ;  /* 0x0000000207247824 */ /* 0x041fe200078e0254 */
[-C--:B------:R-:W-:Y:S01]  /*1b60*/  IADD3 R10, P0, R92, R4.reuse, RZ ;  /* 0x000000045c0a7210 */ /* 0x080fe20007f1e0ff */
[----:B------:R0:W5:Y:S02]  /*1b70*/  LDG.E.U8 R195, desc[UR6][R34.64] ;  /* 0x0000000622c37981 */ /* 0x000164000c1e1100 */
[C---:B------:R-:W-:Y:S01]  /*1b80*/  IMAD R86, R7.reuse, 0x2, R36 ;  /* 0x0000000207567824 */ /* 0x040fe200078e0224 */
[-C--:B------:R-:W-:Y:S02]  /*1b90*/  IADD3 R8, P1, R94, R4.reuse, RZ ;  /* 0x000000045e087210 */ /* 0x080fe40007f3e0ff */
[-C--:B------:R-:W-:Y:S01]  /*1ba0*/  LEA.HI.X.SX32 R11, R92, R5.reuse, 0x1, P0 ;  /* 0x000000055c0b7211 */ /* 0x080fe200000f0eff */
[C---:B------:R-:W-:Y:S01]  /*1bb0*/  IMAD R92, R7.reuse, 0x2, R86 ;  /* 0x00000002075c7824 */ /* 0x040fe200078e0256 */
[-C--:B------:R-:W-:Y:S02]  /*1bc0*/  LEA.HI.X.SX32 R9, R94, R5.reuse, 0x1, P1 ;  /* 0x000000055e097211 */ /* 0x080fe400008f0eff */
[CC--:B0-----:R-:W-:Y:S01]  /*1bd0*/  IADD3 R34, P0, R62.reuse, R4.reuse, RZ ;  /* 0x000000043e227210 */ /* 0x0c1fe20007f1e0ff */
[C---:B------:R-:W-:Y:S01]  /*1be0*/  IMAD R94, R7.reuse, 0x2, R92 ;  /* 0x00000002075e7824 */ /* 0x040fe200078e025c */
[----:B------:R0:W5:Y:S02]  /*1bf0*/  LDG.E.U8 R194, desc[UR6][R10.64] ;  /* 0x000000060ac27981 */ /* 0x000164000c1e1100 */
[----:B------:R-:W-:Y:S01]  /*1c00*/  LEA.HI.X.SX32 R35, R62, R5, 0x1, P0 ;  /* 0x000000053e237211 */ /* 0x000fe200000f0eff */
[----:B------:R-:W-:Y:S01]  /*1c10*/  IMAD R122, R7, 0x2, R94 ;  /* 0x00000002077a7824 */ /* 0x000fe200078e025e */
[----:B------:R-:W5:Y:S01]  /*1c20*/  LDG.E.U8 R193, desc[UR6][R8.64] ;  /* 0x0000000608c17981 */ /* 0x000f62000c1e1100 */
[----:B0-----:R-:W-:-:S03]  /*1c30*/  IADD3 R10, P0, R70, R4, RZ ;  /* 0x00000004460a7210 */ /* 0x001fc60007f1e0ff */
[----:B------:R0:W5:Y:S01]  /*1c40*/  LDG.E.U8 R192, desc[UR6][R34.64] ;  /* 0x0000000622c07981 */ /* 0x000162000c1e1100 */
[----:B------:R-:W-:Y:S01]  /*1c50*/  IMAD R124, R7, 0x2, R122 ;  /* 0x00000002077c7824 */ /* 0x000fe200078e027a */
[----:B------:R-:W-:-:S03]  /*1c60*/  LEA.HI.X.SX32 R11, R70, R5, 0x1, P0 ;  /* 0x00000005460b7211 */ /* 0x000fc600000f0eff */
[----:B------:R-:W-:Y:S02]  /*1c70*/  IMAD R126, R7, 0x2, R124 ;  /* 0x00000002077e7824 */ /* 0x000fe400078e027c */
[----:B------:R1:W5:Y:S01]  /*1c80*/  LDG.E.U8 R191, desc[UR6][R10.64] ;  /* 0x000000060abf7981 */ /* 0x000362000c1e1100 */
[----:B0-----:R-:W-:-:S04]  /*1c90*/  IADD3 R34, P0, R98, R4, RZ ;  /* 0x0000000462227210 */ /* 0x001fc80007f1e0ff */
[----:B------:R-:W-:Y:S01]  /*1ca0*/  LEA.HI.X.SX32 R35, R98, R5, 0x1, P0 ;  /* 0x0000000562237211 */ /* 0x000fe200000f0eff */
[----:B------:R-:W-:Y:S01]  /*1cb0*/  IMAD R130, R7, 0x2, R126 ;  /* 0x0000000207827824 */ /* 0x000fe200078e027e */
[----:B-1----:R-:W-:-:S03]  /*1cc0*/  IADD3 R10, P0, R116, R4, RZ ;  /* 0x00000004740a7210 */ /* 0x002fc60007f1e0ff */
[----:B------:R0:W5:Y:S01]  /*1cd0*/  LDG.E.U8 R189, desc[UR6][R34.64] ;  /* 0x0000000622bd7981 */ /* 0x000162000c1e1100 */
[----:B------:R-:W-:Y:S01]  /*1ce0*/  LEA.HI.X.SX32 R11, R116, R5, 0x1, P0 ;  /* 0x00000005740b7211 */ /* 0x000fe200000f0eff */
[----:B------:R-:W-:-:S04]  /*1cf0*/  IMAD R132, R7, 0x2, R130 ;  /* 0x0000000207847824 */ /* 0x000fc800078e0282 */
[----:B------:R1:W5:Y:S01]  /*1d00*/  LDG.E.U8 R188, desc[UR6][R10.64] ;  /* 0x000000060abc7981 */ /* 0x000362000c1e1100 */
[----:B0-----:R-:W-:Y:S01]  /*1d10*/  IADD3 R34, P0, R72, R4, RZ ;  /* 0x0000000448227210 */ /* 0x001fe20007f1e0ff */
[----:B------:R-:W-:-:S03]  /*1d20*/  IMAD R134, R7, 0x2, R132 ;  /* 0x0000000207867824 */ /* 0x000fc600078e0284 */
[----:B------:R-:W-:Y:S02]  /*1d30*/  LEA.HI.X.SX32 R35, R72, R5, 0x1, P0 ;  /* 0x0000000548237211 */ /* 0x000fe400000f0eff */
[----:B-1----:R-:W-:-:S03]  /*1d40*/  IADD3 R10, P0, R120, R4, RZ ;  /* 0x00000004780a7210 */ /* 0x002fc60007f1e0ff */
[----:B------:R-:W5:Y:S01]  /*1d50*/  LDG.E.U8 R57, desc[UR6][R34.64] ;  /* 0x0000000622397981 */ /* 0x000f62000c1e1100 */
[----:B------:R-:W-:Y:S02]  /*1d60*/  IADD3 R8, P1, R96, R4, RZ ;  /* 0x0000000460087210 */ /* 0x000fe40007f3e0ff */
[-C--:B------:R-:W-:Y:S01]  /*1d70*/  LEA.HI.X.SX32 R11, R120, R5.reuse, 0x1, P0 ;  /* 0x00000005780b7211 */ /* 0x080fe200000f0eff */
[----:B------:R-:W-:Y:S01]  /*1d80*/  IMAD R120, R7, 0x2, R134 ;  /* 0x0000000207787824 */ /* 0x000fe200078e0286 */
[----:B------:R-:W-:-:S03]  /*1d90*/  LEA.HI.X.SX32 R9, R96, R5, 0x1, P1 ;  /* 0x0000000560097211 */ /* 0x000fc600008f0eff */
[C---:B------:R-:W-:Y:S01]  /*1da0*/  IMAD R144, R7.reuse, 0x2, R120 ;  /* 0x0000000207907824 */ /* 0x040fe200078e0278 */
[----:B------:R-:W5:Y:S03]  /*1db0*/  LDG.E.U8 R56, desc[UR6][R10.64] ;  /* 0x000000060a387981 */ /* 0x000f66000c1e1100 */
[C---:B------:R-:W-:Y:S01]  /*1dc0*/  IMAD R150, R7.reuse, 0x2, R144 ;  /* 0x0000000207967824 */ /* 0x040fe200078e0290 */
[----:B------:R0:W5:Y:S03]  /*1dd0*/  LDG.E.U8 R190, desc[UR6][R8.64] ;  /* 0x0000000608be7981 */ /* 0x000166000c1e1100 */
[----:B------:R-:W-:Y:S01]  /*1de0*/  IMAD R38, R7, 0x2, R150 ;  /* 0x0000000207267824 */ /* 0x000fe200078e0296 */
[----:B0-----:R-:W-:-:S03]  /*1df0*/  IADD3 R8, P1, R118, R4, RZ ;  /* 0x0000000476087210 */ /* 0x001fc60007f3e0ff */
[----:B------:R-:W-:Y:S01]  /*1e00*/  IMAD R72, R7, 0x2, R38 ;  /* 0x0000000207487824 */ /* 0x000fe200078e0226 */
[----:B------:R-:W-:-:S03]  /*1e10*/  LEA.HI.X.SX32 R9, R118, R5, 0x1, P1 ;  /* 0x0000000576097211 */ /* 0x000fc600008f0eff */
[----:B------:R-:W-:Y:S02]  /*1e20*/  IMAD R66, R7, 0x2, R72 ;  /* 0x0000000207427824 */ /* 0x000fe400078e0248 */
[----:B------:R0:W5:Y:S01]  /*1e30*/  LDG.E.U8 R177, desc[UR6][R8.64] ;  /* 0x0000000608b17981 */ /* 0x000162000c1e1100 */
[-C--:B------:R-:W-:Y:S02]  /*1e40*/  IADD3 R34, P0, R12, R4.reuse, RZ ;  /* 0x000000040c227210 */ /* 0x080fe40007f1e0ff */
[----:B0-----:R-:W-:-:S04]  /*1e50*/  IADD3 R8, P1, R74, R4, RZ ;  /* 0x000000044a087210 */ /* 0x001fc80007f3e0ff */
[-C--:B------:R-:W-:Y:S01]  /*1e60*/  LEA.HI.X.SX32 R9, R74, R5.reuse, 0x1, P1 ;  /* 0x000000054a097211 */ /* 0x080fe200008f0eff */
[----:B------:R-:W-:Y:S01]  /*1e70*/  IMAD R74, R7, 0x2, R66 ;  /* 0x00000002074a7824 */ /* 0x000fe200078e0242 */
[----:B------:R-:W-:-:S03]  /*1e80*/  LEA.HI.X.SX32 R35, R12, R5, 0x1, P0 ;  /* 0x000000050c237211 */ /* 0x000fc600000f0eff */
[C---:B------:R-:W-:Y:S01]  /*1e90*/  IMAD R76, R7.reuse, 0x2, R74 ;  /* 0x00000002074c7824 */ /* 0x040fe200078e024a */
[CC--:B------:R-:W-:Y:S01]  /*1ea0*/  IADD3 R10, P0, R6.reuse, R4.reuse, RZ ;  /* 0x00000004060a7210 */ /* 0x0c0fe20007f1e0ff */
[----:B------:R0:W5:Y:S02]  /*1eb0*/  LDG.E.U8 R63, desc[UR6][R34.64] ;  /* 0x00000006223f7981 */ /* 0x000164000c1e1100 */
[C---:B------:R-:W-:Y:S01]  /*1ec0*/  IMAD R12, R7.reuse, 0x2, R76 ;  /* 0x00000002070c7824 */ /* 0x040fe200078e024c */
[----:B------:R-:W-:Y:S01]  /*1ed0*/  LEA.HI.X.SX32 R11, R6, R5, 0x1, P0 ;  /* 0x00000005060b7211 */ /* 0x000fe200000f0eff */
[----:B------:R1:W5:Y:S02]  /*1ee0*/  LDG.E.U8 R55, desc[UR6][R8.64] ;  /* 0x0000000608377981 */ /* 0x000364000c1e1100 */
[C---:B------:R-:W-:Y:S02]  /*1ef0*/  IMAD R6, R7.reuse, 0x2, R12 ;  /* 0x0000000207067824 */ /* 0x040fe400078e020c */
[----:B------:R4:W5:Y:S02]  /*1f00*/  LDG.E.U8 R65, desc[UR6][R10.64] ;  /* 0x000000060a417981 */ /* 0x000964000c1e1100 */
[----:B------:R-:W-:Y:S01]  /*1f10*/  IMAD R88, R7, 0x2, R6 ;  /* 0x0000000207587824 */ /* 0x000fe200078e0206 */
[----:B0-----:R-:W-:-:S03]  /*1f20*/  IADD3 R34, P0, R32, R4, RZ ;  /* 0x0000000420227210 */ /* 0x001fc60007f1e0ff */
[----:B------:R-:W-:Y:S01]  /*1f30*/  IMAD R90, R7, 0x2, R88 ;  /* 0x00000002075a7824 */ /* 0x000fe200078e0258 */
[----:B------:R-:W-:-:S03]  /*1f40*/  LEA.HI.X.SX32 R35, R32, R5, 0x1, P0 ;  /* 0x0000000520237211 */ /* 0x000fc600000f0eff */
[C---:B------:R-:W-:Y:S01]  /*1f50*/  IMAD R32, R7.reuse, 0x2, R90 ;  /* 0x0000000207207824 */ /* 0x040fe200078e025a */
[C---:B-1----:R-:W-:Y:S01]  /*1f60*/  IADD3 R8, P1, R16.reuse, R4, RZ ;  /* 0x0000000410087210 */ /* 0x042fe20007f3e0ff */
[----:B------:R-:W5:Y:S02]  /*1f70*/  LDG.E.U8 R62, desc[UR6][R34.64] ;  /* 0x00000006223e7981 */ /* 0x000f64000c1e1100 */
[----:B------:R-:W-:Y:S01]  /*1f80*/  IMAD R118, R7, 0x2, R32 ;  /* 0x0000000207767824 */ /* 0x000fe200078e0220 */
[----:B------:R-:W-:-:S03]  /*1f90*/  LEA.HI.X.SX32 R9, R16, R5, 0x1, P1 ;  /* 0x0000000510097211 */ /* 0x000fc600008f0eff */
[C---:B------:R-:W-:Y:S01]  /*1fa0*/  IMAD R116, R7.reuse, 0x2, R118 ;  /* 0x0000000207747824 */ /* 0x040fe200078e0276 */
[C---:B----4-:R-:W-:Y:S01]  /*1fb0*/  IADD3 R10, P0, R68.reuse, R4, RZ ;  /* 0x00000004440a7210 */ /* 0x050fe20007f1e0ff */
[----:B------:R0:W4:Y:S02]  /*1fc0*/  LDG.E.U8 R69, desc[UR6][R8.64] ;  /* 0x0000000608457981 */ /* 0x000124000c1e1100 */
[----:B------:R-:W-:Y:S01]  /*1fd0*/  IMAD R136, R7, 0x2, R116 ;  /* 0x0000000207887824 */ /* 0x000fe200078e0274 */
[----:B------:R-:W-:-:S03]  /*1fe0*/  LEA.HI.X.SX32 R11, R68, R5, 0x1, P0 ;  /* 0x00000005440b7211 */ /* 0x000fc600000f0eff */
[----:B------:R-:W-:Y:S01]  /*1ff0*/  IMAD R137, R7, 0x2, R136 ;  /* 0x0000000207897824 */ /* 0x000fe200078e0288 */
[----:B0-----:R-:W-:-:S03]  /*2000*/  IADD3 R8, P1, R78, R4, RZ ;  /* 0x000000044e087210 */ /* 0x001fc60007f3e0ff */
[C---:B------:R-:W-:Y:S01]  /*2010*/  IMAD R138, R7.reuse, 0x2, R137 ;  /* 0x00000002078a7824 */ /* 0x040fe200078e0289 */
[----:B------:R-:W-:Y:S01]  /*2020*/  IADD3 R70, P0, R80, R4, RZ ;  /* 0x0000000450467210 */ /* 0x000fe20007f1e0ff */
[----:B------:R0:W4:Y:S01]  /*2030*/  LDG.E.U8 R68, desc[UR6][R10.64] ;  /* 0x000000060a447981 */ /* 0x000122000c1e1100 */
[-C--:B------:R-:W-:Y:S01]  /*2040*/  LEA.HI.X.SX32 R9, R78, R5.reuse, 0x1, P1 ;  /* 0x000000054e097211 */ /* 0x080fe200008f0eff */
[----:B------:R-:W-:Y:S01]  /*2050*/  IMAD R139, R7, 0x2, R138 ;  /* 0x00000002078b7824 */ /* 0x000fe200078e028a */
[----:B------:R-:W-:-:S03]  /*2060*/  LEA.HI.X.SX32 R71, R80, R5, 0x1, P0 ;  /* 0x0000000550477211 */ /* 0x000fc600000f0eff */
[----:B------:R1:W5:Y:S01]  /*2070*/  LDG.E.U8 R59, desc[UR6][R8.64] ;  /* 0x00000006083b7981 */ /* 0x000362000c1e1100 */
[C---:B------:R-:W-:Y:S01]  /*2080*/  IMAD R140, R7.reuse, 0x2, R139 ;  /* 0x00000002078c7824 */ /* 0x040fe200078e028b */
[-C--:B0-----:R-:W-:Y:S02]  /*2090*/  IADD3 R10, P0, R82, R4.reuse, RZ ;  /* 0x00000004520a7210 */ /* 0x081fe40007f1e0ff */
[----:B------:R-:W4:Y:S01]  /*20a0*/  LDG.E.U8 R70, desc[UR6][R70.64] ;  /* 0x0000000646467981 */ /* 0x000f22000c1e1100 */
[-C--:B-1----:R-:W-:Y:S02]  /*20b0*/  IADD3 R8, P1, R84, R4.reuse, RZ ;  /* 0x0000000454087210 */ /* 0x082fe40007f3e0ff */
[-C--:B------:R-:W-:Y:S02]  /*20c0*/  LEA.HI.X.SX32 R11, R82, R5.reuse, 0x1, P0 ;  /* 0x00000005520b7211 */ /* 0x080fe400000f0eff */
[-C--:B------:R-:W-:Y:S02]  /*20d0*/  LEA.HI.X.SX32 R9, R84, R5.reuse, 0x1, P1 ;  /* 0x0000000554097211 */ /* 0x080fe400008f0eff */
[C---:B------:R-:W-:Y:S01]  /*20e0*/  IADD3 R34, P0, R36.reuse, R4, RZ ;  /* 0x0000000424227210 */ /* 0x040fe20007f1e0ff */
[----:B------:R-:W-:Y:S01]  /*20f0*/  IMAD R141, R7, 0x2, R140 ;  /* 0x00000002078d7824 */ /* 0x000fe200078e028c */
[----:B------:R0:W4:Y:S02]  /*2100*/  LDG.E.U8 R131, desc[UR6][R10.64] ;  /* 0x000000060a837981 */ /* 0x000124000c1e1100 */
[----:B------:R-:W-:-:S02]  /*2110*/  LEA.HI.X.SX32 R35, R36, R5, 0x1, P0 ;  /* 0x0000000524237211 */ /* 0x000fc400000f0eff */
[----:B------:R1:W4:Y:S01]  /*2120*/  LDG.E.U8 R99, desc[UR6][R8.64] ;  /* 0x0000000608637981 */ /* 0x000322000c1e1100 */
[----:B------:R-:W-:-:S03]  /*2130*/  IMAD R142, R7, 0x2, R141 ;  /* 0x00000002078e7824 */ /* 0x000fc600078e028d */
[----:B------:R3:W4:Y:S01]  /*2140*/  LDG.E.U8 R98, desc[UR6][R34.64] ;  /* 0x0000000622627981 */ /* 0x000722000c1e1100 */
[-C--:B0-----:R-:W-:Y:S02]  /*2150*/  IADD3 R10, P0, R86, R4.reuse, RZ ;  /* 0x00000004560a7210 */ /* 0x081fe40007f1e0ff */
[-C--:B-1----:R-:W-:Y:S01]  /*2160*/  IADD3 R8, P1, R92, R4.reuse, RZ ;  /* 0x000000045c087210 */ /* 0x082fe20007f3e0ff */
[C---:B------:R-:W-:Y:S01]  /*2170*/  IMAD R128, R7.reuse, 0x2, R142 ;  /* 0x0000000207807824 */ /* 0x040fe200078e028e */
[-C--:B------:R-:W-:Y:S02]  /*2180*/  LEA.HI.X.SX32 R11, R86, R5.reuse, 0x1, P0 ;  /* 0x00000005560b7211 */ /* 0x080fe400000f0eff */
[----:B------:R-:W-:Y:S02]  /*2190*/  LEA.HI.X.SX32 R9, R92, R5, 0x1, P1 ;  /* 0x000000055c097211 */ /* 0x000fe400008f0eff */
[----:B---3--:R-:W-:Y:S01]  /*21a0*/  IADD3 R34, P0, R94, R4, RZ ;  /* 0x000000045e227210 */ /* 0x008fe20007f1e0ff */
[----:B------:R0:W3:Y:S01]  /*21b0*/  LDG.E.U8 R97, desc[UR6][R10.64] ;  /* 0x000000060a617981 */ /* 0x0000e2000c1e1100 */
[----:B------:R-:W-:-:S02]  /*21c0*/  IMAD R129, R7, 0x2, R128 ;  /* 0x0000000207817824 */ /* 0x000fc400078e0280 */
[----:B------:R-:W-:Y:S01]  /*21d0*/  LEA.HI.X.SX32 R35, R94, R5, 0x1, P0 ;  /* 0x000000055e237211 */ /* 0x000fe200000f0eff */
[----:B------:R1:W3:Y:S01]  /*21e0*/  LDG.E.U8 R96, desc[UR6][R8.64] ;  /* 0x0000000608607981 */ /* 0x0002e2000c1e1100 */
[----:B------:R-:W-:-:S03]  /*21f0*/  IMAD R145, R7, 0x2, R129 ;  /* 0x0000000207917824 */ /* 0x000fc600078e0281 */
[----:B------:R2:W3:Y:S01]  /*2200*/  LDG.E.U8 R95, desc[UR6][R34.64] ;  /* 0x00000006225f7981 */ /* 0x0004e2000c1e1100 */
[-C--:B0-----:R-:W-:Y:S02]  /*2210*/  IADD3 R10, P0, R122, R4.reuse, RZ ;  /* 0x000000047a0a7210 */ /* 0x081fe40007f1e0ff */
[-C--:B-1----:R-:W-:Y:S02]  /*2220*/  IADD3 R8, P1, R124, R4.reuse, RZ ;  /* 0x000000047c087210 */ /* 0x082fe40007f3e0ff */
[-C--:B------:R-:W-:Y:S02]  /*2230*/  LEA.HI.X.SX32 R11, R122, R5.reuse, 0x1, P0 ;  /* 0x000000057a0b7211 */ /* 0x080fe400000f0eff */
[-C--:B------:R-:W-:Y:S02]  /*2240*/  LEA.HI.X.SX32 R9, R124, R5.reuse, 0x1, P1 ;  /* 0x000000057c097211 */ /* 0x080fe400008f0eff */
[C---:B--2---:R-:W-:Y:S01]  /*2250*/  IADD3 R34, P0, R126.reuse, R4, RZ ;  /* 0x000000047e227210 */ /* 0x044fe20007f1e0ff */
[----:B------:R-:W-:Y:S01]  /*2260*/  IMAD R146, R7, 0x2, R145 ;  /* 0x0000000207927824 */ /* 0x000fe200078e0291 */
[----:B------:R0:W2:Y:S02]  /*2270*/  LDG.E.U8 R94, desc[UR6][R10.64] ;  /* 0x000000060a5e7981 */ /* 0x0000a4000c1e1100 */
[----:B------:R-:W-:-:S02]  /*2280*/  LEA.HI.X.SX32 R35, R126, R5, 0x1, P0 ;  /* 0x000000057e237211 */ /* 0x000fc400000f0eff */
[----:B------:R1:W3:Y:S01]  /*2290*/  LDG.E.U8 R93, desc[UR6][R8.64] ;  /* 0x00000006085d7981 */ /* 0x0002e2000c1e1100 */
[----:B------:R-:W-:-:S03]  /*22a0*/  IMAD R147, R7, 0x2, R146 ;  /* 0x0000000207937824 */ /* 0x000fc600078e0292 */
[----:B------:R1:W2:Y:S01]  /*22b0*/  LDG.E.U8 R92, desc[UR6][R34.64] ;  /* 0x00000006225c7981 */ /* 0x0002a2000c1e1100 */
[-C--:B0-----:R-:W-:Y:S02]  /*22c0*/  IADD3 R10, P0, R130, R4.reuse, RZ ;  /* 0x00000004820a7210 */ /* 0x081fe40007f1e0ff */
[-C--:B-1----:R-:W-:Y:S01]  /*22d0*/  IADD3 R8, P1, R132, R4.reuse, RZ ;  /* 0x0000000484087210 */ /* 0x082fe20007f3e0ff */
[C---:B------:R-:W-:Y:S01]  /*22e0*/  IMAD R148, R7.reuse, 0x2, R147 ;  /* 0x0000000207947824 */ /* 0x040fe200078e0293 */
[-C--:B------:R-:W-:Y:S02]  /*22f0*/  LEA.HI.X.SX32 R11, R130, R5.reuse, 0x1, P0 ;  /* 0x00000005820b7211 */ /* 0x080fe400000f0eff */
[----:B------:R-:W-:Y:S02]  /*2300*/  LEA.HI.X.SX32 R9, R132, R5, 0x1, P1 ;  /* 0x0000000584097211 */ /* 0x000fe400008f0eff */
[----:B------:R-:W-:Y:S01]  /*2310*/  IADD3 R34, P0, R134, R4, RZ ;  /* 0x0000000486227210 */ /* 0x000fe20007f1e0ff */
        /* <DEDUP_REMOVED lines=10> */
[C---:B------:R-:W-:Y:S01]  /*23c0*/  IADD3 R34, P0, R150.reuse, R4, RZ ;  /* 0x0000000496227210 */ /* 0x040fe20007f1e0ff */
[----:B------:R-:W-:Y:S01]  /*23d0*/  IMAD R36, R7, 0x2, R16 ;  /* 0x0000000207247824 */ /* 0x000fe200078e0210 */
[----:B------:R-:W3:Y:S02]  /*23e0*/  LDG.E.U8 R83, desc[UR6][R10.64] ;  /* 0x000000060a537981 */ /* 0x000ee4000c1e1100 */
[----:B------:R-:W-:-:S02]  /*23f0*/  LEA.HI.X.SX32 R35, R150, R5, 0x1, P0 ;  /* 0x0000000596237211 */ /* 0x000fc400000f0eff */
[----:B------:R0:W3:Y:S01]  /*2400*/  LDG.E.U8 R82, desc[UR6][R8.64] ;  /* 0x0000000608527981 */ /* 0x0000e2000c1e1100 */
[----:B------:R-:W-:-:S03]  /*2410*/  IMAD R37, R7, 0x2, R36 ;  /* 0x0000000207257824 */ /* 0x000fc600078e0224 */
[----:B------:R-:W3:Y:S01]  /*2420*/  LDG.E.U8 R81, desc[UR6][R34.64] ;  /* 0x0000000622517981 */ /* 0x000ee2000c1e1100 */
[----:B0-----:R-:W-:-:S04]  /*2430*/  IADD3 R8, P0, R38, R4, RZ ;  /* 0x0000000426087210 */ /* 0x001fc80007f1e0ff */
[----:B------:R-:W-:Y:S01]  /*2440*/  LEA.HI.X.SX32 R9, R38, R5, 0x1, P0 ;  /* 0x0000000526097211 */ /* 0x000fe200000f0eff */
[----:B------:R-:W-:Y:S01]  /*2450*/  IMAD R38, R7, 0x2, R37 ;  /* 0x0000000207267824 */ /* 0x000fe200078e0225 */
[----:B------:R-:W-:-:S03]  /*2460*/  IADD3 R10, P1, R72, R4, RZ ;  /* 0x00000004480a7210 */ /* 0x000fc60007f3e0ff */
[----:B------:R-:W-:Y:S01]  /*2470*/  IMAD R39, R7, 0x2, R38 ;  /* 0x0000000207277824 */ /* 0x000fe200078e0226 */
[----:B------:R0:W3:Y:S01]  /*2480*/  LDG.E.U8 R80, desc[UR6][R8.64] ;  /* 0x0000000608507981 */ /* 0x0000e2000c1e1100 */
[----:B------:R-:W-:Y:S02]  /*2490*/  LEA.HI.X.SX32 R11, R72, R5, 0x1, P1 ;  /* 0x00000005480b7211 */ /* 0x000fe400008f0eff */
[----:B------:R-:W-:-:S03]  /*24a0*/  IADD3 R72, P0, R66, R4, RZ ;  /* 0x0000000442487210 */ /* 0x000fc60007f1e0ff */
[----:B------:R1:W3:Y:S01]  /*24b0*/  LDG.E.U8 R79, desc[UR6][R10.64] ;  /* 0x000000060a4f7981 */ /* 0x0002e2000c1e1100 */
[----:B0-----:R-:W-:Y:S01]  /*24c0*/  IMAD R8, R7, 0x2, R39 ;  /* 0x0000000207087824 */ /* 0x001fe200078e0227 */
[----:B------:R-:W-:-:S03]  /*24d0*/  LEA.HI.X.SX32 R73, R66, R5, 0x1, P0 ;  /* 0x0000000542497211 */ /* 0x000fc600000f0eff */
[C---:B------:R-:W-:Y:S01]  /*24e0*/  IMAD R34, R7.reuse, 0x2, R8 ;  /* 0x0000000207227824 */ /* 0x040fe200078e0208 */
[C---:B-1----:R-:W-:Y:S01]  /*24f0*/  IADD3 R10, P0, R74.reuse, R4, RZ ;  /* 0x000000044a0a7210 */ /* 0x042fe20007f1e0ff */
[----:B------:R0:W3:Y:S02]  /*2500*/  LDG.E.U8 R78, desc[UR6][R72.64] ;  /* 0x00000006484e7981 */ /* 0x0000e4000c1e1100 */
[----:B------:R-:W-:Y:S01]  /*2510*/  IMAD R35, R7, 0x2, R34 ;  /* 0x0000000207237824 */ /* 0x000fe200078e0222 */
[----:B------:R-:W-:-:S03]  /*2520*/  LEA.HI.X.SX32 R11, R74, R5, 0x1, P0 ;  /* 0x000000054a0b7211 */ /* 0x000fc600000f0eff */
[C---:B------:R-:W-:Y:S01]  /*2530*/  IMAD R31, R7.reuse, 0x2, R35 ;  /* 0x00000002071f7824 */ /* 0x040fe200078e0223 */
[-C--:B------:R-:W-:Y:S02]  /*2540*/  IADD3 R74, P0, R12, R4.reuse, RZ ;  /* 0x000000040c4a7210 */ /* 0x080fe40007f1e0ff */
[-C--:B------:R-:W-:Y:S01]  /*2550*/  IADD3 R66, P1, R76, R4.reuse, RZ ;  /* 0x000000044c427210 */ /* 0x080fe20007f3e0ff */
[----:B------:R1:W3:Y:S01]  /*2560*/  LDG.E.U8 R77, desc[UR6][R10.64] ;  /* 0x000000060a4d7981 */ /* 0x0002e2000c1e1100 */
[-C--:B------:R-:W-:Y:S02]  /*2570*/  LEA.HI.X.SX32 R75, R12, R5.reuse, 0x1, P0 ;  /* 0x000000050c4b7211 */ /* 0x080fe400000f0eff */
[-C--:B------:R-:W-:Y:S02]  /*2580*/  LEA.HI.X.SX32 R67, R76, R5.reuse, 0x1, P1 ;  /* 0x000000054c437211 */ /* 0x080fe400008f0eff */
[C---:B0-----:R-:W-:Y:S02]  /*2590*/  IADD3 R72, P0, R6.reuse, R4, RZ ;  /* 0x0000000406487210 */ /* 0x041fe40007f1e0ff */
[----:B------:R-:W3:Y:S01]  /*25a0*/  LDG.E.U8 R75, desc[UR6][R74.64] ;  /* 0x000000064a4b7981 */ /* 0x000ee2000c1e1100 */
[----:B-1----:R-:W-:Y:S01]  /*25b0*/  IMAD R11, R7, 0x2, R31 ;  /* 0x00000002070b7824 */ /* 0x002fe200078e021f */
[----:B------:R-:W-:-:S02]  /*25c0*/  LEA.HI.X.SX32 R73, R6, R5, 0x1, P0 ;  /* 0x0000000506497211 */ /* 0x000fc400000f0eff */
[----:B------:R0:W3:Y:S01]  /*25d0*/  LDG.E.U8 R76, desc[UR6][R66.64] ;  /* 0x00000006424c7981 */ /* 0x0000e2000c1e1100 */
[----:B------:R-:W-:-:S03]  /*25e0*/  IMAD R12, R7, 0x2, R11 ;  /* 0x00000002070c7824 */ /* 0x000fc600078e020b */
[----:B------:R-:W3:Y:S01]  /*25f0*/  LDG.E.U8 R74, desc[UR6][R72.64] ;  /* 0x00000006484a7981 */ /* 0x000ee2000c1e1100 */
[----:B------:R-:W-:Y:S01]  /*2600*/  IMAD R6, R7, 0x2, R12 ;  /* 0x0000000207067824 */ /* 0x000fe200078e020c */
[----:B0-----:R-:W-:-:S03]  /*2610*/  IADD3 R66, P1, R88, R4, RZ ;  /* 0x0000000458427210 */ /* 0x001fc60007f3e0ff */
[C---:B------:R-:W-:Y:S01]  /*2620*/  IMAD R9, R7.reuse, 0x2, R6 ;  /* 0x0000000207097824 */ /* 0x040fe200078e0206 */
[-C--:B------:R-:W-:Y:S02]  /*2630*/  LEA.HI.X.SX32 R67, R88, R5.reuse, 0x1, P1 ;  /* 0x0000000558437211 */ /* 0x080fe400008f0eff */
[CC--:B------:R-:W-:Y:S01]  /*2640*/  IADD3 R88, P0, R90.reuse, R4.reuse, RZ ;  /* 0x000000045a587210 */ /* 0x0c0fe20007f1e0ff */
[C---:B------:R-:W-:Y:S02]  /*2650*/  IMAD R10, R7.reuse, 0x2, R9 ;  /* 0x00000002070a7824 */ /* 0x040fe400078e0209 */
[----:B------:R0:W3:Y:S01]  /*2660*/  LDG.E.U8 R73, desc[UR6][R66.64] ;  /* 0x0000000642497981 */ /* 0x0000e2000c1e1100 */
[----:B------:R-:W-:Y:S01]  /*2670*/  LEA.HI.X.SX32 R89, R90, R5, 0x1, P0 ;  /* 0x000000055a597211 */ /* 0x000fe200000f0eff */
[----:B------:R-:W-:Y:S01]  /*2680*/  IMAD R3, R7, 0x2, R10 ;  /* 0x0000000207037824 */ /* 0x000fe200078e020a */
[----:B------:R-:W-:-:S03]  /*2690*/  IADD3 R90, P0, R32, R4, RZ ;  /* 0x00000004205a7210 */ /* 0x000fc60007f1e0ff */
[----:B------:R1:W3:Y:S01]  /*26a0*/  LDG.E.U8 R72, desc[UR6][R88.64] ;  /* 0x0000000658487981 */ /* 0x0002e2000c1e1100 */
[----:B------:R-:W-:Y:S01]  /*26b0*/  LEA.HI.X.SX32 R91, R32, R5, 0x1, P0 ;  /* 0x00000005205b7211 */ /* 0x000fe200000f0eff */
[----:B------:R-:W-:Y:S01]  /*26c0*/  IMAD R32, R7, 0x2, R3 ;  /* 0x0000000207207824 */ /* 0x000fe200078e0203 */
[----:B0-----:R-:W-:-:S03]  /*26d0*/  IADD3 R66, P1, R118, R4, RZ ;  /* 0x0000000476427210 */ /* 0x001fc60007f3e0ff */
[----:B------:R0:W3:Y:S01]  /*26e0*/  LDG.E.U8 R71, desc[UR6][R90.64] ;  /* 0x000000065a477981 */ /* 0x0000e2000c1e1100 */
[----:B------:R-:W-:Y:S01]  /*26f0*/  LEA.HI.X.SX32 R67, R118, R5, 0x1, P1 ;  /* 0x0000000576437211 */ /* 0x000fe200008f0eff */
[----:B------:R-:W-:Y:S01]  /*2700*/  IMAD R118, R7, 0x2, R32 ;  /* 0x0000000207767824 */ /* 0x000fe200078e0220 */
[----:B-1----:R-:W-:-:S03]  /*2710*/  IADD3 R88, P0, R116, R4, RZ ;  /* 0x0000000474587210 */ /* 0x002fc60007f1e0ff */
[C---:B------:R-:W-:Y:S01]  /*2720*/  IMAD R120, R7.reuse, 0x2, R118 ;  /* 0x0000000207787824 */ /* 0x040fe200078e0276 */
[----:B------:R-:W-:Y:S01]  /*2730*/  LEA.HI.X.SX32 R89, R116, R5, 0x1, P0 ;  /* 0x0000000574597211 */ /* 0x000fe200000f0eff */
[----:B------:R-:W3:Y:S01]  /*2740*/  LDG.E.U8 R67, desc[UR6][R66.64] ;  /* 0x0000000642437981 */ /* 0x000ee2000c1e1100 */
[----:B0-----:R-:W-:Y:S01]  /*2750*/  IADD3 R90, P0, R118, R4, RZ ;  /* 0x00000004765a7210 */ /* 0x001fe20007f1e0ff */
[----:B------:R-:W-:-:S03]  /*2760*/  IMAD R122, R7, 0x2, R120 ;  /* 0x00000002077a7824 */ /* 0x000fc600078e0278 */
[----:B------:R-:W-:Y:S01]  /*2770*/  LEA.HI.X.SX32 R91, R118, R5, 0x1, P0 ;  /* 0x00000005765b7211 */ /* 0x000fe200000f0eff */
[----:B------:R-:W-:Y:S01]  /*2780*/  IMAD R118, R7, 0x2, R122 ;  /* 0x0000000207767824 */ /* 0x000fe200078e027a */
[----:B------:R0:W3:Y:S04]  /*2790*/  LDG.E.U8 R66, desc[UR6][R88.64] ;  /* 0x0000000658427981 */ /* 0x0000e8000c1e1100 */
[----:B------:R1:W2:Y:S01]  /*27a0*/  LDG.E.U8 R130, desc[UR6][R90.64] ;  /* 0x000000065a827981 */ /* 0x0002a2000c1e1100 */
[----:B0-----:R-:W-:-:S04]  /*27b0*/  IADD3 R88, P0, R122, R4, RZ ;  /* 0x000000047a587210 */ /* 0x001fc80007f1e0ff */
[-C--:B------:R-:W-:Y:S01]  /*27c0*/  LEA.HI.X.SX32 R89, R122, R5.reuse, 0x1, P0 ;  /* 0x000000057a597211 */ /* 0x080fe200000f0eff */
[C---:B------:R-:W-:Y:S01]  /*27d0*/  IMAD R122, R7.reuse, 0x2, R118 ;  /* 0x00000002077a7824 */ /* 0x040fe200078e0276 */
[-C--:B-1----:R-:W-:Y:S02]  /*27e0*/  IADD3 R90, P0, R118, R4.reuse, RZ ;  /* 0x00000004765a7210 */ /* 0x082fe40007f1e0ff */
[----:B------:R-:W-:Y:S02]  /*27f0*/  IADD3 R116, P1, R120, R4, RZ ;  /* 0x0000000478747210 */ /* 0x000fe40007f3e0ff */
[-C--:B------:R-:W-:Y:S01]  /*2800*/  LEA.HI.X.SX32 R91, R118, R5.reuse, 0x1, P0 ;  /* 0x00000005765b7211 */ /* 0x080fe200000f0eff */
[C---:B------:R-:W-:Y:S01]  /*2810*/  IMAD R118, R7.reuse, 0x2, R122 ;  /* 0x0000000207767824 */ /* 0x040fe200078e027a */
[----:B------:R-:W-:Y:S02]  /*2820*/  LEA.HI.X.SX32 R117, R120, R5, 0x1, P1 ;  /* 0x0000000578757211 */ /* 0x000fe400008f0eff */
[----:B------:R0:W3:Y:S01]  /*2830*/  LDG.E.U8 R120, desc[UR6][R88.64] ;  /* 0x0000000658787981 */ /* 0x0000e2000c1e1100 */
[----:B------:R-:W-:-:S03]  /*2840*/  IMAD R124, R7, 0x2, R118 ;  /* 0x00000002077c7824 */ /* 0x000fc600078e0276 */
[----:B------:R1:W3:Y:S04]  /*2850*/  LDG.E.U8 R119, desc[UR6][R90.64] ;  /* 0x000000065a777981 */ /* 0x0002e8000c1e1100 */
[----:B------:R1:W3:Y:S01]  /*2860*/  LDG.E.U8 R121, desc[UR6][R116.64] ;  /* 0x0000000674797981 */ /* 0x0002e2000c1e1100 */
[----:B0-----:R-:W-:Y:S01]  /*2870*/  IADD3 R88, P0, R122, R4, RZ ;  /* 0x000000047a587210 */ /* 0x001fe20007f1e0ff */
[----:B------:R-:W-:-:S03]  /*2880*/  IMAD R126, R7, 0x2, R124 ;  /* 0x00000002077e7824 */ /* 0x000fc600078e027c */
[-C--:B------:R-:W-:Y:S02]  /*2890*/  LEA.HI.X.SX32 R89, R122, R5.reuse, 0x1, P0 ;  /* 0x000000057a597211 */ /* 0x080fe400000f0eff */
[-C--:B-1----:R-:W-:Y:S02]  /*28a0*/  IADD3 R90, P0, R124, R4.reuse, RZ ;  /* 0x000000047c5a7210 */ /* 0x082fe40007f1e0ff */
[-C--:B------:R-:W-:Y:S01]  /*28b0*/  IADD3 R116, P1, R118, R4.reuse, RZ ;  /* 0x0000000476747210 */ /* 0x080fe20007f3e0ff */
[----:B------:R-:W2:Y:S01]  /*28c0*/  LDG.E.U8 R88, desc[UR6][R88.64] ;  /* 0x0000000658587981 */ /* 0x000ea2000c1e1100 */
[-C--:B------:R-:W-:Y:S01]  /*28d0*/  LEA.HI.X.SX32 R91, R124, R5.reuse, 0x1, P0 ;  /* 0x000000057c5b7211 */ /* 0x080fe200000f0eff */
[C---:B------:R-:W-:Y:S01]  /*28e0*/  IMAD R124, R7.reuse, 0x2, R126 ;  /* 0x00000002077c7824 */ /* 0x040fe200078e027e */
[----:B------:R-:W-:Y:S02]  /*28f0*/  LEA.HI.X.SX32 R117, R118, R5, 0x1, P1 ;  /* 0x0000000576757211 */ /* 0x000fe400008f0eff */
[----:B------:R-:W-:Y:S01]  /*2900*/  IADD3 R122, P0, R126, R4, RZ ;  /* 0x000000047e7a7210 */ /* 0x000fe20007f1e0ff */
[----:B------:R-:W-:-:S02]  /*2910*/  IMAD R132, R7, 0x2, R124 ;  /* 0x0000000207847824 */ /* 0x000fc400078e027c */
[----:B------:R-:W3:Y:S01]  /*2920*/  LDG.E.U8 R118, desc[UR6][R116.64] ;  /* 0x0000000674767981 */ /* 0x000ee2000c1e1100 */
[----:B------:R-:W-:Y:S01]  /*2930*/  LEA.HI.X.SX32 R123, R126, R5, 0x1, P0 ;  /* 0x000000057e7b7211 */ /* 0x000fe200000f0eff */
[----:B------:R-:W-:Y:S01]  /*2940*/  IMAD R134, R7, 0x2, R132 ;  /* 0x0000000207867824 */ /* 0x000fe200078e0284 */
[-C--:B------:R-:W-:Y:S01]  /*2950*/  IADD3 R126, P1, R132, R4.reuse, RZ ;  /* 0x00000004847e7210 */ /* 0x080fe20007f3e0ff */
[----:B------:R0:W3:Y:S04]  /*2960*/  LDG.E.U8 R117, desc[UR6][R90.64] ;  /* 0x000000065a757981 */ /* 0x0000e8000c1e1100 */
[----:B------:R1:W3:Y:S01]  /*2970*/  LDG.E.U8 R116, desc[UR6][R122.64] ;  /* 0x000000067a747981 */ /* 0x0002e2000c1e1100 */
[----:B0-----:R-:W-:-:S04]  /*2980*/  IADD3 R90, P0, R124, R4, RZ ;  /* 0x000000047c5a7210 */ /* 0x001fc80007f1e0ff */
[-C--:B------:R-:W-:Y:S02]  /*2990*/  LEA.HI.X.SX32 R91, R124, R5.reuse, 0x1, P0 ;  /* 0x000000057c5b7211 */ /* 0x080fe400000f0eff */
[-C--:B------:R-:W-:Y:S02]  /*29a0*/  IADD3 R124, P0, R134, R4.reuse, RZ ;  /* 0x00000004867c7210 */ /* 0x080fe40007f1e0ff */
[-C--:B------:R-:W-:Y:S02]  /*29b0*/  LEA.HI.X.SX32 R127, R132, R5.reuse, 0x1, P1 ;  /* 0x00000005847f7211 */ /* 0x080fe400008f0eff */
[----:B------:R-:W-:Y:S01]  /*29c0*/  LEA.HI.X.SX32 R125, R134, R5, 0x1, P0 ;  /* 0x00000005867d7211 */ /* 0x000fe200000f0eff */
[C---:B------:R-:W-:Y:S01]  /*29d0*/  IMAD R132, R7.reuse, 0x2, R134 ;  /* 0x0000000207847824 */ /* 0x040fe200078e0286 */
[----:B------:R-:W3:Y:S03]  /*29e0*/  LDG.E.U8 R91, desc[UR6][R90.64] ;  /* 0x000000065a5b7981 */ /* 0x000ee6000c1e1100 */
[----:B------:R-:W-:Y:S01]  /*29f0*/  IMAD R134, R7, 0x2, R132 ;  /* 0x0000000207867824 */ /* 0x000fe200078e0284 */
[----:B------:R0:W3:Y:S01]  /*2a00*/  LDG.E.U8 R89, desc[UR6][R124.64] ;  /* 0x000000067c597981 */ /* 0x0000e2000c1e1100 */
[----:B-1----:R-:W-:-:S03]  /*2a10*/  IADD3 R122, P0, R132, R4, RZ ;  /* 0x00000004847a7210 */ /* 0x002fc60007f1e0ff */
[----:B------:R1:W3:Y:S01]  /*2a20*/  LDG.E.U8 R90, desc[UR6][R126.64] ;  /* 0x000000067e5a7981 */ /* 0x0002e2000c1e1100 */
[----:B------:R-:W-:Y:S01]  /*2a30*/  IMAD R144, R7, 0x2, R134 ;  /* 0x0000000207907824 */ /* 0x000fe200078e0286 */
[----:B------:R-:W-:-:S03]  /*2a40*/  LEA.HI.X.SX32 R123, R132, R5, 0x1, P0 ;  /* 0x00000005847b7211 */ /* 0x000fc600000f0eff */
[C---:B------:R-:W-:Y:S01]  /*2a50*/  IMAD R152, R7.reuse, 0x2, R144 ;  /* 0x0000000207987824 */ /* 0x040fe200078e0290 */
[-C--:B0-----:R-:W-:Y:S01]  /*2a60*/  IADD3 R124, P1, R144, R4.reuse, RZ ;  /* 0x00000004907c7210 */ /* 0x081fe20007f3e0ff */
[----:B------:R0:W3:Y:S01]  /*2a70*/  LDG.E.U8 R132, desc[UR6][R122.64] ;  /* 0x000000067a847981 */ /* 0x0000e2000c1e1100 */
[----:B-1----:R-:W-:Y:S01]  /*2a80*/  IADD3 R126, P0, R134, R4, RZ ;  /* 0x00000004867e7210 */ /* 0x002fe20007f1e0ff */
[----:B------:R-:W-:-:S03]  /*2a90*/  IMAD R150, R7, 0x2, R152 ;  /* 0x0000000207967824 */ /* 0x000fc600078e0298 */
[-C--:B------:R-:W-:Y:S02]  /*2aa0*/  LEA.HI.X.SX32 R127, R134, R5.reuse, 0x1, P0 ;  /* 0x00000005867f7211 */ /* 0x080fe400000f0eff */
[-C--:B------:R-:W-:Y:S02]  /*2ab0*/  LEA.HI.X.SX32 R125, R144, R5.reuse, 0x1, P1 ;  /* 0x00000005907d7211 */ /* 0x080fe400008f0eff */
[CC--:B0-----:R-:W-:Y:S01]  /*2ac0*/  IADD3 R122, P0, R152.reuse, R4.reuse, RZ ;  /* 0x00000004987a7210 */ /* 0x0c1fe20007f1e0ff */
[----:B------:R0:W3:Y:S03]  /*2ad0*/  LDG.E.U8 R133, desc[UR6][R126.64] ;  /* 0x000000067e857981 */ /* 0x0000e6000c1e1100 */
[----:B------:R-:W-:Y:S01]  /*2ae0*/  LEA.HI.X.SX32 R123, R152, R5, 0x1, P0 ;  /* 0x00000005987b7211 */ /* 0x000fe200000f0eff */
[----:B------:R1:W3:Y:S04]  /*2af0*/  LDG.E.U8 R134, desc[UR6][R124.64] ;  /* 0x000000067c867981 */ /* 0x0002e8000c1e1100 */
[----:B------:R5:W3:Y:S01]  /*2b00*/  LDG.E.U8 R135, desc[UR6][R122.64] ;  /* 0x000000067a877981 */ /* 0x000ae2000c1e1100 */
[----:B0-----:R-:W-:-:S02]  /*2b10*/  IADD3 R126, P1, R150, R4, RZ ;  /* 0x00000004967e7210 */ /* 0x001fc40007f3e0ff */
[----:B-1----:R-:W-:Y:S02]  /*2b20*/  IADD3 R124, P0, R136, R4, RZ ;  /* 0x00000004887c7210 */ /* 0x002fe40007f1e0ff */
[-C--:B------:R-:W-:Y:S02]  /*2b30*/  LEA.HI.X.SX32 R127, R150, R5.reuse, 0x1, P1 ;  /* 0x00000005967f7211 */ /* 0x080fe400008f0eff */
[----:B------:R-:W-:-:S03]  /*2b40*/  LEA.HI.X.SX32 R125, R136, R5, 0x1, P0 ;  /* 0x00000005887d7211 */ /* 0x000fc600000f0eff */
[----:B------:R0:W3:Y:S01]  /*2b50*/  LDG.E.U8 R136, desc[UR6][R126.64] ;  /* 0x000000067e887981 */ /* 0x0000e2000c1e1100 */
[----:B-----5:R-:W-:-:S04]  /*2b60*/  IADD3 R122, P1, R137, R4, RZ ;  /* 0x00000004897a7210 */ /* 0x020fc80007f3e0ff */
[----:B------:R-:W-:Y:S02]  /*2b70*/  LEA.HI.X.SX32 R123, R137, R5, 0x1, P1 ;  /* 0x00000005897b7211 */ /* 0x000fe400008f0eff */
[----:B------:R1:W5:Y:S01]  /*2b80*/  LDG.E.U8 R137, desc[UR6][R124.64] ;  /* 0x000000067c897981 */ /* 0x000362000c1e1100 */
[----:B0-----:R-:W-:-:S04]  /*2b90*/  IADD3 R126, P0, R138, R4, RZ ;  /* 0x000000048a7e7210 */ /* 0x001fc80007f1e0ff */
[----:B------:R-:W-:Y:S02]  /*2ba0*/  LEA.HI.X.SX32 R127, R138, R5, 0x1, P0 ;  /* 0x000000058a7f7211 */ /* 0x000fe400000f0eff */
[----:B------:R0:W5:Y:S01]  /*2bb0*/  LDG.E.U8 R138, desc[UR6][R122.64] ;  /* 0x000000067a8a7981 */ /* 0x000162000c1e1100 */
[----:B-1----:R-:W-:-:S04]  /*2bc0*/  IADD3 R124, P1, R139, R4, RZ ;  /* 0x000000048b7c7210 */ /* 0x002fc80007f3e0ff */
[----:B------:R-:W-:Y:S02]  /*2bd0*/  LEA.HI.X.SX32 R125, R139, R5, 0x1, P1 ;  /* 0x000000058b7d7211 */ /* 0x000fe400008f0eff */
[----:B------:R1:W5:Y:S01]  /*2be0*/  LDG.E.U8 R139, desc[UR6][R126.64] ;  /* 0x000000067e8b7981 */ /* 0x000362000c1e1100 */
[----:B0-----:R-:W-:-:S04]  /*2bf0*/  IADD3 R122, P0, R140, R4, RZ ;  /* 0x000000048c7a7210 */ /* 0x001fc80007f1e0ff */
[----:B------:R-:W-:Y:S02]  /*2c00*/  LEA.HI.X.SX32 R123, R140, R5, 0x1, P0 ;  /* 0x000000058c7b7211 */ /* 0x000fe400000f0eff */
[----:B------:R0:W5:Y:S01]  /*2c10*/  LDG.E.U8 R140, desc[UR6][R124.64] ;  /* 0x000000067c8c7981 */ /* 0x000162000c1e1100 */
[----:B-1----:R-:W-:-:S04]  /*2c20*/  IADD3 R126, P1, R141, R4, RZ ;  /* 0x000000048d7e7210 */ /* 0x002fc80007f3e0ff */
[-C--:B------:R-:W-:Y:S02]  /*2c30*/  LEA.HI.X.SX32 R127, R141, R5.reuse, 0x1, P1 ;  /* 0x000000058d7f7211 */ /* 0x080fe400008f0eff */
[----:B------:R1:W5:Y:S01]  /*2c40*/  LDG.E.U8 R141, desc[UR6][R122.64] ;  /* 0x000000067a8d7981 */ /* 0x000362000c1e1100 */
[-C--:B0-----:R-:W-:Y:S02]  /*2c50*/  IADD3 R124, P0, R142, R4.reuse, RZ ;  /* 0x000000048e7c7210 */ /* 0x081fe40007f1e0ff */
[-C--:B-1----:R-:W-:Y:S02]  /*2c60*/  IADD3 R122, P1, R128, R4.reuse, RZ ;  /* 0x00000004807a7210 */ /* 0x082fe40007f3e0ff */
[-C--:B------:R-:W-:Y:S02]  /*2c70*/  LEA.HI.X.SX32 R125, R142, R5.reuse, 0x1, P0 ;  /* 0x000000058e7d7211 */ /* 0x080fe400000f0eff */
[----:B------:R-:W-:Y:S01]  /*2c80*/  LEA.HI.X.SX32 R123, R128, R5, 0x1, P1 ;  /* 0x00000005807b7211 */ /* 0x000fe200008f0eff */
[----:B------:R0:W5:Y:S01]  /*2c90*/  LDG.E.U8 R142, desc[UR6][R126.64] ;  /* 0x000000067e8e7981 */ /* 0x000162000c1e1100 */
[----:B------:R-:W-:-:S03]  /*2ca0*/  IADD3 R128, P0, R129, R4, RZ ;  /* 0x0000000481807210 */ /* 0x000fc60007f1e0ff */
[----:B------:R1:W5:Y:S01]  /*2cb0*/  LDG.E.U8 R143, desc[UR6][R124.64] ;  /* 0x000000067c8f7981 */ /* 0x000362000c1e1100 */
[----:B------:R-:W-:-:S03]  /*2cc0*/  LEA.HI.X.SX32 R129, R129, R5, 0x1, P0 ;  /* 0x0000000581817211 */ /* 0x000fc600000f0eff */
[----:B------:R4:W5:Y:S01]  /*2cd0*/  LDG.E.U8 R144, desc[UR6][R122.64] ;  /* 0x000000067a907981 */ /* 0x000962000c1e1100 */
[----:B0-----:R-:W-:-:S04]  /*2ce0*/  IADD3 R126, P1, R145, R4, RZ ;  /* 0x00000004917e7210 */ /* 0x001fc80007f3e0ff */
[-C--:B------:R-:W-:Y:S02]  /*2cf0*/  LEA.HI.X.SX32 R127, R145, R5.reuse, 0x1, P1 ;  /* 0x00000005917f7211 */ /* 0x080fe400008f0eff */
[CC--:B-1----:R-:W-:Y:S01]  /*2d00*/  IADD3 R124, P0, R146.reuse, R4.reuse, RZ ;  /* 0x00000004927c7210 */ /* 0x0c2fe20007f1e0ff */
[----:B------:R0:W5:Y:S01]  /*2d10*/  LDG.E.U8 R145, desc[UR6][R128.64] ;  /* 0x0000000680917981 */ /* 0x000162000c1e1100 */
[-C--:B----4-:R-:W-:Y:S02]  /*2d20*/  IADD3 R122, P1, R147, R4.reuse, RZ ;  /* 0x00000004937a7210 */ /* 0x090fe40007f3e0ff */
[-C--:B------:R-:W-:Y:S01]  /*2d30*/  LEA.HI.X.SX32 R125, R146, R5.reuse, 0x1, P0 ;  /* 0x00000005927d7211 */ /* 0x080fe200000f0eff */
[----:B------:R-:W-:Y:S01]  /*2d40*/  IMAD R150, R7, 0x2, R150 ;  /* 0x0000000207967824 */ /* 0x000fe200078e0296 */
[----:B------:R-:W-:Y:S01]  /*2d50*/  LEA.HI.X.SX32 R123, R147, R5, 0x1, P1 ;  /* 0x00000005937b7211 */ /* 0x000fe200008f0eff */
[----:B------:R-:W4:Y:S01]  /*2d60*/  LDG.E.U8 R146, desc[UR6][R126.64] ;  /* 0x000000067e927981 */ /* 0x000f22000c1e1100 */
[----:B0-----:R-:W-:-:S03]  /*2d70*/  IADD3 R128, P0, R148, R4, RZ ;  /* 0x0000000494807210 */ /* 0x001fc60007f1e0ff */
[----:B------:R0:W4:Y:S01]  /*2d80*/  LDG.E.U8 R147, desc[UR6][R124.64] ;  /* 0x000000067c937981 */ /* 0x000122000c1e1100 */
[----:B------:R-:W-:Y:S01]  /*2d90*/  IMAD R152, R7, 0x2, R150 ;  /* 0x0000000207987824 */ /* 0x000fe200078e0296 */
[----:B------:R-:W-:Y:S02]  /*2da0*/  LEA.HI.X.SX32 R129, R148, R5, 0x1, P0 ;  /* 0x0000000594817211 */ /* 0x000fe400000f0eff */
[----:B------:R1:W4:Y:S04]  /*2db0*/  LDG.E.U8 R148, desc[UR6][R122.64] ;  /* 0x000000067a947981 */ /* 0x000328000c1e1100 */
[----:B------:R-:W4:Y:S01]  /*2dc0*/  LDG.E.U8 R128, desc[UR6][R128.64] ;  /* 0x0000000680807981 */ /* 0x000f22000c1e1100 */
[-C--:B0-----:R-:W-:Y:S02]  /*2dd0*/  IADD3 R124, P0, R149, R4.reuse, RZ ;  /* 0x00000004957c7210 */ /* 0x081fe40007f1e0ff */
[----:B-1----:R-:W-:-:S02]  /*2de0*/  IADD3 R122, P1, R150, R4, RZ ;  /* 0x00000004967a7210 */ /* 0x002fc40007f3e0ff */
[-C--:B------:R-:W-:Y:S02]  /*2df0*/  LEA.HI.X.SX32 R125, R149, R5.reuse, 0x1, P0 ;  /* 0x00000005957d7211 */ /* 0x080fe400000f0eff */
[-C--:B------:R-:W-:Y:S01]  /*2e00*/  LEA.HI.X.SX32 R123, R150, R5.reuse, 0x1, P1 ;  /* 0x00000005967b7211 */ /* 0x080fe200008f0eff */
[C---:B------:R-:W-:Y:S01]  /*2e10*/  IMAD R150, R7.reuse, 0x2, R152 ;  /* 0x0000000207967824 */ /* 0x040fe200078e0298 */
[CC--:B------:R-:W-:Y:S01]  /*2e20*/  IADD3 R126, P0, R152.reuse, R4.reuse, RZ ;  /* 0x00000004987e7210 */ /* 0x0c0fe20007f1e0ff */
[----:B------:R0:W4:Y:S03]  /*2e30*/  LDG.E.U8 R129, desc[UR6][R124.64] ;  /* 0x000000067c817981 */ /* 0x000126000c1e1100 */
[----:B------:R-:W-:Y:S01]  /*2e40*/  LEA.HI.X.SX32 R127, R152, R5, 0x1, P0 ;  /* 0x00000005987f7211 */ /* 0x000fe200000f0eff */
[C---:B------:R-:W-:Y:S01]  /*2e50*/  IMAD R152, R7.reuse, 0x2, R150 ;  /* 0x0000000207987824 */ /* 0x040fe200078e0296 */
[----:B------:R1:W5:Y:S03]  /*2e60*/  LDG.E.U8 R149, desc[UR6][R122.64] ;  /* 0x000000067a957981 */ /* 0x000366000c1e1100 */
[----:B------:R-:W-:Y:S01]  /*2e70*/  IMAD R154, R7, 0x2, R152 ;  /* 0x00000002079a7824 */ /* 0x000fe200078e0298 */
[----:B0-----:R-:W-:-:S03]  /*2e80*/  IADD3 R124, P0, R150, R4, RZ ;  /* 0x00000004967c7210 */ /* 0x001fc60007f1e0ff */
[----:B------:R-:W-:Y:S01]  /*2e90*/  IMAD R156, R7, 0x2, R154 ;  /* 0x00000002079c7824 */ /* 0x000fe200078e029a */
[----:B------:R-:W-:Y:S02]  /*2ea0*/  LEA.HI.X.SX32 R125, R150, R5, 0x1, P0 ;  /* 0x00000005967d7211 */ /* 0x000fe400000f0eff */
[----:B------:R0:W4:Y:S01]  /*2eb0*/  LDG.E.U8 R150, desc[UR6][R126.64] ;  /* 0x000000067e967981 */ /* 0x000122000c1e1100 */
[----:B-1----:R-:W-:-:S03]  /*2ec0*/  IADD3 R122, P1, R154, R4, RZ ;  /* 0x000000049a7a7210 */ /* 0x002fc60007f3e0ff */
[----:B------:R1:W4:Y:S01]  /*2ed0*/  LDG.E.U8 R151, desc[UR6][R124.64] ;  /* 0x000000067c977981 */ /* 0x000322000c1e1100 */
[-C--:B------:R-:W-:Y:S02]  /*2ee0*/  LEA.HI.X.SX32 R123, R154, R5.reuse, 0x1, P1 ;  /* 0x000000059a7b7211 */ /* 0x080fe400008f0eff */
[CC--:B0-----:R-:W-:Y:S01]  /*2ef0*/  IADD3 R126, P0, R152.reuse, R4.reuse, RZ ;  /* 0x00000004987e7210 */ /* 0x0c1fe20007f1e0ff */
[----:B------:R-:W-:Y:S02]  /*2f00*/  IMAD R154, R7, 0x2, R156 ;  /* 0x00000002079a7824 */ /* 0x000fe400078e029c */
[----:B------:R-:W4:Y:S01]  /*2f10*/  LDG.E.U8 R153, desc[UR6][R122.64] ;  /* 0x000000067a997981 */ /* 0x000f22000c1e1100 */
[----:B------:R-:W-:Y:S02]  /*2f20*/  LEA.HI.X.SX32 R127, R152, R5, 0x1, P0 ;  /* 0x00000005987f7211 */ /* 0x000fe400000f0eff */
[----:B-1----:R-:W-:-:S03]  /*2f30*/  IADD3 R124, P0, R156, R4, RZ ;  /* 0x000000049c7c7210 */ /* 0x002fc60007f1e0ff */
[----:B------:R0:W4:Y:S01]  /*2f40*/  LDG.E.U8 R152, desc[UR6][R126.64] ;  /* 0x000000067e987981 */ /* 0x000122000c1e1100 */
[----:B------:R-:W-:Y:S01]  /*2f50*/  LEA.HI.X.SX32 R125, R156, R5, 0x1, P0 ;  /* 0x000000059c7d7211 */ /* 0x000fe200000f0eff */
[----:B------:R-:W-:-:S04]  /*2f60*/  IMAD R156, R7, 0x2, R154 ;  /* 0x00000002079c7824 */ /* 0x000fc800078e029a */
[----:B------:R-:W-:Y:S01]  /*2f70*/  IMAD R158, R7, 0x2, R156 ;  /* 0x00000002079e7824 */ /* 0x000fe200078e029c */
[----:B0-----:R-:W-:-:S03]  /*2f80*/  IADD3 R126, P0, R154, R4, RZ ;  /* 0x000000049a7e7210 */ /* 0x001fc60007f1e0ff */
[----:B------:R-:W-:Y:S01]  /*2f90*/  IMAD R160, R7, 0x2, R158 ;  /* 0x0000000207a07824 */ /* 0x000fe200078e029e */
[----:B------:R-:W-:Y:S02]  /*2fa0*/  LEA.HI.X.SX32 R127, R154, R5, 0x1, P0 ;  /* 0x000000059a7f7211 */ /* 0x000fe400000f0eff */
[----:B------:R0:W4:Y:S01]  /*2fb0*/  LDG.E.U8 R154, desc[UR6][R124.64] ;  /* 0x000000067c9a7981 */ /* 0x000122000c1e1100 */
[----:B------:R-:W-:-:S03]  /*2fc0*/  IADD3 R122, P1, R158, R4, RZ ;  /* 0x000000049e7a7210 */ /* 0x000fc60007f3e0ff */
        /* <DEDUP_REMOVED lines=60> */
[C---:B------:R-:W-:Y:S01]  /*3390*/  IMAD R176, R7.reuse, 0x2, R174 ;  /* 0x0000000207b07824 */ /* 0x040fe200078e02ae */
[-C--:B------:R-:W-:Y:S02]  /*33a0*/  IADD3 R122, P1, R174, R4.reuse, RZ ;  /* 0x00000004ae7a7210 */ /* 0x080fe40007f3e0ff */
[-C--:B------:R-:W-:Y:S02]  /*33b0*/  LEA.HI.X.SX32 R127, R170, R5.reuse, 0x1, P0 ;  /* 0x00000005aa7f7211 */ /* 0x080fe400000f0eff */
[----:B------:R0:W4:Y:S01]  /*33c0*/  LDG.E.U8 R170, desc[UR6][R124.64] ;  /* 0x000000067caa7981 */ /* 0x000122000c1e1100 */
[----:B------:R-:W-:Y:S01]  /*33d0*/  LEA.HI.X.SX32 R123, R174, R5, 0x1, P1 ;  /* 0x00000005ae7b7211 */ /* 0x000fe200008f0eff */
[----:B------:R-:W-:Y:S02]  /*33e0*/  IMAD R174, R7, 0x2, R176 ;  /* 0x0000000207ae7824 */ /* 0x000fe400078e02b0 */
[----:B------:R1:W4:Y:S01]  /*33f0*/  LDG.E.U8 R171, desc[UR6][R126.64] ;  /* 0x000000067eab7981 */ /* 0x000322000c1e1100 */
[----:B0-----:R-:W-:-:S03]  /*3400*/  IADD3 R124, P0, R172, R4, RZ ;  /* 0x00000004ac7c7210 */ /* 0x001fc60007f1e0ff */
[----:B------:R-:W4:Y:S01]  /*3410*/  LDG.E.U8 R173, desc[UR6][R122.64] ;  /* 0x000000067aad7981 */ /* 0x000f22000c1e1100 */
[-C--:B------:R-:W-:Y:S02]  /*3420*/  LEA.HI.X.SX32 R125, R172, R5.reuse, 0x1, P0 ;  /* 0x00000005ac7d7211 */ /* 0x080fe400000f0eff */
[CC--:B-1----:R-:W-:Y:S01]  /*3430*/  IADD3 R126, P0, R176.reuse, R4.reuse, RZ ;  /* 0x00000004b07e7210 */ /* 0x0c2fe20007f1e0ff */
[C---:B------:R-:W-:Y:S02]  /*3440*/  IMAD R175, R7.reuse, 0x2, R174 ;  /* 0x0000000207af7824 */ /* 0x040fe400078e02ae */
[----:B------:R0:W4:Y:S01]  /*3450*/  LDG.E.U8 R172, desc[UR6][R124.64] ;  /* 0x000000067cac7981 */ /* 0x000122000c1e1100 */
[----:B------:R-:W-:Y:S01]  /*3460*/  LEA.HI.X.SX32 R127, R176, R5, 0x1, P0 ;  /* 0x00000005b07f7211 */ /* 0x000fe200000f0eff */
[----:B------:R-:W-:Y:S01]  /*3470*/  IMAD R176, R7, 0x2, R175 ;  /* 0x0000000207b07824 */ /* 0x000fe200078e02af */
[----:B0-----:R-:W-:-:S04]  /*3480*/  IADD3 R124, P0, R174, R4, RZ ;  /* 0x00000004ae7c7210 */ /* 0x001fc80007f1e0ff */
[-C--:B------:R-:W-:Y:S02]  /*3490*/  LEA.HI.X.SX32 R125, R174, R5.reuse, 0x1, P0 ;  /* 0x00000005ae7d7211 */ /* 0x080fe400000f0eff */
[CC--:B------:R-:W-:Y:S01]  /*34a0*/  IADD3 R122, P0, R175.reuse, R4.reuse, RZ ;  /* 0x00000004af7a7210 */ /* 0x0c0fe20007f1e0ff */
[----:B------:R-:W0:Y:S01]  /*34b0*/  S2UR UR4, SR_CgaCtaId ;  /* 0x00000000000479c3 */ /* 0x000e220000008800 */
[----:B------:R1:W4:Y:S02]  /*34c0*/  LDG.E.U8 R174, desc[UR6][R126.64] ;  /* 0x000000067eae7981 */ /* 0x000324000c1e1100 */
[----:B------:R-:W-:Y:S02]  /*34d0*/  LEA.HI.X.SX32 R123, R175, R5, 0x1, P0 ;  /* 0x00000005af7b7211 */ /* 0x000fe400000f0eff */
[----:B------:R2:W4:Y:S01]  /*34e0*/  LDG.E.U8 R175, desc[UR6][R124.64] ;  /* 0x000000067caf7981 */ /* 0x000522000c1e1100 */
[----:B-1----:R-:W-:Y:S01]  /*34f0*/  IADD3 R126, P1, R176, R4, RZ ;  /* 0x00000004b07e7210 */ /* 0x002fe20007f3e0ff */
[----:B--2---:R-:W-:-:S03]  /*3500*/  IMAD R125, R7, 0x2, R176 ;  /* 0x00000002077d7824 */ /* 0x004fc600078e02b0 */
[----:B------:R-:W-:Y:S02]  /*3510*/  LEA.HI.X.SX32 R127, R176, R5, 0x1, P1 ;  /* 0x00000005b07f7211 */ /* 0x000fe400008f0eff */
[----:B------:R1:W2:Y:S01]  /*3520*/  LDG.E.U8 R176, desc[UR6][R122.64] ;  /* 0x000000067ab07981 */ /* 0x0002a2000c1e1100 */
[----:B------:R-:W-:Y:S01]  /*3530*/  IMAD R178, R7, 0x2, R125 ;  /* 0x0000000207b27824 */ /* 0x000fe200078e027d */
[----:B------:R-:W-:Y:S02]  /*3540*/  LOP3.LUT R179, R180, 0x7, RZ, 0xc0, !PT ;  /* 0x00000007b4b37812 */ /* 0x000fe400078ec0ff */
[----:B------:R-:W2:Y:S01]  /*3550*/  LDG.E.U8 R126, desc[UR6][R126.64] ;  /* 0x000000067e7e7981 */ /* 0x000ea2000c1e1100 */
[----:B-1----:R-:W-:-:S04]  /*3560*/  IADD3 R122, P0, R125, R4, RZ ;  /* 0x000000047d7a7210 */ /* 0x002fc80007f1e0ff */
[----:B------:R-:W-:Y:S02]  /*3570*/  LEA.HI.X.SX32 R123, R125, R5, 0x1, P0 ;  /* 0x000000057d7b7211 */ /* 0x000fe400000f0eff */
[----:B------:R-:W-:-:S03]  /*3580*/  IADD3 R124, P1, R178, R4, RZ ;  /* 0x00000004b27c7210 */ /* 0x000fc60007f3e0ff */
[----:B------:R1:W2:Y:S01]  /*3590*/  LDG.E.U8 R127, desc[UR6][R122.64] ;  /* 0x000000067a7f7981 */ /* 0x0002a2000c1e1100 */
[----:B------:R-:W-:Y:S01]  /*35a0*/  LEA.HI.X.SX32 R125, R178, R5, 0x1, P1 ;  /* 0x00000005b27d7211 */ /* 0x000fe200008f0eff */
[----:B------:R-:W-:Y:S01]  /*35b0*/  UMOV UR5, 0x400 ;  /* 0x0000040000057882 */ /* 0x000fe20000000000 */
[----:B------:R-:W-:Y:S01]  /*35c0*/  IMAD R178, R7, 0x2, R178 ;  /* 0x0000000207b27824 */ /* 0x000fe200078e02b2 */
[----:B0-----:R-:W-:-:S03]  /*35d0*/  ULEA UR5, UR4, UR5, 0x18 ;  /* 0x0000000504057291 */ /* 0x001fc6000f8ec03f */
[----:B------:R0:W2:Y:S01]  /*35e0*/  LDG.E.U8 R125, desc[UR6][R124.64] ;  /* 0x000000067c7d7981 */ /* 0x0000a2000c1e1100 */
[----:B-1----:R-:W-:Y:S01]  /*35f0*/  LOP3.LUT R122, R180, 0x7f, RZ, 0xc0, !PT ;  /* 0x0000007fb47a7812 */ /* 0x002fe200078ec0ff */
[----:B------:R-:W-:-:S04]  /*3600*/  IMAD.SHL.U32 R180, R179, 0x10, RZ ;  /* 0x00000010b3b47824 */ /* 0x000fc800078e00ff */
[----:B------:R-:W-:Y:S01]  /*3610*/  IMAD.SHL.U32 R179, R122, 0x80, RZ ;  /* 0x000000807ab37824 */ /* 0x000fe200078e00ff */
[----:B------:R-:W-:-:S04]  /*3620*/  IADD3 R122, P0, R178, R4, RZ ;  /* 0x00000004b27a7210 */ /* 0x000fc80007f1e0ff */
[----:B0-----:R-:W-:Y:S02]  /*3630*/  LOP3.LUT R124, R180, R181, R179, 0xfe, !PT ;  /* 0x000000b5b47c7212 */ /* 0x001fe400078efeb3 */
[----:B------:R-:W-:-:S03]  /*3640*/  LEA.HI.X.SX32 R123, R178, R5, 0x1, P0 ;  /* 0x00000005b27b7211 */ /* 0x000fc600000f0eff */
[----:B------:R0:W-:Y:S04]  /*3650*/  STS.U8 [R124+UR5+0x400a], R48 ;  /* 0x00400a307c007988 */ /* 0x0001e80008000005 */
[----:B------:R1:W-:Y:S04]  /*3660*/  STS.U8 [R124+UR5+0x6], R49 ;  /* 0x000006317c007988 */ /* 0x0003e80008000005 */
[----:B------:R3:W-:Y:S01]  /*3670*/  STS.U8 [R124+UR5+0x4008], R60 ;  /* 0x0040083c7c007988 */ /* 0x0007e20008000005 */
[----:B0-----:R-:W-:-:S03]  /*3680*/  IADD3 R48, P0, R87, R4, RZ ;  /* 0x0000000457307210 */ /* 0x001fc60007f1e0ff */
[----:B------:R0:W-:Y:S01]  /*3690*/  STS.U8 [R124+UR5+0x400e], R58 ;  /* 0x00400e3a7c007988 */ /* 0x0001e20008000005 */
[----:B-1----:R-:W-:-:S03]  /*36a0*/  LEA.HI.X.SX32 R49, R87, R5, 0x1, P0 ;  /* 0x0000000557317211 */ /* 0x002fc600000f0eff */
[----:B------:R1:W-:Y:S01]  /*36b0*/  STS.U8 [R124+UR5+0xc], R50 ;  /* 0x00000c327c007988 */ /* 0x0003e20008000005 */
[----:B---3--:R-:W-:-:S03]  /*36c0*/  IADD3 R60, P0, R25, R4, RZ ;  /* 0x00000004193c7210 */ /* 0x008fc60007f1e0ff */
[----:B------:R3:W-:Y:S01]  /*36d0*/  STS.U8 [R124+UR5+0x4000], R52 ;  /* 0x004000347c007988 */ /* 0x0007e20008000005 */
[----:B0-----:R-:W-:-:S03]  /*36e0*/  IADD3 R58, P1, R26, R4, RZ ;  /* 0x000000041a3a7210 */ /* 0x001fc60007f3e0ff */
[----:B------:R0:W-:Y:S01]  /*36f0*/  STS.U8 [R124+UR5+0x4004], R61 ;  /* 0x0040043d7c007988 */ /* 0x0001e20008000005 */
[----:B-1----:R-:W-:-:S03]  /*3700*/  IADD3 R50, P3, R28, R4, RZ ;  /* 0x000000041c327210 */ /* 0x002fc60007f7e0ff */
[----:B------:R1:W-:Y:S01]  /*3710*/  STS.U8 [R124+UR5+0x800a], R59 ;  /* 0x00800a3b7c007988 */ /* 0x0003e20008000005 */
[----:B---3--:R-:W-:-:S03]  /*3720*/  IADD3 R52, P2, R27, R4, RZ ;  /* 0x000000041b347210 */ /* 0x008fc60007f5e0ff */
[----:B------:R3:W-:Y:S01]  /*3730*/  STS.U8 [R124+UR5+0xa], R51 ;  /* 0x00000a337c007988 */ /* 0x0007e20008000005 */
[----:B0-----:R-:W-:-:S03]  /*3740*/  LEA.HI.X.SX32 R61, R25, R5, 0x1, P0 ;  /* 0x00000005193d7211 */ /* 0x001fc600000f0eff */
[----:B------:R0:W-:Y:S01]  /*3750*/  STS.U8 [R124+UR5+0xe], R53 ;  /* 0x00000e357c007988 */ /* 0x0001e20008000005 */
[----:B-1----:R-:W-:-:S03]  /*3760*/  LEA.HI.X.SX32 R59, R26, R5, 0x1, P1 ;  /* 0x000000051a3b7211 */ /* 0x002fc600008f0eff */
[----:B------:R1:W-:Y:S01]  /*3770*/  STS.U8 [R124+UR5+0x400c], R64 ;  /* 0x00400c407c007988 */ /* 0x0003e20008000005 */
[----:B---3--:R-:W-:-:S03]  /*3780*/  LEA.HI.X.SX32 R51, R28, R5, 0x1, P3 ;  /* 0x000000051c337211 */ /* 0x008fc600018f0eff */
[----:B------:R3:W-:Y:S01]  /*3790*/  STS.U8 [R124+UR5+0x8006], R62 ;  /* 0x0080063e7c007988 */ /* 0x0007e20008000005 */
[-C--:B------:R-:W-:Y:S02]  /*37a0*/  IADD3 R26, P3, R24, R4.reuse, RZ ;  /* 0x00000004181a7210 */ /* 0x080fe40007f7e0ff */
[----:B0-----:R-:W-:Y:S01]  /*37b0*/  LEA.HI.X.SX32 R53, R27, R5, 0x1, P2 ;  /* 0x000000051b357211 */ /* 0x001fe200010f0eff */
[----:B------:R0:W-:Y:S01]  /*37c0*/  STS.U8 [R124+UR5+0x4], R0 ;  /* 0x000004007c007988 */ /* 0x0001e20008000005 */
[-C--:B------:R-:W-:Y:S02]  /*37d0*/  IADD3 R28, P2, R23, R4.reuse, RZ ;  /* 0x00000004171c7210 */ /* 0x080fe40007f5e0ff */
[-C--:B-1----:R-:W-:Y:S01]  /*37e0*/  IADD3 R64, P0, R21, R4.reuse, RZ ;  /* 0x0000000415407210 */ /* 0x082fe20007f1e0ff */
[----:B------:R1:W-:Y:S01]  /*37f0*/  STS.U8 [R124+UR5+0x8000], R63 ;  /* 0x0080003f7c007988 */ /* 0x0003e20008000005 */
[----:B---3--:R-:W-:-:S03]  /*3800*/  IADD3 R62, P1, R22, R4, RZ ;  /* 0x00000004163e7210 */ /* 0x008fc60007f3e0ff */
[----:B------:R3:W-:Y:S01]  /*3810*/  STS.U8 [R124+UR5+0x8002], R65 ;  /* 0x008002417c007988 */ /* 0x0007e20008000005 */
[-C--:B------:R-:W-:Y:S02]  /*3820*/  LEA.HI.X.SX32 R27, R24, R5.reuse, 0x1, P3 ;  /* 0x00000005181b7211 */ /* 0x080fe400018f0eff */
[----:B0-----:R-:W-:Y:S01]  /*3830*/  LOP3.LUT R0, R124, 0x10, RZ, 0x3c, !PT ;  /* 0x000000107c007812 */ /* 0x001fe200078e3cff */
[----:B------:R0:W-:Y:S01]  /*3840*/  STS.U8 [R124+UR5+0x8], R29 ;  /* 0x0000081d7c007988 */ /* 0x0001e20008000005 */
[----:B-1----:R-:W-:-:S03]  /*3850*/  LEA.HI.X.SX32 R63, R22, R5, 0x1, P1 ;  /* 0x00000005163f7211 */ /* 0x002fc600008f0eff */
[----:B------:R1:W-:Y:S01]  /*3860*/  STS.U8 [R124+UR5+0x8008], R68 ;  /* 0x008008447c007988 */ /* 0x0003e20008000005 */
[----:B---3--:R-:W-:-:S03]  /*3870*/  LEA.HI.X.SX32 R65, R21, R5, 0x1, P0 ;  /* 0x0000000515417211 */ /* 0x008fc600000f0eff */
[----:B------:R3:W-:Y:S01]  /*3880*/  STS.U8 [R124+UR5+0xc008], R88 ;  /* 0x00c008587c007988 */ /* 0x0007e20008000005 */
[-C--:B------:R-:W-:Y:S02]  /*3890*/  IADD3 R22, P0, R44, R4.reuse, RZ ;  /* 0x000000042c167210 */ /* 0x080fe40007f1e0ff */
[----:B0-----:R-:W-:Y:S01]  /*38a0*/  LEA.HI.X.SX32 R29, R23, R5, 0x1, P2 ;  /* 0x00000005171d7211 */ /* 0x001fe200010f0eff */
[----:B------:R-:W-:Y:S01]  /*38b0*/  STS.U8 [R124+UR5], R47 ;  /* 0x0000002f7c007988 */ /* 0x000fe20008000005 */
[-C--:B------:R-:W-:Y:S02]  /*38c0*/  IADD3 R24, P3, R2, R4.reuse, RZ ;  /* 0x0000000402187210 */ /* 0x080fe40007f7e0ff */
[-C--:B-1----:R-:W-:Y:S01]  /*38d0*/  IADD3 R68, P2, R46, R4.reuse, RZ ;  /* 0x000000042e447210 */ /* 0x082fe20007f5e0ff */
[----:B------:R-:W-:Y:S01]  /*38e0*/  STS.U8 [R124+UR5+0x2], R30 ;  /* 0x0000021e7c007988 */ /* 0x000fe20008000005 */
[----:B---3--:R-:W-:-:S03]  /*38f0*/  IADD3 R88, P1, R45, R4, RZ ;  /* 0x000000042d587210 */ /* 0x008fc60007f3e0ff */
[----:B------:R-:W-:Y:S01]  /*3900*/  STS.U8 [R124+UR5+0x4002], R54 ;  /* 0x004002367c007988 */ /* 0x000fe20008000005 */
[----:B------:R-:W-:-:S03]  /*3910*/  LEA.HI.X.SX32 R23, R44, R5, 0x1, P0 ;  /* 0x000000052c177211 */ /* 0x000fc600000f0eff */
[----:B------:R-:W-:Y:S01]  /*3920*/  STS.U8 [R124+UR5+0x4006], R33 ;  /* 0x004006217c007988 */ /* 0x000fe20008000005 */
[----:B------:R-:W-:-:S03]  /*3930*/  LEA.HI.X.SX32 R25, R2, R5, 0x1, P3 ;  /* 0x0000000502197211 */ /* 0x000fc600018f0eff */
[----:B------:R0:W-:Y:S01]  /*3940*/  STS.U8 [R124+UR5+0x8004], R69 ;  /* 0x008004457c007988 */ /* 0x0001e20008000005 */
[----:B------:R-:W-:-:S03]  /*3950*/  IADD3 R44, P3, R43, R4, RZ ;  /* 0x000000042b2c7210 */ /* 0x000fc60007f7e0ff */
[----:B------:R-:W-:Y:S04]  /*3960*/  STS.U8 [R124+UR5+0x800c], R70 ;  /* 0x00800c467c007988 */ /* 0x000fe80008000005 */
[----:B------:R-:W-:Y:S01]  /*3970*/  STS.U8 [R124+UR5+0x800e], R131 ;  /* 0x00800e837c007988 */ /* 0x000fe20008000005 */
[----:B0-----:R-:W-:-:S03]  /*3980*/  LEA.HI.X.SX32 R69, R46, R5, 0x1, P2 ;  /* 0x000000052e457211 */ /* 0x001fc600010f0eff */
[----:B------:R-:W-:Y:S01]  /*3990*/  STS.U8 [R124+UR5+0xc000], R130 ;  /* 0x00c000827c007988 */ /* 0x000fe20008000005 */
[----:B------:R-:W-:-:S03]  /*39a0*/  IADD3 R46, P2, R42, R4, RZ ;  /* 0x000000042a2e7210 */ /* 0x000fc60007f5e0ff */
[----:B------:R-:W-:Y:S04]  /*39b0*/  STS.U8 [R124+UR5+0xc002], R121 ;  /* 0x00c002797c007988 */ /* 0x000fe80008000005 */
[----:B------:R-:W-:Y:S04]  /*39c0*/  STS.U8 [R124+UR5+0xc004], R120 ;  /* 0x00c004787c007988 */ /* 0x000fe80008000005 */
[----:B------:R-:W-:Y:S04]  /*39d0*/  STS.U8 [R124+UR5+0xc006], R119 ;  /* 0x00c006777c007988 */ /* 0x000fe80008000005 */
[----:B------:R-:W-:Y:S04]  /*39e0*/  STS.U8 [R124+UR5+0xc00a], R118 ;  /* 0x00c00a767c007988 */ /* 0x000fe80008000005 */
[----:B------:R-:W-:Y:S04]  /*39f0*/  STS.U8 [R124+UR5+0xc00c], R117 ;  /* 0x00c00c757c007988 */ /* 0x000fe80008000005 */
[----:B------:R-:W-:Y:S04]  /*3a00*/  STS.U8 [R124+UR5+0xc00e], R116 ;  /* 0x00c00e747c007988 */ /* 0x000fe80008000005 */
[----:B------:R0:W-:Y:S04]  /*3a10*/  STS.U8 [R0+UR5+0x800e], R92 ;  /* 0x00800e5c00007988 */ /* 0x0001e80008000005 */
[----:B------:R1:W-:Y:S04]  /*3a20*/  STS.U8 [R0+UR5+0xc004], R89 ;  /* 0x00c0045900007988 */ /* 0x0003e80008000005 */
[----:B------:R3:W-:Y:S01]  /*3a30*/  STS.U8 [R0+UR5+0xc002], R90 ;  /* 0x00c0025a00007988 */ /* 0x0007e20008000005 */
[----:B0-----:R-:W-:Y:S01]  /*3a40*/  IADD3 R92, P0, R40, R4, RZ ;  /* 0x00000004285c7210 */ /* 0x001fe20007f1e0ff */
[----:B------:R-:W-:-:S02]  /*3a50*/  IMAD R178, R7, 0x2, R178 ;  /* 0x0000000207b27824 */ /* 0x000fc400078e02b2 */
[----:B------:R-:W2:Y:S01]  /*3a60*/  LDG.E.U8 R122, desc[UR6][R122.64] ;  /* 0x000000067a7a7981 */ /* 0x000ea2000c1e1100 */
[----:B-1----:R-:W-:-:S03]  /*3a70*/  LEA.HI.X.SX32 R89, R45, R5, 0x1, P1 ;  /* 0x000000052d597211 */ /* 0x002fc600008f0eff */
[----:B------:R0:W-:Y:S01]  /*3a80*/  STS.U8 [R0+UR5+0x800c], R93 ;  /* 0x00800c5d00007988 */ /* 0x0001e20008000005 */
[----:B---3--:R-:W-:-:S03]  /*3a90*/  IADD3 R90, P1, R41, R4, RZ ;  /* 0x00000004295a7210 */ /* 0x008fc60007f3e0ff */
[----:B------:R1:W-:Y:S01]  /*3aa0*/  STS.U8 [R0+UR5+0x8006], R96 ;  /* 0x0080066000007988 */ /* 0x0003e20008000005 */
[-C--:B------:R-:W-:Y:S02]  /*3ab0*/  LEA.HI.X.SX32 R47, R42, R5.reuse, 0x1, P2 ;  /* 0x000000052a2f7211 */ /* 0x080fe400010f0eff */
[-C--:B------:R-:W-:Y:S01]  /*3ac0*/  LEA.HI.X.SX32 R45, R43, R5.reuse, 0x1, P3 ;  /* 0x000000052b2d7211 */ /* 0x080fe200018f0eff */
[----:B------:R3:W-:Y:S01]  /*3ad0*/  STS.U8 [R0+UR5+0xc000], R91 ;  /* 0x00c0005b00007988 */ /* 0x0007e20008000005 */
[----:B0-----:R-:W-:-:S03]  /*3ae0*/  LEA.HI.X.SX32 R93, R40, R5, 0x1, P0 ;  /* 0x00000005285d7211 */ /* 0x001fc600000f0eff */
[----:B------:R0:W-:Y:S01]  /*3af0*/  STS.U8 [R0+UR5+0x800a], R94 ;  /* 0x00800a5e00007988 */ /* 0x0001e20008000005 */
[-C--:B------:R-:W-:Y:S02]  /*3b00*/  IADD3 R42, P2, R19, R4.reuse, RZ ;  /* 0x00000004132a7210 */ /* 0x080fe40007f5e0ff */
[-C--:B-1----:R-:W-:Y:S01]  /*3b10*/  IADD3 R96, P0, R17, R4.reuse, RZ ;  /* 0x0000000411607210 */ /* 0x082fe20007f1e0ff */
[----:B------:R1:W-:Y:S01]  /*3b20*/  STS.U8 [R0+UR5+0x8004], R97 ;  /* 0x0080046100007988 */ /* 0x0003e20008000005 */
[-C--:B------:R-:W-:Y:S02]  /*3b30*/  IADD3 R40, P3, R20, R4.reuse, RZ ;  /* 0x0000000414287210 */ /* 0x080fe40007f7e0ff */
[----:B---3--:R-:W-:Y:S01]  /*3b40*/  LEA.HI.X.SX32 R91, R41, R5, 0x1, P1 ;  /* 0x00000005295b7211 */ /* 0x008fe200008f0eff */
[----:B------:R3:W-:Y:S01]  /*3b50*/  STS.U8 [R0+UR5+0x400e], R100 ;  /* 0x00400e6400007988 */ /* 0x0007e20008000005 */
[----:B0-----:R-:W-:-:S03]  /*3b60*/  IADD3 R94, P1, R18, R4, RZ ;  /* 0x00000004125e7210 */ /* 0x001fc60007f3e0ff */
[----:B------:R0:W-:Y:S01]  /*3b70*/  STS.U8 [R0+UR5+0x8008], R95 ;  /* 0x0080085f00007988 */ /* 0x0001e20008000005 */
[-C--:B------:R-:W-:Y:S02]  /*3b80*/  LEA.HI.X.SX32 R43, R19, R5.reuse, 0x1, P2 ;  /* 0x00000005132b7211 */ /* 0x080fe400010f0eff */
[-C--:B-1----:R-:W-:Y:S01]  /*3b90*/  LEA.HI.X.SX32 R97, R17, R5.reuse, 0x1, P0 ;  /* 0x0000000511617211 */ /* 0x082fe200000f0eff */
[----:B------:R1:W-:Y:S01]  /*3ba0*/  STS.U8 [R0+UR5+0x8002], R98 ;  /* 0x0080026200007988 */ /* 0x0003e20008000005 */
[-C--:B------:R-:W-:Y:S02]  /*3bb0*/  LEA.HI.X.SX32 R41, R20, R5.reuse, 0x1, P3 ;  /* 0x0000000514297211 */ /* 0x080fe400018f0eff */
[-C--:B---3--:R-:W-:Y:S01]  /*3bc0*/  IADD3 R100, P0, R13, R4.reuse, RZ ;  /* 0x000000040d647210 */ /* 0x088fe20007f1e0ff */
[----:B------:R3:W-:Y:S01]  /*3bd0*/  STS.U8 [R0+UR5+0x400c], R101 ;  /* 0x00400c6500007988 */ /* 0x0007e20008000005 */
[-C--:B------:R-:W-:Y:S02]  /*3be0*/  IADD3 R20, P2, R15, R4.reuse, RZ ;  /* 0x000000040f147210 */ /* 0x080fe40007f5e0ff */
[----:B0-----:R-:W-:Y:S01]  /*3bf0*/  LEA.HI.X.SX32 R95, R18, R5, 0x1, P1 ;  /* 0x00000005125f7211 */ /* 0x001fe200008f0eff */
[----:B------:R0:W-:Y:S01]  /*3c00*/  STS.U8 [R0+UR5+0x2], R114 ;  /* 0x0000027200007988 */ /* 0x0001e20008000005 */
[----:B------:R-:W-:-:S02]  /*3c10*/  IADD3 R18, P3, R16, R4, RZ ;  /* 0x0000000410127210 */ /* 0x000fc40007f7e0ff */
[-C--:B-1----:R-:W-:Y:S01]  /*3c20*/  IADD3 R98, P1, R14, R4.reuse, RZ ;  /* 0x000000040e627210 */ /* 0x082fe20007f3e0ff */
[----:B------:R1:W-:Y:S01]  /*3c30*/  STS.U8 [R0+UR5+0x4006], R104 ;  /* 0x0040066800007988 */ /* 0x0003e20008000005 */
[-C--:B------:R-:W-:Y:S02]  /*3c40*/  LEA.HI.X.SX32 R21, R15, R5.reuse, 0x1, P2 ;  /* 0x000000050f157211 */ /* 0x080fe400010f0eff */
[-C--:B---3--:R-:W-:Y:S01]  /*3c50*/  LEA.HI.X.SX32 R101, R13, R5.reuse, 0x1, P0 ;  /* 0x000000050d657211 */ /* 0x088fe200000f0eff */
[----:B------:R3:W-:Y:S01]  /*3c60*/  STS.U8 [R0+UR5+0x8000], R99 ;  /* 0x0080006300007988 */ /* 0x0007e20008000005 */
[----:B------:R-:W-:Y:S01]  /*3c70*/  LEA.HI.X.SX32 R19, R16, R5, 0x1, P3 ;  /* 0x0000000510137211 */ /* 0x000fe200018f0eff */
[----:B0-----:R-:W-:Y:S01]  /*3c80*/  IMAD R114, R7, 0x2, R178 ;  /* 0x0000000207727824 */ /* 0x001fe200078e02b2 */
[-C--:B------:R-:W-:Y:S01]  /*3c90*/  IADD3 R16, P2, R38, R4.reuse, RZ ;  /* 0x0000000426107210 */ /* 0x080fe20007f5e0ff */
[----:B------:R0:W-:Y:S01]  /*3ca0*/  STS.U8 [R0+UR5+0x400a], R102 ;  /* 0x00400a6600007988 */ /* 0x0001e20008000005 */
[----:B-1----:R-:W-:-:S03]  /*3cb0*/  IADD3 R104, P0, R36, R4, RZ ;  /* 0x0000000424687210 */ /* 0x002fc60007f1e0ff */
[----:B------:R1:W-:Y:S01]  /*3cc0*/  STS.U8 [R0+UR5+0x4004], R105 ;  /* 0x0040046900007988 */ /* 0x0003e20008000005 */
[----:B---3--:R-:W-:Y:S01]  /*3cd0*/  LEA.HI.X.SX32 R99, R14, R5, 0x1, P1 ;  /* 0x000000050e637211 */ /* 0x008fe200008f0eff */
[----:B------:R-:W-:Y:S02]  /*3ce0*/  IMAD R116, R7, 0x2, R114 ;  /* 0x0000000207747824 */ /* 0x000fe400078e0272 */
[----:B------:R3:W-:Y:S01]  /*3cf0*/  STS.U8 [R0+UR5+0x4002], R106 ;  /* 0x0040026a00007988 */ /* 0x0007e20008000005 */
[----:B0-----:R-:W-:-:S03]  /*3d00*/  IADD3 R102, P1, R37, R4, RZ ;  /* 0x0000000425667210 */ /* 0x001fc60007f3e0ff */
[----:B------:R0:W-:Y:S01]  /*3d10*/  STS.U8 [R0+UR5+0x4008], R103 ;  /* 0x0040086700007988 */ /* 0x0001e20008000005 */
[-C--:B------:R-:W-:Y:S02]  /*3d20*/  IADD3 R14, P3, R39, R4.reuse, RZ ;  /* 0x00000004270e7210 */ /* 0x080fe40007f7e0ff */
[-C--:B-1----:R-:W-:Y:S01]  /*3d30*/  LEA.HI.X.SX32 R105, R36, R5.reuse, 0x1, P0 ;  /* 0x0000000524697211 */ /* 0x082fe200000f0eff */
[----:B------:R1:W-:Y:S01]  /*3d40*/  STS.U8 [R0+UR5+0x4000], R107 ;  /* 0x0040006b00007988 */ /* 0x0003e20008000005 */
[-C--:B------:R-:W-:Y:S02]  /*3d50*/  LEA.HI.X.SX32 R17, R38, R5.reuse, 0x1, P2 ;  /* 0x0000000526117211 */ /* 0x080fe400010f0eff */
[-C--:B---3--:R-:W-:Y:S01]  /*3d60*/  IADD3 R106, P0, R8, R4.reuse, RZ ;  /* 0x00000004086a7210 */ /* 0x088fe20007f1e0ff */
[----:B------:R3:W-:Y:S01]  /*3d70*/  STS.U8 [R0+UR5+0xe], R108 ;  /* 0x00000e6c00007988 */ /* 0x0007e20008000005 */
[-C--:B------:R-:W-:Y:S02]  /*3d80*/  IADD3 R36, P2, R35, R4.reuse, RZ ;  /* 0x0000000423247210 */ /* 0x080fe40007f5e0ff */
[-C--:B0-----:R-:W-:Y:S01]  /*3d90*/  LEA.HI.X.SX32 R103, R37, R5.reuse, 0x1, P1 ;  /* 0x0000000525677211 */ /* 0x081fe200008f0eff */
[----:B------:R-:W-:Y:S01]  /*3da0*/  STS.U8 [R0+UR5], R115 ;  /* 0x0000007300007988 */ /* 0x000fe20008000005 */
[----:B------:R-:W-:Y:S01]  /*3db0*/  IADD3 R38, P1, R34, R4, RZ ;  /* 0x0000000422267210 */ /* 0x000fe20007f3e0ff */
[----:B------:R-:W-:Y:S01]  /*3dc0*/  IMAD R118, R7, 0x2, R116 ;  /* 0x0000000207767824 */ /* 0x000fe200078e0274 */
[-C--:B------:R-:W-:Y:S01]  /*3dd0*/  LEA.HI.X.SX32 R15, R39, R5.reuse, 0x1, P3 ;  /* 0x00000005270f7211 */ /* 0x080fe200018f0eff */
[----:B------:R-:W-:Y:S01]  /*3de0*/  STS.U8 [R0+UR5+0x4], R113 ;  /* 0x0000047100007988 */ /* 0x000fe20008000005 */
[----:B-1----:R-:W-:-:S02]  /*3df0*/  LEA.HI.X.SX32 R107, R8, R5, 0x1, P0 ;  /* 0x00000005086b7211 */ /* 0x002fc400000f0eff */
[-C--:B------:R-:W-:Y:S01]  /*3e00*/  LEA.HI.X.SX32 R39, R34, R5.reuse, 0x1, P1 ;  /* 0x0000000522277211 */ /* 0x080fe200008f0eff */
[----:B------:R-:W-:Y:S01]  /*3e10*/  STS.U8 [R0+UR5+0x6], R112 ;  /* 0x0000067000007988 */ /* 0x000fe20008000005 */
[-C--:B------:R-:W-:Y:S02]  /*3e20*/  LEA.HI.X.SX32 R37, R35, R5.reuse, 0x1, P2 ;  /* 0x0000000523257211 */ /* 0x080fe400010f0eff */
[-C--:B---3--:R-:W-:Y:S01]  /*3e30*/  IADD3 R108, P0, R31, R4.reuse, RZ ;  /* 0x000000041f6c7210 */ /* 0x088fe20007f1e0ff */
[----:B------:R-:W-:Y:S01]  /*3e40*/  STS.U8 [R0+UR5+0x8], R111 ;  /* 0x0000086f00007988 */ /* 0x000fe20008000005 */
[-C--:B------:R-:W-:Y:S02]  /*3e50*/  IADD3 R34, P1, R11, R4.reuse, RZ ;  /* 0x000000040b227210 */ /* 0x080fe40007f3e0ff */
[----:B------:R-:W-:Y:S01]  /*3e60*/  IADD3 R30, P2, R12, R4, RZ ;  /* 0x000000040c1e7210 */ /* 0x000fe20007f5e0ff */
[----:B------:R-:W-:Y:S04]  /*3e70*/  STS.U8 [R0+UR5+0xa], R110 ;  /* 0x00000a6e00007988 */ /* 0x000fe80008000005 */
[----:B------:R0:W-:Y:S04]  /*3e80*/  STS.U8 [R0+UR5+0xc], R109 ;  /* 0x00000c6d00007988 */ /* 0x0001e80008000005 */
[----:B------:R-:W-:Y:S04]  /*3e90*/  STS.U8 [R0+UR5+0xc006], R132 ;  /* 0x00c0068400007988 */ /* 0x000fe80008000005 */
[----:B------:R-:W-:Y:S04]  /*3ea0*/  STS.U8 [R0+UR5+0xc008], R133 ;  /* 0x00c0088500007988 */ /* 0x000fe80008000005 */
[----:B------:R-:W-:Y:S01]  /*3eb0*/  STS.U8 [R0+UR5+0xc00a], R134 ;  /* 0x00c00a8600007988 */ /* 0x000fe20008000005 */
[----:B0-----:R-:W-:-:S03]  /*3ec0*/  LEA.HI.X.SX32 R109, R31, R5, 0x1, P0 ;  /* 0x000000051f6d7211 */ /* 0x001fc600000f0eff */
[----:B------:R-:W-:Y:S04]  /*3ed0*/  STS.U8 [R0+UR5+0xc00c], R135 ;  /* 0x00c00c8700007988 */ /* 0x000fe80008000005 */
[----:B------:R0:W-:Y:S01]  /*3ee0*/  STS.U8 [R0+UR5+0xc00e], R136 ;  /* 0x00c00e8800007988 */ /* 0x0001e20008000005 */
[-C--:B------:R-:W-:Y:S02]  /*3ef0*/  LEA.HI.X.SX32 R35, R11, R5.reuse, 0x1, P1 ;  /* 0x000000050b237211 */ /* 0x080fe400008f0eff */
[-C--:B------:R-:W-:Y:S01]  /*3f00*/  LEA.HI.X.SX32 R31, R12, R5.reuse, 0x1, P2 ;  /* 0x000000050c1f7211 */ /* 0x080fe200010f0eff */
[----:B------:R-:W3:Y:S01]  /*3f10*/  LDL.LU R123, [R1] ;  /* 0x00000000017b7983 */ /* 0x000ee20000300800 */
[-C--:B------:R-:W-:Y:S01]  /*3f20*/  IADD3 R12, P1, R9, R4.reuse, RZ ;  /* 0x00000004090c7210 */ /* 0x080fe20007f3e0ff */
[C---:B0-----:R-:W-:Y:S01]  /*3f30*/  IMAD R0, R7.reuse, 0x2, R118 ;  /* 0x0000000207007824 */ /* 0x041fe200078e0276 */
[-C--:B------:R-:W-:Y:S01]  /*3f40*/  IADD3 R110, P0, R6, R4.reuse, RZ ;  /* 0x00000004066e7210 */ /* 0x080fe20007f1e0ff */
[----:B------:R-:W2:Y:S01]  /*3f50*/  LDL.LU R136, [R1+0x4] ;  /* 0x0000040001887983 */ /* 0x000ea20000300800 */
[----:B------:R-:W-:Y:S01]  /*3f60*/  IADD3 R8, P2, R10, R4, RZ ;  /* 0x000000040a087210 */ /* 0x000fe20007f5e0ff */
[----:B------:R-:W-:Y:S01]  /*3f70*/  IMAD R120, R7, 0x2, R0 ;  /* 0x0000000207787824 */ /* 0x000fe200078e0200 */
[----:B------:R-:W-:-:S02]  /*3f80*/  LEA.HI.X.SX32 R13, R9, R5, 0x1, P1 ;  /* 0x00000005090d7211 */ /* 0x000fc400008f0eff */
[-C--:B------:R-:W-:Y:S01]  /*3f90*/  LEA.HI.X.SX32 R111, R6, R5.reuse, 0x1, P0 ;  /* 0x00000005066f7211 */ /* 0x080fe200000f0eff */
[----:B------:R-:W-:Y:S01]  /*3fa0*/  IMAD R130, R7, 0x2, R120 ;  /* 0x0000000207827824 */ /* 0x000fe200078e0278 */
[-C--:B------:R-:W-:Y:S02]  /*3fb0*/  LEA.HI.X.SX32 R9, R10, R5.reuse, 0x1, P2 ;  /* 0x000000050a097211 */ /* 0x080fe400010f0eff */
[-C--:B------:R-:W-:Y:S01]  /*3fc0*/  IADD3 R10, P0, R3, R4.reuse, RZ ;  /* 0x00000004030a7210 */ /* 0x080fe20007f1e0ff */
[----:B------:R-:W-:Y:S01]  /*3fd0*/  IMAD R54, R7, 0x2, R130 ;  /* 0x0000000207367824 */ /* 0x000fe200078e0282 */
[-C--:B------:R-:W-:Y:S02]  /*3fe0*/  IADD3 R2, P1, R32, R4.reuse, RZ ;  /* 0x0000000420027210 */ /* 0x080fe40007f3e0ff */
[----:B------:R-:W-:Y:S01]  /*3ff0*/  LEA.HI.X.SX32 R11, R3, R5, 0x1, P0 ;  /* 0x00000005030b7211 */ /* 0x000fe200000f0eff */
[----:B------:R-:W-:Y:S01]  /*4000*/  IMAD R70, R7, 0x2, R54 ;  /* 0x0000000207467824 */ /* 0x000fe200078e0236 */
[----:B------:R-:W-:-:S02]  /*4010*/  IADD3 R182, P0, R114, R4, RZ ;  /* 0x0000000472b67210 */ /* 0x000fc40007f1e0ff */
[-C--:B------:R-:W-:Y:S02]  /*4020*/  IADD3 R112, P2, R178, R4.reuse, RZ ;  /* 0x00000004b2707210 */ /* 0x080fe40007f5e0ff */
[-C--:B------:R-:W-:Y:S01]  /*4030*/  LEA.HI.X.SX32 R183, R114, R5.reuse, 0x1, P0 ;  /* 0x0000000572b77211 */ /* 0x080fe200000f0eff */
[C---:B------:R-:W-:Y:S01]  /*4040*/  IMAD R114, R7.reuse, 0x2, R70 ;  /* 0x0000000207727824 */ /* 0x040fe200078e0246 */
[-C--:B------:R-:W-:Y:S02]  /*4050*/  LEA.HI.X.SX32 R3, R32, R5.reuse, 0x1, P1 ;  /* 0x0000000520037211 */ /* 0x080fe400008f0eff */
[-C--:B------:R-:W-:Y:S02]  /*4060*/  LEA.HI.X.SX32 R113, R178, R5.reuse, 0x1, P2 ;  /* 0x00000005b2717211 */ /* 0x080fe400010f0eff */
[-C--:B------:R-:W-:Y:S02]  /*4070*/  IADD3 R180, P1, R116, R4.reuse, RZ ;  /* 0x0000000474b47210 */ /* 0x080fe40007f3e0ff */
[----:B------:R-:W-:Y:S01]  /*4080*/  IADD3 R178, P2, R118, R4, RZ ;  /* 0x0000000476b27210 */ /* 0x000fe20007f5e0ff */
[----:B------:R-:W-:Y:S01]  /*4090*/  IMAD R6, R7, 0x2, R114 ;  /* 0x0000000207067824 */ /* 0x000fe200078e0272 */
[----:B------:R-:W-:-:S02]  /*40a0*/  LEA.HI.X.SX32 R181, R116, R5, 0x1, P1 ;  /* 0x0000000574b57211 */ /* 0x000fc400008f0eff */
[-C--:B------:R-:W-:Y:S02]  /*40b0*/  LEA.HI.X.SX32 R179, R118, R5.reuse, 0x1, P2 ;  /* 0x0000000576b37211 */ /* 0x080fe400010f0eff */
[-C--:B------:R-:W-:Y:S02]  /*40c0*/  IADD3 R134, P0, R0, R4.reuse, RZ ;  /* 0x0000000400867210 */ /* 0x080fe40007f1e0ff */
[-C--:B------:R-:W-:Y:S02]  /*40d0*/  IADD3 R32, P1, R120, R4.reuse, RZ ;  /* 0x0000000478207210 */ /* 0x080fe40007f3e0ff */
[----:B------:R-:W-:Y:S01]  /*40e0*/  IADD3 R132, P2, R130, R4, RZ ;  /* 0x0000000482847210 */ /* 0x000fe20007f5e0ff */
[----:B------:R-:W-:Y:S01]  /*40f0*/  IMAD R87, R7, 0x2, R6 ;  /* 0x0000000207577824 */ /* 0x000fe200078e0206 */
[-C--:B------:R-:W-:Y:S02]  /*4100*/  LEA.HI.X.SX32 R135, R0, R5.reuse, 0x1, P0 ;  /* 0x0000000500877211 */ /* 0x080fe400000f0eff */
[----:B------:R-:W-:-:S02]  /*4110*/  LEA.HI.X.SX32 R33, R120, R5, 0x1, P1 ;  /* 0x0000000578217211 */ /* 0x000fc400008f0eff */
[-C--:B------:R-:W-:Y:S01]  /*4120*/  LEA.HI.X.SX32 R133, R130, R5.reuse, 0x1, P2 ;  /* 0x0000000582857211 */ /* 0x080fe200010f0eff */
[C---:B------:R-:W-:Y:S01]  /*4130*/  IMAD R0, R7.reuse, 0x2, R87 ;  /* 0x0000000207007824 */ /* 0x040fe200078e0257 */
[-C--:B------:R-:W-:Y:S02]  /*4140*/  IADD3 R130, P0, R54, R4.reuse, RZ ;  /* 0x0000000436827210 */ /* 0x080fe40007f1e0ff */
[-C--:B------:R-:W-:Y:S02]  /*4150*/  IADD3 R120, P1, R70, R4.reuse, RZ ;  /* 0x0000000446787210 */ /* 0x080fe40007f3e0ff */
[----:B------:R-:W-:Y:S02]  /*4160*/  IADD3 R118, P2, R114, R4, RZ ;  /* 0x0000000472767210 */ /* 0x000fe40007f5e0ff */
[-C--:B------:R-:W-:Y:S01]  /*4170*/  LEA.HI.X.SX32 R131, R54, R5.reuse, 0x1, P0 ;  /* 0x0000000536837211 */ /* 0x080fe200000f0eff */
[----:B------:R-:W-:Y:S01]  /*4180*/  IMAD R54, R7, 0x2, R0 ;  /* 0x0000000207367824 */ /* 0x000fe200078e0200 */
[----:B------:R-:W-:-:S02]  /*4190*/  LEA.HI.X.SX32 R121, R70, R5, 0x1, P1 ;  /* 0x0000000546797211 */ /* 0x000fc400008f0eff */
[----:B------:R-:W-:Y:S02]  /*41a0*/  LEA.HI.X.SX32 R119, R114, R5, 0x1, P2 ;  /* 0x0000000572777211 */ /* 0x000fe400010f0eff */
[----:B------:R-:W-:-:S04]  /*41b0*/  IADD3 R114, P1, R87, R4, RZ ;  /* 0x0000000457727210 */ /* 0x000fc80007f3e0ff */
[----:B------:R-:W-:Y:S02]  /*41c0*/  LEA.HI.X.SX32 R115, R87, R5, 0x1, P1 ;  /* 0x0000000557737211 */ /* 0x000fe400008f0eff */
[----:B------:R-:W-:Y:S01]  /*41d0*/  IADD3 R184, P1, R54, R4, RZ ;  /* 0x0000000436b87210 */ /* 0x000fe20007f3e0ff */
[----:B------:R-:W-:-:S03]  /*41e0*/  IMAD R70, R7, 0x2, R54 ;  /* 0x0000000207467824 */ /* 0x000fc600078e0236 */
[----:B------:R-:W-:Y:S02]  /*41f0*/  LEA.HI.X.SX32 R185, R54, R5, 0x1, P1 ;  /* 0x0000000536b97211 */ /* 0x000fe400008f0eff */
[----:B------:R-:W2:Y:S01]  /*4200*/  LDL.LU R54, [R1+0x8] ;  /* 0x0000080001367983 */ /* 0x000ea20000300800 */
[----:B------:R-:W-:-:S04]  /*4210*/  IADD3 R116, P0, R6, R4, RZ ;  /* 0x0000000406747210 */ /* 0x000fc80007f1e0ff */
[----:B------:R-:W-:Y:S02]  /*4220*/  LEA.HI.X.SX32 R117, R6, R5, 0x1, P0 ;  /* 0x0000000506757211 */ /* 0x000fe400000f0eff */
[----:B------:R-:W-:-:S04]  /*4230*/  IADD3 R186, P0, R0, R4, RZ ;  /* 0x0000000400ba7210 */ /* 0x000fc80007f1e0ff */
[----:B------:R-:W-:Y:S02]  /*4240*/  LEA.HI.X.SX32 R187, R0, R5, 0x1, P0 ;  /* 0x0000000500bb7211 */ /* 0x000fe400000f0eff */
[----:B------:R-:W-:-:S05]  /*4250*/  LOP3.LUT R0, R124, 0x20, RZ, 0x3c, !PT ;  /* 0x000000207c007812 */ /* 0x000fca00078e3cff */
[----:B------:R-:W-:Y:S04]  /*4260*/  STS.U8 [R0+UR5+0x6], R252 ;  /* 0x000006fc00007988 */ /* 0x000fe80008000005 */
        /* <DEDUP_REMOVED lines=20> */
[----:B-----5:R-:W-:Y:S04]  /*43b0*/  STS.U8 [R0+UR5+0xc000], R149 ;  /* 0x00c0009500007988 */ /* 0x020fe80008000005 */
[----:B----4-:R-:W-:Y:S04]  /*43c0*/  STS.U8 [R0+UR5+0xc002], R150 ;  /* 0x00c0029600007988 */ /* 0x010fe80008000005 */
[----:B------:R-:W-:Y:S04]  /*43d0*/  STS.U8 [R0+UR5+0xc004], R151 ;  /* 0x00c0049700007988 */ /* 0x000fe80008000005 */
[----:B------:R-:W-:Y:S04]  /*43e0*/  STS.U8 [R0+UR5+0xc006], R152 ;  /* 0x00c0069800007988 */ /* 0x000fe80008000005 */
[----:B------:R-:W-:Y:S04]  /*43f0*/  STS.U8 [R0+UR5+0xc008], R153 ;  /* 0x00c0089900007988 */ /* 0x000fe80008000005 */
[----:B------:R-:W-:Y:S04]  /*4400*/  STS.U8 [R0+UR5+0xc00a], R154 ;  /* 0x00c00a9a00007988 */ /* 0x000fe80008000005 */
[----:B------:R-:W-:Y:S04]  /*4410*/  STS.U8 [R0+UR5+0xc00c], R155 ;  /* 0x00c00c9b00007988 */ /* 0x000fe80008000005 */
[----:B------:R-:W-:Y:S04]  /*4420*/  STS.U8 [R0+UR5+0xc00e], R156 ;  /* 0x00c00e9c00007988 */ /* 0x000fe80008000005 */
[----:B---3--:R-:W-:Y:S04]  /*4430*/  STS.U8 [R0+UR5+0x4], R123 ;  /* 0x0000047b00007988 */ /* 0x008fe80008000005 */
[----:B--2---:R-:W-:Y:S04]  /*4440*/  STS.U8 [R0+UR5+0x2], R136 ;  /* 0x0000028800007988 */ /* 0x004fe80008000005 */
[----:B------:R0:W-:Y:S02]  /*4450*/  STS.U8 [R0+UR5], R54 ;  /* 0x0000003600007988 */ /* 0x0001e40008000005 */
[----:B0-----:R-:W-:-:S02]  /*4460*/  LOP3.LUT R54, R124, 0x30, RZ, 0x3c, !PT ;  /* 0x000000307c367812 */ /* 0x001fc400078e3cff */
[----:B------:R-:W-:-:S03]  /*4470*/  LOP3.LUT R0, R124, 0x40, RZ, 0x3c, !PT ;  /* 0x000000407c007812 */ /* 0x000fc600078e3cff */
[----:B------:R-:W-:Y:S04]  /*4480*/  STS.U8 [R54+UR5], R247 ;  /* 0x000000f736007988 */ /* 0x000fe80008000005 */
        /* <DEDUP_REMOVED lines=30> */
[----:B------:R0:W-:Y:S04]  /*4670*/  STS.U8 [R54+UR5+0xc00e], R164 ;  /* 0x00c00ea436007988 */ /* 0x0001e80008000005 */
[----:B------:R-:W-:Y:S01]  /*4680*/  STS.U8 [R0+UR5], R239 ;  /* 0x000000ef00007988 */ /* 0x000fe20008000005 */
[----:B0-----:R-:W-:-:S03]  /*4690*/  LOP3.LUT R54, R124, 0x50, RZ, 0x3c, !PT ;  /* 0x000000507c367812 */ /* 0x001fc600078e3cff */
        /* <DEDUP_REMOVED lines=72> */
[----:B------:R-:W2:Y:S04]  /*4b20*/  LDG.E.U8 R26, desc[UR6][R26.64] ;  /* 0x000000061a1a7981 */ /* 0x000ea8000c1e1100 */
[----:B------:R-:W3:Y:S04]  /*4b30*/  LDG.E.U8 R22, desc[UR6][R22.64] ;  /* 0x0000000616167981 */ /* 0x000ee8000c1e1100 */
[----:B------:R-:W4:Y:S04]  /*4b40*/  LDG.E.U8 R88, desc[UR6][R88.64] ;  /* 0x0000000658587981 */ /* 0x000f28000c1e1100 */
[----:B------:R-:W5:Y:S04]  /*4b50*/  LDG.E.U8 R68, desc[UR6][R68.64] ;  /* 0x0000000644447981 */ /* 0x000f68000c1e1100 */
        /* <DEDUP_REMOVED lines=20> */
[----:B------:R0:W5:Y:S01]  /*4ca0*/  LDG.E.U8 R2, desc[UR6][R2.64] ;  /* 0x0000000602027981 */ /* 0x000162000c1e1100 */
[----:B------:R-:W-:Y:S01]  /*4cb0*/  IMAD R87, R7, 0x2, R70 ;  /* 0x0000000207577824 */ /* 0x000fe200078e0246 */
[----:B------:R-:W-:-:S02]  /*4cc0*/  IADD3 R6, P2, R70, R4, RZ ;  /* 0x0000000446067210 */ /* 0x000fc40007f5e0ff */
[----:B------:R-:W5:Y:S02]  /*4cd0*/  LDG.E.U8 R48, desc[UR6][R48.64] ;  /* 0x0000000630307981 */ /* 0x000f64000c1e1100 */
[C---:B------:R-:W-:Y:S02]  /*4ce0*/  IADD3 R4, P3, R87.reuse, R4, RZ ;  /* 0x0000000457047210 */ /* 0x040fe40007f7e0ff */
[-C--:B------:R-:W-:Y:S01]  /*4cf0*/  LEA.HI.X.SX32 R7, R70, R5.reuse, 0x1, P2 ;  /* 0x0000000546077211 */ /* 0x080fe200010f0eff */
[----:B------:R-:W5:Y:S01]  /*4d00*/  LDG.E.U8 R60, desc[UR6][R60.64] ;  /* 0x000000063c3c7981 */ /* 0x000f62000c1e1100 */
[----:B------:R-:W-:-:S03]  /*4d10*/  LEA.HI.X.SX32 R5, R87, R5, 0x1, P3 ;  /* 0x0000000557057211 */ /* 0x000fc600018f0eff */
        /* <DEDUP_REMOVED lines=18> */
[----:B------:R1:W5:Y:S04]  /*4e40*/  LDG.E.U8 R12, desc[UR6][R12.64] ;  /* 0x000000060c0c7981 */ /* 0x000368000c1e1100 */
        /* <DEDUP_REMOVED lines=10> */
[----:B0-----:R-:W-:Y:S01]  /*4ef0*/  LOP3.LUT R3, R124, 0x70, RZ, 0x3c, !PT ;  /* 0x000000707c037812 */ /* 0x001fe200078e3cff */
[----:B------:R-:W-:-:S02]  /*4f00*/  IMAD.MOV.U32 R0, RZ, RZ, 0x3f800000 ;  /* 0x3f800000ff007424 */ /* 0x000fc400078e00ff */
[----:B--2---:R-:W-:Y:S04]  /*4f10*/  STS.U8 [R55+UR5+0x4000], R26 ;  /* 0x0040001a37007988 */ /* 0x004fe80008000005 */
[----:B---3--:R-:W-:Y:S04]  /*4f20*/  STS.U8 [R55+UR5+0x4002], R22 ;  /* 0x0040021637007988 */ /* 0x008fe80008000005 */
[----:B----4-:R-:W-:Y:S04]  /*4f30*/  STS.U8 [R55+UR5+0x4004], R88 ;  /* 0x0040045837007988 */ /* 0x010fe80008000005 */
[----:B-----5:R-:W-:Y:S04]  /*4f40*/  STS.U8 [R55+UR5+0x4006], R68 ;  /* 0x0040064437007988 */ /* 0x020fe80008000005 */
        /* <DEDUP_REMOVED lines=20> */
[----:B------:R0:W-:Y:S02]  /*5090*/  STS.U8 [R3+UR5+0x800e], R2 ;  /* 0x00800e0203007988 */ /* 0x0001e40008000005 */
[----:B0-----:R-:W-:-:S05]  /*50a0*/  IMAD.MOV.U32 R2, RZ, RZ, 0x3f800000 ;  /* 0x3f800000ff027424 */ /* 0x001fca00078e00ff */
[----:B------:R-:W-:Y:S04]  /*50b0*/  STL [R1+0x6b4], R2 ;  /* 0x0006b40201007387 */ /* 0x000fe80000100800 */
[----:B------:R0:W-:Y:S04]  /*50c0*/  STL [R1+0x6b8], R0 ;  /* 0x0006b80001007387 */ /* 0x0001e80000100800 */
[----:B------:R-:W-:Y:S04]  /*50d0*/  STL [R1], RZ ;  /* 0x000000ff01007387 */ /* 0x000fe80000100800 */
[----:B------:R-:W-:Y:S04]  /*50e0*/  STL [R1+0x4], RZ ;  /* 0x000004ff01007387 */ /* 0x000fe80000100800 */
        /* <DEDUP_REMOVED lines=89> */
[----:B------:R-:W-:Y:S01]  /*5680*/  STL [R1+0x16c], RZ ;  /* 0x00016cff01007387 */ /* 0x000fe20000100800 */
[----:B------:R-:W2:Y:S03]  /*5690*/  S2R R250, SR_CTAID.X ;  /* 0x0000000000fa7919 */ /* 0x000ea60000002500 */
        /* <DEDUP_REMOVED lines=24> */
[----:B------:R-:W3:Y:S03]  /*5820*/  S2R R251, SR_TID.X ;  /* 0x0000000000fb7919 */ /* 0x000ee60000002100 */
[----:B------:R-:W-:Y:S04]  /*5830*/  STL [R1+0x1d0], RZ ;  /* 0x0001d0ff01007387 */ /* 0x000fe80000100800 */
[----:B------:R-:W-:Y:S04]  /*5840*/  STL [R1+0x1d4], RZ ;  /* 0x0001d4ff01007387 */ /* 0x000fe80000100800 */
[----:B------:R-:W-:Y:S04]  /*5850*/  STL [R1+0x1d8], RZ ;  /* 0x0001d8ff01007387 */ /* 0x000fe80000100800 */
[----:B------:R-:W-:Y:S01]  /*5860*/  STL [R1+0x1dc], RZ ;  /* 0x0001dcff01007387 */ /* 0x000fe20000100800 */
[----:B--2---:R-:W-:-:S03]  /*5870*/  IMAD.SHL.U32 R250, R250, 0x80, RZ ;  /* 0x00000080fafa7824 */ /* 0x004fc600078e00ff */
[----:B------:R-:W-:Y:S04]  /*5880*/  STL [R1+0x1e0], RZ ;  /* 0x0001e0ff01007387 */ /* 0x000fe80000100800 */
[----:B------:R-:W-:Y:S04]  /*5890*/  STL [R1+0x1e4], RZ ;  /* 0x0001e4ff01007387 */ /* 0x000fe80000100800 */
[----:B------:R-:W-:Y:S04]  /*58a0*/  STL [R1+0x1e8], RZ ;  /* 0x0001e8ff01007387 */ /* 0x000fe80000100800 */
[----:B------:R-:W-:Y:S01]  /*58b0*/  STL [R1+0x1ec], RZ ;  /* 0x0001ecff01007387 */ /* 0x000fe20000100800 */
[----:B0-----:R-:W-:-:S03]  /*58c0*/  VIADD R0, R250, 0x80 ;  /* 0x00000080fa007836 */ /* 0x001fc60000000000 */
[----:B------:R-:W-:Y:S04]  /*58d0*/  STL [R1+0x1f0], RZ ;  /* 0x0001f0ff01007387 */ /* 0x000fe80000100800 */
[----:B------:R-:W-:Y:S04]  /*58e0*/  STL [R1+0x1f4], RZ ;  /* 0x0001f4ff01007387 */ /* 0x000fe80000100800 */
[----:B------:R-:W-:Y:S04]  /*58f0*/  STL [R1+0x1f8], RZ ;  /* 0x0001f8ff01007387 */ /* 0x000fe80000100800 */
[----:B------:R-:W-:Y:S01]  /*5900*/  STL [R1+0x1fc], RZ ;  /* 0x0001fcff01007387 */ /* 0x000fe20000100800 */
[----:B------:R-:W-:-:S03]  /*5910*/  ISETP.GE.AND P0, PT, R0, 0x1, PT ;  /* 0x000000010000780c */ /* 0x000fc60003f06270 */
[----:B------:R0:W-:Y:S01]  /*5920*/  STS.U8 [R3+UR5], R48 ;  /* 0x0000003003007988 */ /* 0x0001e20008000005 */
[----:B-1----:R-:W-:-:S03]  /*5930*/  IMAD.MOV.U32 R13, RZ, RZ, -0x800000 ;  /* 0xff800000ff0d7424 */ /* 0x002fc600078e00ff */
[----:B------:R-:W-:Y:S01]  /*5940*/  STS.U8 [R3+UR5+0x2], R60 ;  /* 0x0000023c03007988 */ /* 0x000fe20008000005 */
[----:B------:R-:W-:-:S03]  /*5950*/  IMAD.MOV.U32 R5, RZ, RZ, -0x800000 ;  /* 0xff800000ff057424 */ /* 0x000fc600078e00ff */
[----:B------:R-:W-:Y:S01]  /*5960*/  STS.U8 [R3+UR5+0x4], R58 ;  /* 0x0000043a03007988 */ /* 0x000fe20008000005 */
[----:B------:R-:W-:-:S03]  /*5970*/  CS2R R24, SRZ ;  /* 0x0000000000187805 */ /* 0x000fc6000001ff00 */
[----:B------:R-:W-:Y:S01]  /*5980*/  STS.U8 [R3+UR5+0x6], R52 ;  /* 0x0000063403007988 */ /* 0x000fe20008000005 */
[----:B------:R-:W-:-:S03]  /*5990*/  CS2R R26, SRZ ;  /* 0x00000000001a7805 */ /* 0x000fc6000001ff00 */
[----:B------:R1:W-:Y:S01]  /*59a0*/  STS.U8 [R3+UR5+0x8], R50 ;  /* 0x0000083203007988 */ /* 0x0003e20008000005 */
[----:B------:R-:W-:-:S03]  /*59b0*/  CS2R R32, SRZ ;  /* 0x0000000000207805 */ /* 0x000fc6000001ff00 */
[----:B------:R-:W-:Y:S01]  /*59c0*/  STS.U8 [R3+UR5+0xa], R64 ;  /* 0x00000a4003007988 */ /* 0x000fe20008000005 */
[----:B------:R-:W-:-:S03]  /*59d0*/  CS2R R36, SRZ ;  /* 0x0000000000247805 */ /* 0x000fc6000001ff00 */
[----:B------:R-:W-:Y:S01]  /*59e0*/  STS.U8 [R3+UR5+0xc], R62 ;  /* 0x00000c3e03007988 */ /* 0x000fe20008000005 */
[----:B------:R-:W-:-:S03]  /*59f0*/  CS2R R38, SRZ ;  /* 0x0000000000267805 */ /* 0x000fc6000001ff00 */
[----:B------:R2:W-:Y:S01]  /*5a00*/  STS.U8 [R3+UR5+0xe], R28 ;  /* 0x00000e1c03007988 */ /* 0x0005e20008000005 */
[----:B------:R-:W-:-:S03]  /*5a10*/  CS2R R46, SRZ ;  /* 0x00000000002e7805 */ /* 0x000fc6000001ff00 */
[----:B------:R4:W-:Y:S01]  /*5a20*/  STS.U8 [R3+UR5+0x4000], R44 ;  /* 0x0040002c03007988 */ /* 0x0009e20008000005 */
[----:B0-----:R-:W-:-:S03]  /*5a30*/  CS2R R48, SRZ ;  /* 0x0000000000307805 */ /* 0x001fc6000001ff00 */
[----:B------:R-:W-:Y:S01]  /*5a40*/  STS.U8 [R3+UR5+0x4002], R96 ;  /* 0x0040026003007988 */ /* 0x000fe20008000005 */
[----:B-1----:R-:W-:-:S03]  /*5a50*/  CS2R R50, SRZ ;  /* 0x0000000000327805 */ /* 0x002fc6000001ff00 */
[----:B------:R-:W-:Y:S01]  /*5a60*/  STS.U8 [R3+UR5+0x4004], R94 ;  /* 0x0040045e03007988 */ /* 0x000fe20008000005 */
[----:B--2---:R-:W-:-:S03]  /*5a70*/  CS2R R28, SRZ ;  /* 0x00000000001c7805 */ /* 0x004fc6000001ff00 */
[----:B------:R0:W-:Y:S01]  /*5a80*/  STS.U8 [R3+UR5+0x4006], R42 ;  /* 0x0040062a03007988 */ /* 0x0001e20008000005 */
[----:B----4-:R-:W-:-:S03]  /*5a90*/  CS2R R44, SRZ ;  /* 0x00000000002c7805 */ /* 0x010fc6000001ff00 */
[----:B------:R1:W-:Y:S01]  /*5aa0*/  STS.U8 [R3+UR5+0x4008], R40 ;  /* 0x0040082803007988 */ /* 0x0003e20008000005 */
[----:B------:R-:W-:-:S03]  /*5ab0*/  CS2R R52, SRZ ;  /* 0x0000000000347805 */ /* 0x000fc6000001ff00 */
[----:B------:R-:W-:Y:S01]  /*5ac0*/  STS.U8 [R3+UR5+0x400a], R100 ;  /* 0x00400a6403007988 */ /* 0x000fe20008000005 */
[----:B------:R-:W-:-:S03]  /*5ad0*/  CS2R R54, SRZ ;  /* 0x0000000000367805 */ /* 0x000fc6000001ff00 */
[----:B------:R-:W-:Y:S01]  /*5ae0*/  STS.U8 [R3+UR5+0x400c], R98 ;  /* 0x00400c6203007988 */ /* 0x000fe20008000005 */
[----:B0-----:R-:W-:-:S03]  /*5af0*/  CS2R R42, SRZ ;  /* 0x00000000002a7805 */ /* 0x001fc6000001ff00 */
[----:B------:R-:W-:Y:S01]  /*5b00*/  STS.U8 [R3+UR5+0x400e], R20 ;  /* 0x00400e1403007988 */ /* 0x000fe20008000005 */
[----:B-1----:R-:W-:-:S03]  /*5b10*/  CS2R R40, SRZ ;  /* 0x0000000000287805 */ /* 0x002fc6000001ff00 */
[----:B------:R-:W-:Y:S01]  /*5b20*/  STS.U8 [R3+UR5+0x8000], R108 ;  /* 0x0080006c03007988 */ /* 0x000fe20008000005 */
[----:B------:R-:W-:-:S03]  /*5b30*/  CS2R R56, SRZ ;  /* 0x0000000000387805 */ /* 0x000fc6000001ff00 */
[----:B------:R0:W-:Y:S01]  /*5b40*/  STS.U8 [R3+UR5+0x8002], R34 ;  /* 0x0080022203007988 */ /* 0x0001e20008000005 */
[----:B------:R-:W-:-:S03]  /*5b50*/  CS2R R58, SRZ ;  /* 0x00000000003a7805 */ /* 0x000fc6000001ff00 */
[----:B------:R1:W-:Y:S01]  /*5b60*/  STS.U8 [R3+UR5+0x8004], R30 ;  /* 0x0080041e03007988 */ /* 0x0003e20008000005 */
[----:B------:R-:W-:-:S03]  /*5b70*/  CS2R R60, SRZ ;  /* 0x00000000003c7805 */ /* 0x000fc6000001ff00 */
[----:B------:R2:W-:Y:S01]  /*5b80*/  STS.U8 [R3+UR5+0x8006], R110 ;  /* 0x0080066e03007988 */ /* 0x0005e20008000005 */
[----:B------:R-:W-:-:S03]  /*5b90*/  CS2R R62, SRZ ;  /* 0x00000000003e7805 */ /* 0x000fc6000001ff00 */
[----:B------:R-:W-:Y:S01]  /*5ba0*/  STS.U8 [R3+UR5+0x8008], R12 ;  /* 0x0080080c03007988 */ /* 0x000fe20008000005 */
[----:B0-----:R-:W-:-:S03]  /*5bb0*/  CS2R R34, SRZ ;  /* 0x0000000000227805 */ /* 0x001fc6000001ff00 */
[----:B------:R-:W-:Y:S01]  /*5bc0*/  STS.U8 [R3+UR5+0x800a], R8 ;  /* 0x00800a0803007988 */ /* 0x000fe20008000005 */
[----:B-1----:R-:W-:-:S03]  /*5bd0*/  CS2R R30, SRZ ;  /* 0x00000000001e7805 */ /* 0x002fc6000001ff00 */
[----:B------:R-:W-:Y:S01]  /*5be0*/  STS.U8 [R3+UR5+0x800c], R10 ;  /* 0x00800c0a03007988 */ /* 0x000fe20008000005 */
[----:B------:R-:W-:-:S03]  /*5bf0*/  CS2R R64, SRZ ;  /* 0x0000000000407805 */ /* 0x000fc6000001ff00 */
[----:B------:R-:W-:Y:S01]  /*5c00*/  STS.U8 [R3+UR5+0xc000], R120 ;  /* 0x00c0007803007988 */ /* 0x000fe20008000005 */
        /* <DEDUP_REMOVED lines=14> */
[----:B------:R-:W-:Y:S02]  /*5cf0*/  CS2R R80, SRZ ;  /* 0x0000000000507805 */ /* 0x000fe4000001ff00 */
[----:B------:R-:W-:Y:S02]  /*5d00*/  CS2R R82, SRZ ;  /* 0x0000000000527805 */ /* 0x000fe4000001ff00 */
[----:B------:R-:W-:Y:S02]  /*5d10*/  CS2R R84, SRZ ;  /* 0x0000000000547805 */ /* 0x000fe4000001ff00 */
[----:B------:R-:W-:Y:S02]  /*5d20*/  CS2R R86, SRZ ;  /* 0x0000000000567805 */ /* 0x000fe4000001ff00 */
[----:B------:R-:W-:Y:S02]  /*5d30*/  CS2R R88, SRZ ;  /* 0x0000000000587805 */ /* 0x000fe4000001ff00 */
[----:B------:R-:W-:-:S02]  /*5d40*/  CS2R R90, SRZ ;  /* 0x00000000005a7805 */ /* 0x000fc4000001ff00 */
        /* <DEDUP_REMOVED lines=9> */
[----:B--2---:R-:W-:Y:S02]  /*5de0*/  CS2R R110, SRZ ;  /* 0x00000000006e7805 */ /* 0x004fe4000001ff00 */
[----:B------:R-:W-:Y:S02]  /*5df0*/  CS2R R112, SRZ ;  /* 0x0000000000707805 */ /* 0x000fe4000001ff00 */
[----:B0-----:R-:W-:-:S02]  /*5e00*/  CS2R R114, SRZ ;  /* 0x0000000000727805 */ /* 0x001fc4000001ff00 */
        /* <DEDUP_REMOVED lines=9> */
[----:B---3--:R-:W-:Y:S02]  /*5ea0*/  LOP3.LUT P4, RZ, R251, 0x80, RZ, 0xc0, !PT ;  /* 0x00000080fbff7812 */ /* 0x008fe4000788c0ff */
        /* <DEDUP_REMOVED lines=9> */
[----:B------:R-:W-:Y:S01]  /*5f40*/  LOP3.LUT R0, R251, 0xff, RZ, 0xc0, !PT ;  /* 0x000000fffb007812 */ /* 0x000fe200078ec0ff */
[----:B-1----:R-:W-:Y:S06]  /*5f50*/  @!P0 BRA `(.L_x_0) ;  /* 0x000001fc00088947 */ /* 0x002fec0003800000 */
[C---:B------:R-:W-:Y:S01]  /*5f60*/  LOP3.LUT R4, R251.reuse, 0x1, RZ, 0xc0, !PT ;  /* 0x00000001fb047812 */ /* 0x040fe200078ec0ff */
[----:B------:R-:W0:Y:S01]  /*5f70*/  LDC.64 R2, c[0x0][0x250] ;  /* 0x00009400ff027b82 */ /* 0x000e220000000a00 */
[----:B------:R-:W-:Y:S01]  /*5f80*/  LOP3.LUT R5, R251, 0x1c, RZ, 0xc0, !PT ;  /* 0x0000001cfb057812 */ /* 0x000fe200078ec0ff */
[----:B------:R-:W-:Y:S01]  /*5f90*/  ULDC.64 UR10, c[0x0][0x260] ;  /* 0x00009800000a7ab9 */ /* 0x000fe20000000a00 */
[--C-:B------:R-:W-:Y:S01]  /*5fa0*/  SHF.R.U32.HI R6, RZ, 0x5, R251.reuse ;  /* 0x00000005ff067819 */ /* 0x100fe200000116fb */
[----:B------:R-:W-:Y:S01]  /*5fb0*/  UMOV UR8, UR11 ;  /* 0x0000000b00087c82 */ /* 0x000fe20008000000 */
[----:B------:R-:W-:Y:S01]  /*5fc0*/  SHF.R.U32.HI R252, RZ, 0x1, R251 ;  /* 0x00000001fffc7819 */ /* 0x000fe200000116fb */
[----:B------:R-:W-:Y:S01]  /*5fd0*/  IMAD R7, R4, 0x2, R5 ;  /* 0x0000000204077824 */ /* 0x000fe200078e0205 */
[--C-:B------:R-:W-:Y:S01]  /*5fe0*/  SHF.R.U32.HI R5, RZ, 0x2, R251.reuse ;  /* 0x00000002ff057819 */ /* 0x100fe200000116fb */
[----:B------:R-:W0:Y:S01]  /*5ff0*/  S2UR UR9, SR_CTAID.Y ;  /* 0x00000000000979c3 */ /* 0x000e220000002600 */
[----:B------:R-:W-:Y:S01]  /*6000*/  SHF.R.U32.HI R4, RZ, 0x1, R251 ;  /* 0x00000001ff047819 */ /* 0x000fe200000116fb */
[----:B------:R-:W-:Y:S01]  /*6010*/  UMOV UR61, URZ ;  /* 0x0000003f003d7c82 */ /* 0x000fe20008000000 */
[----:B------:R-:W-:Y:S01]  /*6020*/  SGXT.U32 R5, R5, 0x3 ;  /* 0x000000030505781a */ /* 0x000fe20000000000 */
[----:B------:R-:W-:Y:S01]  /*6030*/  ULDC UR60, c[0x0][0x238] ;  /* 0x00008e00003c7ab9 */ /* 0x000fe20000000800 */
[----:B------:R-:W-:-:S02]  /*6040*/  R2UR UR4, R6 ;  /* 0x00000000060472ca */ /* 0x000fc400000e0000 */
[----:B------:R-:W-:Y:S01]  /*6050*/  LOP3.LUT R4, R5, 0x70, R4, 0xf8, !PT ;  /* 0x0000007005047812 */ /* 0x000fe200078ef804 */
[----:B------:R-:W1:Y:S01]  /*6060*/  LDC R10, c[0x0][0x268] ;  /* 0x00009a00ff0a7b82 */ /* 0x000e620000000800 */
[----:B------:R-:W-:Y:S02]  /*6070*/  SGXT.U32 R252, R252, 0x1 ;  /* 0x00000001fcfc781a */ /* 0x000fe40000000000 */
[----:B------:R-:W-:Y:S02]  /*6080*/  LOP3.LUT R14, R4, R250, RZ, 0xfc, !PT ;  /* 0x000000fa040e7212 */ /* 0x000fe400078efcff */
[----:B------:R-:W2:Y:S01]  /*6090*/  S2R R250, SR_TID.X ;  /* 0x0000000000fa7919 */ /* 0x000ea20000002100 */
[----:B------:R-:W-:Y:S02]  /*60a0*/  LOP3.LUT R252, R7, R252, RZ, 0xfc, !PT ;  /* 0x000000fc07fc7212 */ /* 0x000fe400078efcff */
[----:B------:R-:W3:Y:S01]  /*60b0*/  LDC.64 R8, c[0x0][0x218] ;  /* 0x00008600ff087b82 */ /* 0x000ee20000000a00 */
[----:B------:R-:W-:Y:S01]  /*60c0*/  ULDC UR4, c[0x0][0x268] ;  /* 0x00009a0000047ab9 */ /* 0x000fe20000000800 */
[----:B------:R-:W-:-:S02]  /*60d0*/  LOP3.LUT R6, R251, 0x80, RZ, 0xc0, !PT ;  /* 0x00000080fb067812 */ /* 0x000fc400078ec0ff */
[----:B------:R-:W-:-:S04]  /*60e0*/  LOP3.LUT R251, R251, 0x7f, RZ, 0xc0, !PT ;  /* 0x0000007ffbfb7812 */ /* 0x000fc800078ec0ff */
[----:B------:R-:W4:Y:S01]  /*60f0*/  LDC R16, c[0x0][0x268] ;  /* 0x00009a00ff107b82 */ /* 0x000f220000000800 */
[----:B0-----:R-:W-:Y:S02]  /*6100*/  IMAD R2, R2, UR9, RZ ;  /* 0x0000000902027c24 */ /* 0x001fe4000f8e02ff */
[----:B------:R-:W-:Y:S02]  /*6110*/  IMAD R5, R251, UR8, RZ ;  /* 0x00000008fb057c24 */ /* 0x000fe4000f8e02ff */
[----:B------:R-:W-:-:S03]  /*6120*/  IMAD R6, R6, 0x80, R251 ;  /* 0x0000008006067824 */ /* 0x000fc600078e02fb */
[----:B------:R-:W0:Y:S08]  /*6130*/  LDC R11, c[0x0][0x258] ;  /* 0x00009600ff0b7b82 */ /* 0x000e300000000800 */
[----:B------:R-:W5:Y:S01]  /*6140*/  LDC R18, c[0x0][0x268] ;  /* 0x00009a00ff127b82 */ /* 0x000f620000000800 */
[----:B---3--:R-:W-:Y:S02]  /*6150*/  IADD3 R7, P0, R2, R8, RZ ;  /* 0x0000000802077210 */ /* 0x008fe40007f1e0ff */
[----:B--2---:R-:W-:-:S02]  /*6160*/  SHF.R.U32.HI R250, RZ, 0x7, R250 ;  /* 0x00000007fffa7819 */ /* 0x004fc400000116fa */
[----:B------:R-:W-:-:S03]  /*6170*/  LEA.HI.X.SX32 R9, R2, R9, 0x1, P0 ;  /* 0x0000000902097211 */ /* 0x000fc600000f0eff */
[----:B------:R-:W2:Y:S01]  /*6180*/  LDC R236, c[0x0][0x268] ;  /* 0x00009a00ffec7b82 */ /* 0x000ea20000000800 */
[----:B------:R-:W-:Y:S01]  /*6190*/  SGXT.U32 R250, R250, 0x1 ;  /* 0x00000001fafa781a */ /* 0x000fe20000000000 */
[----:B------:R-:W-:Y:S01]  /*61a0*/  IMAD.U32 R2, RZ, RZ, UR11 ;  /* 0x0000000bff027e24 */ /* 0x000fe2000f8e00ff */
[----:B------:R-:W-:-:S03]  /*61b0*/  UMOV UR11, 0x40000040 ;  /* 0x40000040000b7882 */ /* 0x000fc60000000000 */
[----:B------:R-:W-:Y:S01]  /*61c0*/  IMAD R241, R250, UR4, RZ ;  /* 0x00000004faf17c24 */ /* 0x000fe2000f8e02ff */
[----:B------:R-:W-:Y:S01]  /*61d0*/  UMOV UR4, UR10 ;  /* 0x0000000a00047c82 */ /* 0x000fe20008000000 */
[----:B------:R-:W3:Y:S01]  /*61e0*/  LDC.64 R12, c[0x0][0x220] ;  /* 0x00008800ff0c7b82 */ /* 0x000ee20000000a00 */
[----:B0-----:R-:W-:Y:S01]  /*61f0*/  IMAD R0, R0, R11, RZ ;  /* 0x0000000b00007224 */ /* 0x001fe200078e02ff */
[----:B------:R-:W-:Y:S01]  /*6200*/  UIMAD UR4, UR9, UR4, URZ ;  /* 0x00000004090472a4 */ /* 0x000fe2000f8e023f */
[----:B-1----:R-:W-:Y:S01]  /*6210*/  IMAD R27, R10, 0x2, R241 ;  /* 0x000000020a1b7824 */ /* 0x002fe200078e02f1 */
[----:B------:R0:W-:Y:S01]  /*6220*/  STL [R1+0x109c], R2 ;  /* 0x00109c0201007387 */ /* 0x0001e20000100800 */
[----:B------:R-:W-:Y:S01]  /*6230*/  IMAD R8, R11, 0x100, R0 ;  /* 0x000001000b087824 */ /* 0x000fe200078e0200 */
[----:B------:R-:W-:Y:S01]  /*6240*/  USHF.R.S32.HI UR8, URZ, 0x1f, UR4 ;  /* 0x0000001f3f087899 */ /* 0x000fe20008011404 */
[----:B----4-:R-:W-:Y:S01]  /*6250*/  IMAD R239, R16, 0x2, R27 ;  /* 0x0000000210ef7824 */ /* 0x010fe200078e021b */
[----:B------:R-:W1:Y:S01]  /*6260*/  LDC R235, c[0x0][0x268] ;  /* 0x00009a00ffeb7b82 */ /* 0x000e620000000800 */
[----:B------:R-:W-:Y:S01]  /*6270*/  SHF.R.S32.HI R10, RZ, 0x1f, R5 ;  /* 0x0000001fff0a7819 */ /* 0x000fe20000011405 */
[----:B------:R-:W-:Y:S01]  /*6280*/  UMOV UR10, URZ ;  /* 0x0000003f000a7c82 */ /* 0x000fe20008000000 */
[----:B-----5:R-:W-:Y:S01]  /*6290*/  IMAD R237, R18, 0x2, R239 ;  /* 0x0000000212ed7824 */ /* 0x020fe200078e02ef */
[-C--:B------:R-:W-:Y:S01]  /*62a0*/  IADD3 R4, P1, R8, R7.reuse, RZ ;  /* 0x0000000708047210 */ /* 0x080fe20007f3e0ff */
[----:B------:R-:W-:Y:S01]  /*62b0*/  UIADD3 UR9, UR5, 0x10000, URZ ;  /* 0x0001000005097890 */ /* 0x000fe2000fffe03f */
[----:B0-----:R-:W-:-:S02]  /*62c0*/  IADD3 R2, P0, R0, R7, RZ ;  /* 0x0000000700027210 */ /* 0x001fc40007f1e0ff */
[----:B------:R-:W0:Y:S01]  /*62d0*/  LDC R20, c[0x0][0x268] ;  /* 0x00009a00ff147b82 */ /* 0x000e220000000800 */
[----:B--2---:R-:W-:Y:S01]  /*62e0*/  IMAD R236, R236, 0x2, R237 ;  /* 0x00000002ecec7824 */ /* 0x004fe200078e02ed */
[-C--:B------:R-:W-:Y:S01]  /*62f0*/  LEA.HI.X.SX32 R7, R0, R9.reuse, 0x1, P0 ;  /* 0x0000000900077211 */ /* 0x080fe200000f0eff */
[----:B------:R-:W-:Y:S01]  /*6300*/  USHF.R.U32.HI UR9, URZ, 0x4, UR9 ;  /* 0x000000043f097899 */ /* 0x000fe20008011609 */
[----:B------:R-:W-:-:S04]  /*6310*/  LEA.HI.X.SX32 R8, R8, R9, 0x1, P1 ;  /* 0x0000000908087211 */ /* 0x000fc800008f0eff */
[----:B------:R-:W2:Y:S01]  /*6320*/  LDC R230, c[0x0][0x268] ;  /* 0x00009a00ffe67b82 */ /* 0x000ea20000000800 */
[----:B---3--:R-:W-:Y:S01]  /*6330*/  IADD3 R12, P2, P3, R5, UR4, R12 ;  /* 0x00000004050c7c10 */ /* 0x008fe2000fb5e00c */
[----:B------:R-:W-:-:S03]  /*6340*/  UMOV UR4, URZ ;  /* 0x0000003f00047c82 */ /* 0x000fc60008000000 */
[----:B------:R-:W-:Y:S01]  /*6350*/  IADD3.X R0, R10, UR8, R13, P2, P3 ;  /* 0x000000080a007c10 */ /* 0x000fe200097e640d */
[----:B------:R-:W-:Y:S01]  /*6360*/  UMOV UR8, URZ ;  /* 0x0000003f00087c82 */ /* 0x000fe20008000000 */
[----:B------:R-:W-:Y:S01]  /*6370*/  IADD3 R49, P0, R241, R12, RZ ;  /* 0x0000000cf1317210 */ /* 0x000fe20007f1e0ff */
[----:B------:R-:W3:Y:S01]  /*6380*/  LDC R229, c[0x0][0x268] ;  /* 0x00009a00ffe57b82 */ /* 0x000ee20000000800 */
[----:B-1----:R-:W-:Y:S02]  /*6390*/  IMAD R235, R235, 0x2, R236 ;  /* 0x00000002ebeb7824 */ /* 0x002fe400078e02ec */
[----:B------:R-:W-:Y:S01]  /*63a0*/  LEA.HI.X.SX32 R241, R241, R0, 0x1, P0 ;  /* 0x00000000f1f17211 */ /* 0x000fe200000f0eff */
[----:B------:R1:W-:Y:S04]  /*63b0*/  STL [R1+0x8a0], R49 ;  /* 0x0008a03101007387 */ /* 0x0003e80000100800 */
[----:B------:R-:W4:Y:S01]  /*63c0*/  LDC R22, c[0x0][0x268] ;  /* 0x00009a00ff167b82 */ /* 0x000f220000000800 */
[----:B0-----:R-:W-:Y:S01]  /*63d0*/  IMAD R231, R20, 0x2, R235 ;  /* 0x0000000214e77824 */ /* 0x001fe200078e02eb */
[----:B-1----:R-:W-:-:S06]  /*63e0*/  IADD3 R49, P1, R27, R12, RZ ;  /* 0x0000000c1b317210 */ /* 0x002fcc0007f3e0ff */
[----:B------:R-:W0:Y:S01]  /*63f0*/  LDC R224, c[0x0][0x268] ;  /* 0x00009a00ffe07b82 */ /* 0x000e220000000800 */
[----:B--2---:R-:W-:Y:S01]  /*6400*/  IMAD R230, R230, 0x2, R231 ;  /* 0x00000002e6e67824 */ /* 0x004fe200078e02e7 */
[----:B------:R1:W-:Y:S06]  /*6410*/  STL [R1+0x8a8], R49 ;  /* 0x0008a83101007387 */ /* 0x0003ec0000100800 */
[----:B------:R-:W2:Y:S01]  /*6420*/  LDC R223, c[0x0][0x268] ;  /* 0x00009a00ffdf7b82 */ /* 0x000ea20000000800 */
[----:B---3--:R-:W-:Y:S01]  /*6430*/  IMAD R229, R229, 0x2, R230 ;  /* 0x00000002e5e57824 */ /* 0x008fe200078e02e6 */
[----:B-1----:R-:W-:-:S06]  /*6440*/  IADD3 R49, P2, R239, R12, RZ ;  /* 0x0000000cef317210 */ /* 0x002fcc0007f5e0ff */
[----:B------:R-:W1:Y:S01]  /*6450*/  LDC R10, c[0x0][0x268] ;  /* 0x00009a00ff0a7b82 */ /* 0x000e620000000800 */
[----:B----4-:R-:W-:Y:S01]  /*6460*/  IMAD R225, R22, 0x2, R229 ;  /* 0x0000000216e17824 */ /* 0x010fe200078e02e5 */
[----:B------:R-:W-:Y:S01]  /*6470*/  STL [R1+0x8b0], R49 ;  /* 0x0008b03101007387 */ /* 0x000fe20000100800 */
[----:B------:R-:W-:-:S03]  /*6480*/  LEA.HI.X.SX32 R239, R239, R0, 0x1, P2 ;  /* 0x00000000efef7211 */ /* 0x000fc600010f0eff */
[----:B------:R3:W-:Y:S02]  /*6490*/  STL [R1+0x89c], R241 ;  /* 0x00089cf101007387 */ /* 0x0007e40000100800 */
[----:B------:R-:W4:Y:S01]  /*64a0*/  LDC R218, c[0x0][0x268] ;  /* 0x00009a00ffda7b82 */ /* 0x000f220000000800 */
[----:B0-----:R-:W-:-:S07]  /*64b0*/  IMAD R224, R224, 0x2, R225 ;  /* 0x00000002e0e07824 */ /* 0x001fce00078e02e1 */
[----:B------:R-:W0:Y:S01]  /*64c0*/  LDC R217, c[0x0][0x268] ;  /* 0x00009a00ffd97b82 */ /* 0x000e220000000800 */
[----:B--2---:R-:W-:Y:S01]  /*64d0*/  IMAD R223, R223, 0x2, R224 ;  /* 0x00000002dfdf7824 */ /* 0x004fe200078e02e0 */
[----:B---3--:R-:W-:-:S05]  /*64e0*/  LEA.HI.X.SX32 R241, R27, R0, 0x1, P1 ;  /* 0x000000001bf17211 */ /* 0x008fca00008f0eff */
[----:B------:R2:W-:Y:S01]  /*64f0*/  STL [R1+0x8a4], R241 ;  /* 0x0008a4f101007387 */ /* 0x0005e20000100800 */
[----:B------:R-:W3:Y:S01]  /*6500*/  LDC R16, c[0x0][0x268] ;  /* 0x00009a00ff107b82 */ /* 0x000ee20000000800 */
[----:B-1----:R-:W-:Y:S02]  /*6510*/  IMAD R219, R10, 0x2, R223 ;  /* 0x000000020adb7824 */ /* 0x002fe400078e02df */
[----:B------:R1:W-:Y:S05]  /*6520*/  STL [R1+0x8ac], R239 ;  /* 0x0008acef01007387 */ /* 0x0003ea0000100800 */
[----:B------:R-:W5:Y:S01]  /*6530*/  LDC R212, c[0x0][0x268] ;  /* 0x00009a00ffd47b82 */ /* 0x000f620000000800 */
[----:B----4-:R-:W-:Y:S01]  /*6540*/  IMAD R218, R218, 0x2, R219 ;  /* 0x00000002dada7824 */ /* 0x010fe200078e02db */
[----:B--2---:R-:W-:-:S02]  /*6550*/  IADD3 R241, P0, R237, R12, RZ ;  /* 0x0000000cedf17210 */ /* 0x004fc40007f1e0ff */
[----:B-1----:R-:W-:Y:S02]  /*6560*/  IADD3 R239, P2, R235, R12, RZ ;  /* 0x0000000cebef7210 */ /* 0x002fe40007f5e0ff */
[-C--:B------:R-:W-:Y:S02]  /*6570*/  LEA.HI.X.SX32 R237, R237, R0.reuse, 0x1, P0 ;  /* 0x00000000eded7211 */ /* 0x080fe400000f0eff */
[----:B------:R-:W1:Y:S01]  /*6580*/  LDC R211, c[0x0][0x268] ;  /* 0x00009a00ffd37b82 */ /* 0x000e620000000800 */
[----:B0-----:R-:W-:Y:S01]  /*6590*/  IMAD R217, R217, 0x2, R218 ;  /* 0x00000002d9d97824 */ /* 0x001fe200078e02da */
[----:B------:R-:W-:Y:S01]  /*65a0*/  STL [R1+0x8b8], R241 ;  /* 0x0008b8f101007387 */ /* 0x000fe20000100800 */
[----:B------:R-:W-:-:S05]  /*65b0*/  LEA.HI.X.SX32 R235, R235, R0, 0x1, P2 ;  /* 0x00000000ebeb7211 */ /* 0x000fca00010f0eff */
[----:B------:R-:W0:Y:S01]  /*65c0*/  LDC R18, c[0x0][0x268] ;  /* 0x00009a00ff127b82 */ /* 0x000e220000000800 */
[----:B---3--:R-:W-:-:S07]  /*65d0*/  IMAD R213, R16, 0x2, R217 ;  /* 0x0000000210d57824 */ /* 0x008fce00078e02d9 */
[----:B------:R-:W2:Y:S01]  /*65e0*/  LDC R206, c[0x0][0x268] ;  /* 0x00009a00ffce7b82 */ /* 0x000ea20000000800 */
[----:B-----5:R-:W-:-:S07]  /*65f0*/  IMAD R212, R212, 0x2, R213 ;  /* 0x00000002d4d47824 */ /* 0x020fce00078e02d5 */
[----:B------:R-:W3:Y:S01]  /*6600*/  LDC R205, c[0x0][0x268] ;  /* 0x00009a00ffcd7b82 */ /* 0x000ee20000000800 */
[----:B-1----:R-:W-:-:S07]  /*6610*/  IMAD R211, R211, 0x2, R212 ;  /* 0x00000002d3d37824 */ /* 0x002fce00078e02d4 */
[----:B------:R-:W1:Y:S01]  /*6620*/  LDC R20, c[0x0][0x268] ;  /* 0x00009a00ff147b82 */ /* 0x000e620000000800 */
[----:B0-----:R-:W-:-:S07]  /*6630*/  IMAD R207, R18, 0x2, R211 ;  /* 0x0000000212cf7824 */ /* 0x001fce00078e02d3 */
[----:B------:R-:W0:Y:S01]  /*6640*/  LDC R200, c[0x0][0x268] ;  /* 0x00009a00ffc87b82 */ /* 0x000e220000000800 */
[----:B--2---:R-:W-:-:S07]  /*6650*/  IMAD R206, R206, 0x2, R207 ;  /* 0x00000002cece7824 */ /* 0x004fce00078e02cf */
[----:B------:R-:W2:Y:S01]  /*6660*/  LDC R199, c[0x0][0x268] ;  /* 0x00009a00ffc77b82 */ /* 0x000ea20000000800 */
[----:B---3--:R-:W-:-:S07]  /*6670*/  IMAD R205, R205, 0x2, R206 ;  /* 0x00000002cdcd7824 */ /* 0x008fce00078e02ce */
        /* <DEDUP_REMOVED lines=131> */
[----:B0-----:R-:W-:-:S04]  /*6eb0*/  IMAD R73, R73, 0x2, R74 ;  /* 0x0000000249497824 */ /* 0x001fc800078e024a */
[----:B--2---:R-:W-:-:S03]  /*6ec0*/  IMAD R69, R69, 0x2, R73 ;  /* 0x0000000245457824 */ /* 0x004fc600078e0249 */
[----:B------:R-:W0:Y:S01]  /*6ed0*/  LDC R68, c[0x0][0x268] ;  /* 0x00009a00ff447b82 */ /* 0x000e220000000800 */
[----:B---3--:R-:W-:-:S07]  /*6ee0*/  IMAD R49, R49, 0x2, R69 ;  /* 0x0000000231317824 */ /* 0x008fce00078e0245 */
[----:B------:R-:W2:Y:S01]  /*6ef0*/  LDC R48, c[0x0][0x268] ;  /* 0x00009a00ff307b82 */ /* 0x000ea20000000800 */
[----:B-1----:R-:W-:Y:S01]  /*6f00*/  IMAD R27, R240, 0x2, R49 ;  /* 0x00000002f01b7824 */ /* 0x002fe200078e0231 */
[----:B------:R-:W-:-:S06]  /*6f10*/  IADD3 R240, P1, R236, R12, RZ ;  /* 0x0000000cecf07210 */ /* 0x000fcc0007f3e0ff */
[----:B------:R-:W1:Y:S01]  /*6f20*/  LDC R21, c[0x0][0x268] ;  /* 0x00009a00ff157b82 */ /* 0x000e620000000800 */
[----:B------:R-:W-:Y:S01]  /*6f30*/  LEA.HI.X.SX32 R236, R236, R0, 0x1, P1 ;  /* 0x00000000ecec7211 */ /* 0x000fe200008f0eff */
[----:B------:R-:W-:Y:S01]  /*6f40*/  STL [R1+0x8c0], R240 ;  /* 0x0008c0f001007387 */ /* 0x000fe20000100800 */
[----:B0-----:R-:W-:-:S03]  /*6f50*/  IMAD R68, R68, 0x2, R27 ;  /* 0x0000000244447824 */ /* 0x001fc600078e021b */
[----:B------:R-:W-:Y:S02]  /*6f60*/  STL [R1+0x8c8], R239 ;  /* 0x0008c8ef01007387 */ /* 0x000fe40000100800 */
[----:B------:R-:W0:Y:S02]  /*6f70*/  LDC R67, c[0x0][0x268] ;  /* 0x00009a00ff437b82 */ /* 0x000e240000000800 */
[----:B------:R3:W-:Y:S01]  /*6f80*/  STL [R1+0x8b4], R237 ;  /* 0x0008b4ed01007387 */ /* 0x0007e20000100800 */
[----:B--2---:R-:W-:-:S03]  /*6f90*/  IMAD R48, R48, 0x2, R68 ;  /* 0x0000000230307824 */ /* 0x004fc600078e0244 */
[----:B------:R2:W-:Y:S02]  /*6fa0*/  STL [R1+0x8bc], R236 ;  /* 0x0008bcec01007387 */ /* 0x0005e40000100800 */
[----:B------:R-:W4:Y:S02]  /*6fb0*/  LDC R35, c[0x0][0x268] ;  /* 0x00009a00ff237b82 */ /* 0x000f240000000800 */
[----:B------:R5:W-:Y:S01]  /*6fc0*/  STL [R1+0x8c4], R235 ;  /* 0x0008c4eb01007387 */ /* 0x000be20000100800 */
[----:B---3--:R-:W-:Y:S01]  /*6fd0*/  IADD3 R237, P0, R231, R12, RZ ;  /* 0x0000000ce7ed7210 */ /* 0x008fe20007f1e0ff */
[----:B-1----:R-:W-:-:S04]  /*6fe0*/  IMAD R21, R21, 0x2, R48 ;  /* 0x0000000215157824 */ /* 0x002fc800078e0230 */
[----:B------:R-:W1:Y:S01]  /*6ff0*/  LDC R26, c[0x0][0x268] ;  /* 0x00009a00ff1a7b82 */ /* 0x000e620000000800 */
[C---:B--2---:R-:W-:Y:S01]  /*7000*/  IADD3 R236, P1, R230.reuse, R12, RZ ;  /* 0x0000000ce6ec7210 */ /* 0x044fe20007f3e0ff */
[----:B------:R-:W-:Y:S01]  /*7010*/  STL [R1+0x8d0], R237 ;  /* 0x0008d0ed01007387 */ /* 0x000fe20000100800 */
[----:B------:R-:W-:Y:S02]  /*7020*/  LEA.HI.X.SX32 R231, R231, R0, 0x1, P0 ;  /* 0x00000000e7e77211 */ /* 0x000fe400000f0eff */
[C---:B-----5:R-:W-:Y:S01]  /*7030*/  IADD3 R235, P2, R229.reuse, R12, RZ ;  /* 0x0000000ce5eb7210 */ /* 0x060fe20007f5e0ff */
[----:B------:R-:W-:Y:S01]  /*7040*/  STL [R1+0x8d8], R236 ;  /* 0x0008d8ec01007387 */ /* 0x000fe20000100800 */
[-C--:B------:R-:W-:Y:S01]  /*7050*/  LEA.HI.X.SX32 R230, R230, R0.reuse, 0x1, P1 ;  /* 0x00000000e6e67211 */ /* 0x080fe200008f0eff */
[----:B------:R-:W2:Y:S01]  /*7060*/  LDC R66, c[0x0][0x268] ;  /* 0x00009a00ff427b82 */ /* 0x000ea20000000800 */
[----:B------:R-:W-:Y:S01]  /*7070*/  LEA.HI.X.SX32 R229, R229, R0, 0x1, P2 ;  /* 0x00000000e5e57211 */ /* 0x000fe200010f0eff */
[----:B------:R-:W-:Y:S01]  /*7080*/  STL [R1+0x8e0], R235 ;  /* 0x0008e0eb01007387 */ /* 0x000fe20000100800 */
[----:B0-----:R-:W-:-:S03]  /*7090*/  IMAD R67, R67, 0x2, R21 ;  /* 0x0000000243437824 */ /* 0x001fc600078e0215 */
[----:B------:R0:W-:Y:S02]  /*70a0*/  STL [R1+0x8cc], R231 ;  /* 0x0008cce701007387 */ /* 0x0001e40000100800 */
[----:B------:R-:W3:Y:S01]  /*70b0*/  LDC R47, c[0x0][0x268] ;  /* 0x00009a00ff2f7b82 */ /* 0x000ee20000000800 */
[----:B----4-:R-:W-:Y:S01]  /*70c0*/  IMAD R35, R35, 0x2, R67 ;  /* 0x0000000223237824 */ /* 0x010fe200078e0243 */
[----:B------:R4:W-:Y:S04]  /*70d0*/  STL [R1+0x8d4], R230 ;  /* 0x0008d4e601007387 */ /* 0x0009e80000100800 */
[----:B------:R5:W-:Y:S01]  /*70e0*/  STL [R1+0x8dc], R229 ;  /* 0x0008dce501007387 */ /* 0x000be20000100800 */
[-C--:B0-----:R-:W-:Y:S01]  /*70f0*/  IADD3 R231, P0, R225, R12.reuse, RZ ;  /* 0x0000000ce1e77210 */ /* 0x081fe20007f1e0ff */
[----:B------:R-:W0:Y:S01]  /*7100*/  LDC R34, c[0x0][0x268] ;  /* 0x00009a00ff227b82 */ /* 0x000e220000000800 */
[----:B-1----:R-:W-:Y:S01]  /*7110*/  IMAD R26, R26, 0x2, R35 ;  /* 0x000000021a1a7824 */ /* 0x002fe200078e0223 */
[----:B----4-:R-:W-:-:S02]  /*7120*/  IADD3 R230, P1, R224, R12, RZ ;  /* 0x0000000ce0e67210 */ /* 0x010fc40007f3e0ff */
[----:B------:R-:W-:Y:S01]  /*7130*/  STL [R1+0x8e8], R231 ;  /* 0x0008e8e701007387 */ /* 0x000fe20000100800 */
[----:B------:R-:W-:Y:S02]  /*7140*/  LEA.HI.X.SX32 R225, R225, R0, 0x1, P0 ;  /* 0x00000000e1e17211 */ /* 0x000fe400000f0eff */
[C---:B-----5:R-:W-:Y:S01]  /*7150*/  IADD3 R229, P2, R223.reuse, R12, RZ ;  /* 0x0000000cdfe57210 */ /* 0x060fe20007f5e0ff */
[----:B------:R-:W-:Y:S01]  /*7160*/  STL [R1+0x8f0], R230 ;  /* 0x0008f0e601007387 */ /* 0x000fe20000100800 */
[-C--:B------:R-:W-:Y:S01]  /*7170*/  LEA.HI.X.SX32 R224, R224, R0.reuse, 0x1, P1 ;  /* 0x00000000e0e07211 */ /* 0x080fe200008f0eff */
[----:B------:R-:W1:Y:S01]  /*7180*/  LDC R65, c[0x0][0x268] ;  /* 0x00009a00ff417b82 */ /* 0x000e620000000800 */
[----:B------:R-:W-:Y:S01]  /*7190*/  LEA.HI.X.SX32 R223, R223, R0, 0x1, P2 ;  /* 0x00000000dfdf7211 */ /* 0x000fe200010f0eff */
[----:B------:R-:W-:Y:S01]  /*71a0*/  STL [R1+0x8f8], R229 ;  /* 0x0008f8e501007387 */ /* 0x000fe20000100800 */
[----:B--2---:R-:W-:-:S03]  /*71b0*/  IMAD R66, R66, 0x2, R26 ;  /* 0x0000000242427824 */ /* 0x004fc600078e021a */
[----:B------:R2:W-:Y:S01]  /*71c0*/  STL [R1+0x8e4], R225 ;  /* 0x0008e4e101007387 */ /* 0x0005e20000100800 */
[----:B---3--:R-:W-:Y:S01]  /*71d0*/  IMAD R47, R47, 0x2, R66 ;  /* 0x000000022f2f7824 */ /* 0x008fe200078e0242 */
[----:B------:R-:W3:Y:S02]  /*71e0*/  LDC R46, c[0x0][0x268] ;  /* 0x00009a00ff2e7b82 */ /* 0x000ee40000000800 */
[----:B------:R4:W-:Y:S04]  /*71f0*/  STL [R1+0x8ec], R224 ;  /* 0x0008ece001007387 */ /* 0x0009e80000100800 */
[----:B------:R5:W-:Y:S01]  /*7200*/  STL [R1+0x8f4], R223 ;  /* 0x0008f4df01007387 */ /* 0x000be20000100800 */
[----:B0-----:R-:W-:Y:S01]  /*7210*/  IMAD R34, R34, 0x2, R47 ;  /* 0x0000000222227824 */ /* 0x001fe200078e022f */
[-C--:B--2---:R-:W-:Y:S01]  /*7220*/  IADD3 R225, P0, R219, R12.reuse, RZ ;  /* 0x0000000cdbe17210 */ /* 0x084fe20007f1e0ff */
[----:B------:R-:W0:Y:S01]  /*7230*/  LDC R17, c[0x0][0x268] ;  /* 0x00009a00ff117b82 */ /* 0x000e220000000800 */
[----:B----4-:R-:W-:-:S03]  /*7240*/  IADD3 R224, P1, R218, R12, RZ ;  /* 0x0000000cdae07210 */ /* 0x010fc60007f3e0ff */
        /* <DEDUP_REMOVED lines=8> */
[----:B-1----:R-:W-:-:S03]  /*72d0*/  IMAD R65, R65, 0x2, R34 ;  /* 0x0000000241417824 */ /* 0x002fc600078e0222 */
[----:B------:R1:W-:Y:S01]  /*72e0*/  STL [R1+0x8fc], R219 ;  /* 0x0008fcdb01007387 */ /* 0x0003e20000100800 */
[----:B---3--:R-:W-:Y:S01]  /*72f0*/  IMAD R46, R46, 0x2, R65 ;  /* 0x000000022e2e7824 */ /* 0x008fe200078e0241 */
[----:B------:R-:W3:Y:S02]  /*7300*/  LDC R20, c[0x0][0x268] ;  /* 0x00009a00ff147b82 */ /* 0x000ee40000000800 */
[----:B------:R4:W-:Y:S04]  /*7310*/  STL [R1+0x904], R218 ;  /* 0x000904da01007387 */ /* 0x0009e80000100800 */
[----:B------:R5:W-:Y:S01]  /*7320*/  STL [R1+0x90c], R217 ;  /* 0x00090cd901007387 */ /* 0x000be20000100800 */
[----:B0-----:R-:W-:Y:S01]  /*7330*/  IMAD R17, R17, 0x2, R46 ;  /* 0x0000000211117824 */ /* 0x001fe200078e022e */
[-C--:B-1----:R-:W-:Y:S01]  /*7340*/  IADD3 R219, P0, R213, R12.reuse, RZ ;  /* 0x0000000cd5db7210 */ /* 0x082fe20007f1e0ff */
[----:B------:R-:W0:Y:S01]  /*7350*/  LDC R11, c[0x0][0x268] ;  /* 0x00009a00ff0b7b82 */ /* 0x000e220000000800 */
[----:B----4-:R-:W-:-:S03]  /*7360*/  IADD3 R218, P1, R212, R12, RZ ;  /* 0x0000000cd4da7210 */ /* 0x010fc60007f3e0ff */
        /* <DEDUP_REMOVED lines=201> */
[----:B------:R2:W-:Y:S01]  /*8000*/  STL [R1+0xa28], R152 ;  /* 0x000a289801007387 */ /* 0x0005e20000100800 */
[-C--:B------:R-:W-:Y:S01]  /*8010*/  LEA.HI.X.SX32 R146, R146, R0.reuse, 0x1, P1 ;  /* 0x0000000092927211 */ /* 0x080fe200008f0eff */
[----:B------:R-:W4:Y:S01]  /*8020*/  LDC R52, c[0x0][0x268] ;  /* 0x00009a00ff347b82 */ /* 0x000f220000000800 */
[----:B------:R-:W-:Y:S01]  /*8030*/  LEA.HI.X.SX32 R145, R145, R0, 0x1, P2 ;  /* 0x0000000091917211 */ /* 0x000fe200010f0eff */
[----:B------:R5:W-:Y:S01]  /*8040*/  STL [R1+0xa30], R151 ;  /* 0x000a309701007387 */ /* 0x000be20000100800 */
[----:B-1----:R-:W-:-:S03]  /*8050*/  IMAD R53, R53, 0x2, R29 ;  /* 0x0000000235357824 */ /* 0x002fc600078e021d */
[----:B------:R1:W-:Y:S01]  /*8060*/  STL [R1+0xa1c], R147 ;  /* 0x000a1c9301007387 */ /* 0x0003e20000100800 */
[----:B---3--:R-:W-:Y:S01]  /*8070*/  IMAD R38, R38, 0x2, R53 ;  /* 0x0000000226267824 */ /* 0x008fe200078e0235 */
[----:B------:R-:W3:Y:S01]  /*8080*/  LDC R28, c[0x0][0x268] ;  /* 0x00009a00ff1c7b82 */ /* 0x000ee20000000800 */
[C---:B--2---:R-:W-:Y:S01]  /*8090*/  IMAD R152, R3.reuse, 0x47, RZ ;  /* 0x0000004703987824 */ /* 0x044fe200078e02ff */
[----:B------:R2:W-:Y:S01]  /*80a0*/  STL [R1+0xa24], R146 ;  /* 0x000a249201007387 */ /* 0x0005e20000100800 */
[----:B-----5:R-:W-:-:S03]  /*80b0*/  IMAD R151, R3, 0x48, RZ ;  /* 0x0000004803977824 */ /* 0x020fc600078e02ff */
[----:B------:R5:W-:Y:S01]  /*80c0*/  STL [R1+0xa2c], R145 ;  /* 0x000a2c9101007387 */ /* 0x000be20000100800 */
[----:B0-----:R-:W-:Y:S01]  /*80d0*/  IMAD R22, R22, 0x2, R38 ;  /* 0x0000000216167824 */ /* 0x001fe200078e0226 */
[-C--:B-1----:R-:W-:Y:S01]  /*80e0*/  IADD3 R147, P0, R141, R12.reuse, RZ ;  /* 0x0000000c8d937210 */ /* 0x082fe20007f1e0ff */
[----:B------:R-:W0:Y:S01]  /*80f0*/  LDC R9, c[0x0][0x268] ;  /* 0x00009a00ff097b82 */ /* 0x000e220000000800 */
[----:B--2---:R-:W-:-:S03]  /*8100*/  IADD3 R146, P1, R140, R12, RZ ;  /* 0x0000000c8c927210 */ /* 0x004fc60007f3e0ff */
[----:B------:R1:W-:Y:S01]  /*8110*/  STL [R1+0xa38], R147 ;  /* 0x000a389301007387 */ /* 0x0003e20000100800 */
[----:B------:R-:W-:Y:S02]  /*8120*/  LEA.HI.X.SX32 R141, R141, R0, 0x1, P0 ;  /* 0x000000008d8d7211 */ /* 0x000fe400000f0eff */
[C---:B-----5:R-:W-:Y:S01]  /*8130*/  IADD3 R145, P2, R139.reuse, R12, RZ ;  /* 0x0000000c8b917210 */ /* 0x060fe20007f5e0ff */
[----:B------:R2:W-:Y:S01]  /*8140*/  STL [R1+0xa40], R146 ;  /* 0x000a409201007387 */ /* 0x0005e20000100800 */
[-C--:B------:R-:W-:Y:S01]  /*8150*/  LEA.HI.X.SX32 R140, R140, R0.reuse, 0x1, P1 ;  /* 0x000000008c8c7211 */ /* 0x080fe200008f0eff */
[----:B------:R-:W5:Y:S01]  /*8160*/  LDC R51, c[0x0][0x268] ;  /* 0x00009a00ff337b82 */ /* 0x000f620000000800 */
[----:B------:R-:W-:Y:S01]  /*8170*/  LEA.HI.X.SX32 R139, R139, R0, 0x1, P2 ;  /* 0x000000008b8b7211 */ /* 0x000fe200010f0eff */
[----:B------:R2:W-:Y:S01]  /*8180*/  STL [R1+0xa48], R145 ;  /* 0x000a489101007387 */ /* 0x0005e20000100800 */
[----:B----4-:R-:W-:Y:S02]  /*8190*/  IMAD R52, R52, 0x2, R22 ;  /* 0x0000000234347824 */ /* 0x010fe400078e0216 */
[C---:B-1----:R-:W-:Y:S01]  /*81a0*/  IMAD R147, R3.reuse, 0x4c, RZ ;  /* 0x0000004c03937824 */ /* 0x042fe200078e02ff */
[----:B------:R1:W-:Y:S01]  /*81b0*/  STL [R1+0xa34], R141 ;  /* 0x000a348d01007387 */ /* 0x0003e20000100800 */
[----:B---3--:R-:W-:Y:S01]  /*81c0*/  IMAD R28, R28, 0x2, R52 ;  /* 0x000000021c1c7824 */ /* 0x008fe200078e0234 */
[----:B------:R-:W3:Y:S01]  /*81d0*/  LDC R37, c[0x0][0x268] ;  /* 0x00009a00ff257b82 */ /* 0x000ee20000000800 */
[C---:B--2---:R-:W-:Y:S01]  /*81e0*/  IMAD R146, R3.reuse, 0x4d, RZ ;  /* 0x0000004d03927824 */ /* 0x044fe200078e02ff */
[----:B------:R2:W-:Y:S01]  /*81f0*/  STL [R1+0xa3c], R140 ;  /* 0x000a3c8c01007387 */ /* 0x0005e20000100800 */
[----:B------:R-:W-:-:S03]  /*8200*/  IMAD R145, R3, 0x4e, RZ ;  /* 0x0000004e03917824 */ /* 0x000fc600078e02ff */
[----:B------:R4:W-:Y:S01]  /*8210*/  STL [R1+0xa44], R139 ;  /* 0x000a448b01007387 */ /* 0x0009e20000100800 */
[----:B0-----:R-:W-:Y:S01]  /*8220*/  IMAD R9, R9, 0x2, R28 ;  /* 0x0000000209097824 */ /* 0x001fe200078e021c */
[-C--:B-1----:R-:W-:Y:S01]  /*8230*/  IADD3 R141, P0, R135, R12.reuse, RZ ;  /* 0x0000000c878d7210 */ /* 0x082fe20007f1e0ff */
[----:B------:R-:W0:Y:S01]  /*8240*/  LDC R15, c[0x0][0x268] ;  /* 0x00009a00ff0f7b82 */ /* 0x000e220000000800 */
[----:B--2---:R-:W-:-:S03]  /*8250*/  IADD3 R140, P1, R134, R12, RZ ;  /* 0x0000000c868c7210 */ /* 0x004fc60007f3e0ff */
[----:B------:R1:W-:Y:S01]  /*8260*/  STL [R1+0xa50], R141 ;  /* 0x000a508d01007387 */ /* 0x0003e20000100800 */
[----:B------:R-:W-:Y:S02]  /*8270*/  LEA.HI.X.SX32 R135, R135, R0, 0x1, P0 ;  /* 0x0000000087877211 */ /* 0x000fe400000f0eff */
[C---:B----4-:R-:W-:Y:S01]  /*8280*/  IADD3 R139, P2, R133.reuse, R12, RZ ;  /* 0x0000000c858b7210 */ /* 0x050fe20007f5e0ff */
[----:B------:R2:W-:Y:S01]  /*8290*/  STL [R1+0xa58], R140 ;  /* 0x000a588c01007387 */ /* 0x0005e20000100800 */
[-C--:B------:R-:W-:Y:S01]  /*82a0*/  LEA.HI.X.SX32 R134, R134, R0.reuse, 0x1, P1 ;  /* 0x0000000086867211 */ /* 0x080fe200008f0eff */
[----:B------:R-:W4:Y:S01]  /*82b0*/  LDC R50, c[0x0][0x268] ;  /* 0x00009a00ff327b82 */ /* 0x000f220000000800 */
[----:B------:R-:W-:Y:S01]  /*82c0*/  LEA.HI.X.SX32 R133, R133, R0, 0x1, P2 ;  /* 0x0000000085857211 */ /* 0x000fe200010f0eff */
[----:B------:R2:W-:Y:S01]  /*82d0*/  STL [R1+0xa60], R139 ;  /* 0x000a608b01007387 */ /* 0x0005e20000100800 */
[----:B-----5:R-:W-:Y:S02]  /*82e0*/  IMAD R51, R51, 0x2, R9 ;  /* 0x0000000233337824 */ /* 0x020fe400078e0209 */
[----:B-1----:R-:W-:Y:S01]  /*82f0*/  IMAD R141, R3, 0x52, RZ ;  /* 0x00000052038d7824 */ /* 0x002fe200078e02ff */
        /* <DEDUP_REMOVED lines=40> */
[----:B-1----:R-:W-:-:S03]  /*8580*/  IMAD R129, R3, 0x5e, RZ ;  /* 0x0000005e03817824 */ /* 0x002fc600078e02ff */
[----:B------:R1:W-:Y:S02]  /*8590*/  STL [R1+0xa7c], R123 ;  /* 0x000a7c7b01007387 */ /* 0x0003e40000100800 */
[----:B------:R-:W4:Y:S01]  /*85a0*/  LDC R77, c[0x0][0x268] ;  /* 0x00009a00ff4d7b82 */ /* 0x000f220000000800 */
[C---:B--2---:R-:W-:Y:S01]  /*85b0*/  IMAD R128, R3.reuse, 0x5f, RZ ;  /* 0x0000005f03807824 */ /* 0x044fe200078e02ff */
[----:B------:R2:W-:Y:S01]  /*85c0*/  STL [R1+0xa84], R122 ;  /* 0x000a847a01007387 */ /* 0x0005e20000100800 */
[----:B-----5:R-:W-:-:S03]  /*85d0*/  IMAD R127, R3, 0x60, RZ ;  /* 0x00000060037f7824 */ /* 0x020fc600078e02ff */
[----:B------:R5:W-:Y:S01]  /*85e0*/  STL [R1+0xa8c], R121 ;  /* 0x000a8c7901007387 */ /* 0x000be20000100800 */
[-C--:B-1----:R-:W-:Y:S01]  /*85f0*/  IADD3 R123, P0, R117, R12.reuse, RZ ;  /* 0x0000000c757b7210 */ /* 0x082fe20007f1e0ff */
[----:B------:R-:W1:Y:S01]  /*8600*/  LDC R78, c[0x0][0x268] ;  /* 0x00009a00ff4e7b82 */ /* 0x000e620000000800 */
[----:B--2---:R-:W-:-:S03]  /*8610*/  IADD3 R122, P1, R116, R12, RZ ;  /* 0x0000000c747a7210 */ /* 0x004fc60007f3e0ff */
[----:B------:R2:W-:Y:S01]  /*8620*/  STL [R1+0xa98], R123 ;  /* 0x000a987b01007387 */ /* 0x0005e20000100800 */
[----:B------:R-:W-:Y:S02]  /*8630*/  LEA.HI.X.SX32 R117, R117, R0, 0x1, P0 ;  /* 0x0000000075757211 */ /* 0x000fe400000f0eff */
[C---:B-----5:R-:W-:Y:S01]  /*8640*/  IADD3 R121, P2, R115.reuse, R12, RZ ;  /* 0x0000000c73797210 */ /* 0x060fe20007f5e0ff */
[----:B------:R5:W-:Y:S01]  /*8650*/  STL [R1+0xaa0], R122 ;  /* 0x000aa07a01007387 */ /* 0x000be20000100800 */
[-C--:B------:R-:W-:Y:S01]  /*8660*/  LEA.HI.X.SX32 R116, R116, R0.reuse, 0x1, P1 ;  /* 0x0000000074747211 */ /* 0x080fe200008f0eff */
[----:B------:R-:W1:Y:S01]  /*8670*/  LDC R82, c[0x0][0x268] ;  /* 0x00009a00ff527b82 */ /* 0x000e620000000800 */
[----:B------:R-:W-:Y:S01]  /*8680*/  LEA.HI.X.SX32 R115, R115, R0, 0x1, P2 ;  /* 0x0000000073737211 */ /* 0x000fe200010f0eff */
[----:B------:R3:W-:Y:S01]  /*8690*/  STL [R1+0xaa8], R121 ;  /* 0x000aa87901007387 */ /* 0x0007e20000100800 */
[----:B--2---:R-:W-:-:S03]  /*86a0*/  IMAD R123, R3, 0x64, RZ ;  /* 0x00000064037b7824 */ /* 0x004fc600078e02ff */
[----:B------:R2:W-:Y:S02]  /*86b0*/  STL [R1+0xa94], R117 ;  /* 0x000a947501007387 */ /* 0x0005e40000100800 */
[----:B------:R-:W1:Y:S01]  /*86c0*/  LDC R83, c[0x0][0x268] ;  /* 0x00009a00ff537b82 */ /* 0x000e620000000800 */
[C---:B-----5:R-:W-:Y:S01]  /*86d0*/  IMAD R122, R3.reuse, 0x65, RZ ;  /* 0x00000065037a7824 */ /* 0x060fe200078e02ff */
[----:B------:R5:W-:Y:S01]  /*86e0*/  STL [R1+0xa9c], R116 ;  /* 0x000a9c7401007387 */ /* 0x000be20000100800 */
[----:B---3--:R-:W-:-:S03]  /*86f0*/  IMAD R121, R3, 0x66, RZ ;  /* 0x0000006603797824 */ /* 0x008fc600078e02ff */
[----:B------:R3:W-:Y:S01]  /*8700*/  STL [R1+0xaa4], R115 ;  /* 0x000aa47301007387 */ /* 0x0007e20000100800 */
[-C--:B--2---:R-:W-:Y:S01]  /*8710*/  IADD3 R117, P0, R111, R12.reuse, RZ ;  /* 0x0000000c6f757210 */ /* 0x084fe20007f1e0ff */
[----:B------:R-:W2:Y:S01]  /*8720*/  LDC R84, c[0x0][0x268] ;  /* 0x00009a00ff547b82 */ /* 0x000ea20000000800 */
[----:B-----5:R-:W-:-:S03]  /*8730*/  IADD3 R116, P1, R110, R12, RZ ;  /* 0x0000000c6e747210 */ /* 0x020fc60007f3e0ff */
[----:B------:R5:W-:Y:S01]  /*8740*/  STL [R1+0xab0], R117 ;  /* 0x000ab07501007387 */ /* 0x000be20000100800 */
[----:B------:R-:W-:Y:S02]  /*8750*/  LEA.HI.X.SX32 R111, R111, R0, 0x1, P0 ;  /* 0x000000006f6f7211 */ /* 0x000fe400000f0eff */
[C---:B---3--:R-:W-:Y:S01]  /*8760*/  IADD3 R115, P2, R109.reuse, R12, RZ ;  /* 0x0000000c6d737210 */ /* 0x048fe20007f5e0ff */
[----:B------:R3:W-:Y:S01]  /*8770*/  STL [R1+0xab8], R116 ;  /* 0x000ab87401007387 */ /* 0x0007e20000100800 */
[-C--:B------:R-:W-:Y:S01]  /*8780*/  LEA.HI.X.SX32 R110, R110, R0.reuse, 0x1, P1 ;  /* 0x000000006e6e7211 */ /* 0x080fe200008f0eff */
[----:B------:R-:W2:Y:S01]  /*8790*/  LDC R88, c[0x0][0x268] ;  /* 0x00009a00ff587b82 */ /* 0x000ea20000000800 */
[----:B------:R-:W-:Y:S01]  /*87a0*/  LEA.HI.X.SX32 R109, R109, R0, 0x1, P2 ;  /* 0x000000006d6d7211 */ /* 0x000fe200010f0eff */
[----:B------:R0:W-:Y:S01]  /*87b0*/  STL [R1+0xac0], R115 ;  /* 0x000ac07301007387 */ /* 0x0001e20000100800 */
[----:B-----5:R-:W-:-:S03]  /*87c0*/  IMAD R117, R3, 0x7c, RZ ;  /* 0x0000007c03757824 */ /* 0x020fc600078e02ff */
[----:B------:R5:W-:Y:S02]  /*87d0*/  STL [R1+0xaac], R111 ;  /* 0x000aac6f01007387 */ /* 0x000be40000100800 */
[----:B------:R-:W2:Y:S01]  /*87e0*/  LDC R89, c[0x0][0x268] ;  /* 0x00009a00ff597b82 */ /* 0x000ea20000000800 */
[C---:B---3--:R-:W-:Y:S01]  /*87f0*/  IMAD R116, R3.reuse, 0x7b, RZ ;  /* 0x0000007b03747824 */ /* 0x048fe200078e02ff */
[----:B------:R3:W-:Y:S01]  /*8800*/  STL [R1+0xab4], R110 ;  /* 0x000ab46e01007387 */ /* 0x0007e20000100800 */
[----:B0-----:R-:W-:-:S03]  /*8810*/  IMAD R115, R3, 0x7a, RZ ;  /* 0x0000007a03737824 */ /* 0x001fc600078e02ff */
[----:B------:R0:W-:Y:S01]  /*8820*/  STL [R1+0xabc], R109 ;  /* 0x000abc6d01007387 */ /* 0x0001e20000100800 */
[-C--:B-----5:R-:W-:Y:S01]  /*8830*/  IADD3 R111, P0, R105, R12.reuse, RZ ;  /* 0x0000000c696f7210 */ /* 0x0a0fe20007f1e0ff */
[----:B------:R-:W5:Y:S01]  /*8840*/  LDC R90, c[0x0][0x268] ;  /* 0x00009a00ff5a7b82 */ /* 0x000f620000000800 */
[----:B---3--:R-:W-:-:S03]  /*8850*/  IADD3 R110, P1, R104, R12, RZ ;  /* 0x0000000c686e7210 */ /* 0x008fc60007f3e0ff */
[----:B------:R3:W-:Y:S01]  /*8860*/  STL [R1+0xac8], R111 ;  /* 0x000ac86f01007387 */ /* 0x0007e20000100800 */
[----:B------:R-:W-:Y:S02]  /*8870*/  LEA.HI.X.SX32 R105, R105, R0, 0x1, P0 ;  /* 0x0000000069697211 */ /* 0x000fe400000f0eff */
[C---:B0-----:R-:W-:Y:S01]  /*8880*/  IADD3 R109, P2, R103.reuse, R12, RZ ;  /* 0x0000000c676d7210 */ /* 0x041fe20007f5e0ff */
[----:B------:R0:W-:Y:S01]  /*8890*/  STL [R1+0xad0], R110 ;  /* 0x000ad06e01007387 */ /* 0x0001e20000100800 */
[-C--:B------:R-:W-:Y:S01]  /*88a0*/  LEA.HI.X.SX32 R104, R104, R0.reuse, 0x1, P1 ;  /* 0x0000000068687211 */ /* 0x080fe200008f0eff */
[----:B------:R-:W5:Y:S01]  /*88b0*/  LDC R94, c[0x0][0x268] ;  /* 0x00009a00ff5e7b82 */ /* 0x000f620000000800 */
[----:B------:R-:W-:Y:S01]  /*88c0*/  LEA.HI.X.SX32 R103, R103, R0, 0x1, P2 ;  /* 0x0000000067677211 */ /* 0x000fe200010f0eff */
[----:B------:R4:W-:Y:S01]  /*88d0*/  STL [R1+0xad8], R109 ;  /* 0x000ad86d01007387 */ /* 0x0009e20000100800 */
[----:B---3--:R-:W-:-:S03]  /*88e0*/  IMAD R111, R3, 0x76, RZ ;  /* 0x00000076036f7824 */ /* 0x008fc600078e02ff */
[----:B------:R3:W-:Y:S02]  /*88f0*/  STL [R1+0xac4], R105 ;  /* 0x000ac46901007387 */ /* 0x0007e40000100800 */
[----:B------:R-:W5:Y:S01]  /*8900*/  LDC R95, c[0x0][0x268] ;  /* 0x00009a00ff5f7b82 */ /* 0x000f620000000800 */
[C---:B0-----:R-:W-:Y:S01]  /*8910*/  IMAD R110, R3.reuse, 0x75, RZ ;  /* 0x00000075036e7824 */ /* 0x041fe200078e02ff */
[----:B------:R0:W-:Y:S01]  /*8920*/  STL [R1+0xacc], R104 ;  /* 0x000acc6801007387 */ /* 0x0001e20000100800 */
[----:B----4-:R-:W-:-:S03]  /*8930*/  IMAD R109, R3, 0x74, RZ ;  /* 0x00000074036d7824 */ /* 0x010fc600078e02ff */
[----:B------:R4:W-:Y:S01]  /*8940*/  STL [R1+0xad4], R103 ;  /* 0x000ad46701007387 */ /* 0x0009e20000100800 */
[-C--:B---3--:R-:W-:Y:S01]  /*8950*/  IADD3 R105, P0, R99, R12.reuse, RZ ;  /* 0x0000000c63697210 */ /* 0x088fe20007f1e0ff */
[----:B------:R-:W3:Y:S01]  /*8960*/  LDC R96, c[0x0][0x268] ;  /* 0x00009a00ff607b82 */ /* 0x000ee20000000800 */
[----:B0-----:R-:W-:-:S03]  /*8970*/  IADD3 R104, P1, R98, R12, RZ ;  /* 0x0000000c62687210 */ /* 0x001fc60007f3e0ff */
[----:B------:R-:W-:Y:S01]  /*8980*/  STL [R1+0xae0], R105 ;  /* 0x000ae06901007387 */ /* 0x000fe20000100800 */
[----:B------:R-:W-:Y:S02]  /*8990*/  LEA.HI.X.SX32 R99, R99, R0, 0x1, P0 ;  /* 0x0000000063637211 */ /* 0x000fe400000f0eff */
[C---:B----4-:R-:W-:Y:S01]  /*89a0*/  IADD3 R103, P2, R97.reuse, R12, RZ ;  /* 0x0000000c61677210 */ /* 0x050fe20007f5e0ff */
[----:B------:R0:W-:Y:S01]  /*89b0*/  STL [R1+0xae8], R104 ;  /* 0x000ae86801007387 */ /* 0x0001e20000100800 */
[-C--:B------:R-:W-:Y:S01]  /*89c0*/  LEA.HI.X.SX32 R98, R98, R0.reuse, 0x1, P1 ;  /* 0x0000000062627211 */ /* 0x080fe200008f0eff */
[----:B------:R-:W4:Y:S01]  /*89d0*/  LDC R100, c[0x0][0x268] ;  /* 0x00009a00ff647b82 */ /* 0x000f220000000800 */
[----:B------:R-:W-:Y:S01]  /*89e0*/  LEA.HI.X.SX32 R97, R97, R0, 0x1, P2 ;  /* 0x0000000061617211 */ /* 0x000fe200010f0eff */
[----:B------:R-:W-:Y:S04]  /*89f0*/  STL [R1+0xaf0], R103 ;  /* 0x000af06701007387 */ /* 0x000fe80000100800 */
[----:B------:R1:W-:Y:S02]  /*8a00*/  STL [R1+0xadc], R99 ;  /* 0x000adc6301007387 */ /* 0x0003e40000100800 */
[----:B------:R-:W4:Y:S01]  /*8a10*/  LDC R101, c[0x0][0x268] ;  /* 0x00009a00ff657b82 */ /* 0x000f220000000800 */
[----:B0-----:R-:W-:Y:S01]  /*8a20*/  CS2R R104, SRZ ;  /* 0x0000000000687805 */ /* 0x001fe2000001ff00 */
[----:B------:R0:W-:Y:S04]  /*8a30*/  STL [R1+0xae4], R98 ;  /* 0x000ae46201007387 */ /* 0x0001e80000100800 */
[----:B------:R2:W-:Y:S01]  /*8a40*/  STL [R1+0xaec], R97 ;  /* 0x000aec6101007387 */ /* 0x0005e20000100800 */
[-C--:B-1----:R-:W-:Y:S01]  /*8a50*/  IADD3 R99, P0, R93, R12.reuse, RZ ;  /* 0x0000000c5d637210 */ /* 0x082fe20007f1e0ff */
[----:B------:R-:W1:Y:S01]  /*8a60*/  LDC R102, c[0x0][0x268] ;  /* 0x00009a00ff667b82 */ /* 0x000e620000000800 */
[----:B0-----:R-:W-:-:S03]  /*8a70*/  IADD3 R98, P1, R92, R12, RZ ;  /* 0x0000000c5c627210 */ /* 0x001fc60007f3e0ff */
[----:B------:R-:W-:Y:S01]  /*8a80*/  STL [R1+0xaf8], R99 ;  /* 0x000af86301007387 */ /* 0x000fe20000100800 */
[----:B------:R-:W-:Y:S02]  /*8a90*/  LEA.HI.X.SX32 R93, R93, R0, 0x1, P0 ;  /* 0x000000005d5d7211 */ /* 0x000fe400000f0eff */
[C---:B--2---:R-:W-:Y:S01]  /*8aa0*/  IADD3 R97, P2, R91.reuse, R12, RZ ;  /* 0x0000000c5b617210 */ /* 0x044fe20007f5e0ff */
[----:B------:R0:W-:Y:S01]  /*8ab0*/  STL [R1+0xb00], R98 ;  /* 0x000b006201007387 */ /* 0x0001e20000100800 */
[-C--:B------:R-:W-:Y:S01]  /*8ac0*/  LEA.HI.X.SX32 R92, R92, R0.reuse, 0x1, P1 ;  /* 0x000000005c5c7211 */ /* 0x080fe200008f0eff */
[----:B------:R-:W2:Y:S01]  /*8ad0*/  LDC R106, c[0x0][0x268] ;  /* 0x00009a00ff6a7b82 */ /* 0x000ea20000000800 */
[----:B------:R-:W-:Y:S01]  /*8ae0*/  LEA.HI.X.SX32 R91, R91, R0, 0x1, P2 ;  /* 0x000000005b5b7211 */ /* 0x000fe200010f0eff */
[----:B------:R-:W-:Y:S04]  /*8af0*/  STL [R1+0xb08], R97 ;  /* 0x000b086101007387 */ /* 0x000fe80000100800 */
[----:B------:R5:W-:Y:S02]  /*8b00*/  STL [R1+0xaf4], R93 ;  /* 0x000af45d01007387 */ /* 0x000be40000100800 */
[----:B------:R-:W2:Y:S01]  /*8b10*/  LDC R107, c[0x0][0x268] ;  /* 0x00009a00ff6b7b82 */ /* 0x000ea20000000800 */
[----:B0-----:R-:W-:Y:S01]  /*8b20*/  CS2R R98, SRZ ;  /* 0x0000000000627805 */ /* 0x001fe2000001ff00 */
[----:B------:R0:W-:Y:S04]  /*8b30*/  STL [R1+0xafc], R92 ;  /* 0x000afc5c01007387 */ /* 0x0001e80000100800 */
[----:B------:R3:W-:Y:S01]  /*8b40*/  STL [R1+0xb04], R91 ;  /* 0x000b045b01007387 */ /* 0x0007e20000100800 */
[-C--:B-----5:R-:W-:Y:S01]  /*8b50*/  IADD3 R93, P0, R87, R12.reuse, RZ ;  /* 0x0000000c575d7210 */ /* 0x0a0fe20007f1e0ff */
[----:B------:R-:W5:Y:S01]  /*8b60*/  LDC R108, c[0x0][0x268] ;  /* 0x00009a00ff6c7b82 */ /* 0x000f620000000800 */
[----:B0-----:R-:W-:-:S03]  /*8b70*/  IADD3 R92, P1, R86, R12, RZ ;  /* 0x0000000c565c7210 */ /* 0x001fc60007f3e0ff */
[----:B------:R-:W-:Y:S01]  /*8b80*/  STL [R1+0xb10], R93 ;  /* 0x000b105d01007387 */ /* 0x000fe20000100800 */
[----:B------:R-:W-:Y:S02]  /*8b90*/  LEA.HI.X.SX32 R87, R87, R0, 0x1, P0 ;  /* 0x0000000057577211 */ /* 0x000fe400000f0eff */
[C---:B---3--:R-:W-:Y:S01]  /*8ba0*/  IADD3 R91, P2, R85.reuse, R12, RZ ;  /* 0x0000000c555b7210 */ /* 0x048fe20007f5e0ff */
[----:B------:R0:W-:Y:S01]  /*8bb0*/  STL [R1+0xb18], R92 ;  /* 0x000b185c01007387 */ /* 0x0001e20000100800 */
[-C--:B------:R-:W-:Y:S01]  /*8bc0*/  LEA.HI.X.SX32 R86, R86, R0.reuse, 0x1, P1 ;  /* 0x0000000056567211 */ /* 0x080fe200008f0eff */
[----:B------:R-:W3:Y:S01]  /*8bd0*/  LDC R112, c[0x0][0x268] ;  /* 0x00009a00ff707b82 */ /* 0x000ee20000000800 */
[----:B------:R-:W-:Y:S01]  /*8be0*/  LEA.HI.X.SX32 R85, R85, R0, 0x1, P2 ;  /* 0x0000000055557211 */ /* 0x000fe200010f0eff */
[----:B------:R-:W-:Y:S04]  /*8bf0*/  STL [R1+0xb20], R91 ;  /* 0x000b205b01007387 */ /* 0x000fe80000100800 */
[----:B------:R4:W-:Y:S02]  /*8c00*/  STL [R1+0xb0c], R87 ;  /* 0x000b0c5701007387 */ /* 0x0009e40000100800 */
[----:B------:R-:W3:Y:S01]  /*8c10*/  LDC R113, c[0x0][0x268] ;  /* 0x00009a00ff717b82 */ /* 0x000ee20000000800 */
[----:B0-----:R-:W-:Y:S01]  /*8c20*/  CS2R R92, SRZ ;  /* 0x00000000005c7805 */ /* 0x001fe2000001ff00 */
[----:B------:R0:W-:Y:S04]  /*8c30*/  STL [R1+0xb14], R86 ;  /* 0x000b145601007387 */ /* 0x0001e80000100800 */
[----:B------:R1:W-:Y:S01]  /*8c40*/  STL [R1+0xb1c], R85 ;  /* 0x000b1c5501007387 */ /* 0x0003e20000100800 */
[-C--:B----4-:R-:W-:Y:S01]  /*8c50*/  IADD3 R87, P0, R81, R12.reuse, RZ ;  /* 0x0000000c51577210 */ /* 0x090fe20007f1e0ff */
[----:B------:R-:W4:Y:S01]  /*8c60*/  LDC R114, c[0x0][0x268] ;  /* 0x00009a00ff727b82 */ /* 0x000f220000000800 */
[----:B0-----:R-:W-:-:S03]  /*8c70*/  IADD3 R86, P1, R80, R12, RZ ;  /* 0x0000000c50567210 */ /* 0x001fc60007f3e0ff */
[----:B------:R-:W-:Y:S01]  /*8c80*/  STL [R1+0xb28], R87 ;  /* 0x000b285701007387 */ /* 0x000fe20000100800 */
[----:B------:R-:W-:Y:S02]  /*8c90*/  LEA.HI.X.SX32 R81, R81, R0, 0x1, P0 ;  /* 0x0000000051517211 */ /* 0x000fe400000f0eff */
[C---:B-1----:R-:W-:Y:S01]  /*8ca0*/  IADD3 R85, P2, R79.reuse, R12, RZ ;  /* 0x0000000c4f557210 */ /* 0x042fe20007f5e0ff */
[----:B------:R0:W-:Y:S01]  /*8cb0*/  STL [R1+0xb30], R86 ;  /* 0x000b305601007387 */ /* 0x0001e20000100800 */
[-C--:B------:R-:W-:Y:S01]  /*8cc0*/  LEA.HI.X.SX32 R80, R80, R0.reuse, 0x1, P1 ;  /* 0x0000000050507211 */ /* 0x080fe200008f0eff */
[----:B------:R-:W1:Y:S01]  /*8cd0*/  LDC R118, c[0x0][0x268] ;  /* 0x00009a00ff767b82 */ /* 0x000e620000000800 */
[----:B------:R-:W-:Y:S01]  /*8ce0*/  LEA.HI.X.SX32 R79, R79, R0, 0x1, P2 ;  /* 0x000000004f4f7211 */ /* 0x000fe200010f0eff */
[----:B------:R-:W-:Y:S04]  /*8cf0*/  STL [R1+0xb38], R85 ;  /* 0x000b385501007387 */ /* 0x000fe80000100800 */
[----:B------:R2:W-:Y:S02]  /*8d00*/  STL [R1+0xb24], R81 ;  /* 0x000b245101007387 */ /* 0x0005e40000100800 */
[----:B------:R-:W1:Y:S01]  /*8d10*/  LDC R119, c[0x0][0x268] ;  /* 0x00009a00ff777b82 */ /* 0x000e620000000800 */
[----:B0-----:R-:W-:Y:S01]  /*8d20*/  CS2R R86, SRZ ;  /* 0x0000000000567805 */ /* 0x001fe2000001ff00 */
[----:B------:R0:W-:Y:S04]  /*8d30*/  STL [R1+0xb2c], R80 ;  /* 0x000b2c5001007387 */ /* 0x0001e80000100800 */
[----:B------:R5:W-:Y:S01]  /*8d40*/  STL [R1+0xb34], R79 ;  /* 0x000b344f01007387 */ /* 0x000be20000100800 */
[-C--:B--2---:R-:W-:Y:S01]  /*8d50*/  IADD3 R81, P0, R75, R12.reuse, RZ ;  /* 0x0000000c4b517210 */ /* 0x084fe20007f1e0ff */
[----:B------:R-:W2:Y:S01]  /*8d60*/  LDC R120, c[0x0][0x268] ;  /* 0x00009a00ff787b82 */ /* 0x000ea20000000800 */
[----:B0-----:R-:W-:-:S03]  /*8d70*/  IADD3 R80, P1, R74, R12, RZ ;  /* 0x0000000c4a507210 */ /* 0x001fc60007f3e0ff */
[----:B------:R-:W-:Y:S01]  /*8d80*/  STL [R1+0xb40], R81 ;  /* 0x000b405101007387 */ /* 0x000fe20000100800 */
[----:B------:R-:W-:Y:S02]  /*8d90*/  LEA.HI.X.SX32 R75, R75, R0, 0x1, P0 ;  /* 0x000000004b4b7211 */ /* 0x000fe400000f0eff */
[C---:B-----5:R-:W-:Y:S01]  /*8da0*/  IADD3 R79, P2, R73.reuse, R12, RZ ;  /* 0x0000000c494f7210 */ /* 0x060fe20007f5e0ff */
[----:B------:R0:W-:Y:S01]  /*8db0*/  STL [R1+0xb48], R80 ;  /* 0x000b485001007387 */ /* 0x0001e20000100800 */
[-C--:B------:R-:W-:Y:S01]  /*8dc0*/  LEA.HI.X.SX32 R74, R74, R0.reuse, 0x1, P1 ;  /* 0x000000004a4a7211 */ /* 0x080fe200008f0eff */
[----:B------:R-:W5:Y:S01]  /*8dd0*/  LDC R124, c[0x0][0x268] ;  /* 0x00009a00ff7c7b82 */ /* 0x000f620000000800 */
[----:B------:R-:W-:Y:S01]  /*8de0*/  LEA.HI.X.SX32 R73, R73, R0, 0x1, P2 ;  /* 0x0000000049497211 */ /* 0x000fe200010f0eff */
[----:B------:R-:W-:Y:S04]  /*8df0*/  STL [R1+0xb50], R79 ;  /* 0x000b504f01007387 */ /* 0x000fe80000100800 */
[----:B------:R3:W-:Y:S02]  /*8e00*/  STL [R1+0xb3c], R75 ;  /* 0x000b3c4b01007387 */ /* 0x0007e40000100800 */
[----:B------:R-:W5:Y:S01]  /*8e10*/  LDC R125, c[0x0][0x268] ;  /* 0x00009a00ff7d7b82 */ /* 0x000f620000000800 */
[----:B0-----:R-:W-:Y:S01]  /*8e20*/  CS2R R80, SRZ ;  /* 0x0000000000507805 */ /* 0x001fe2000001ff00 */
[----:B------:R0:W-:Y:S04]  /*8e30*/  STL [R1+0xb44], R74 ;  /* 0x000b444a01007387 */ /* 0x0001e80000100800 */
[----:B------:R4:W-:Y:S01]  /*8e40*/  STL [R1+0xb4c], R73 ;  /* 0x000b4c4901007387 */ /* 0x0009e20000100800 */
[-C--:B---3--:R-:W-:Y:S01]  /*8e50*/  IADD3 R75, P0, R69, R12.reuse, RZ ;  /* 0x0000000c454b7210 */ /* 0x088fe20007f1e0ff */
[----:B------:R-:W3:Y:S01]  /*8e60*/  LDC R126, c[0x0][0x268] ;  /* 0x00009a00ff7e7b82 */ /* 0x000ee20000000800 */
[----:B0-----:R-:W-:-:S03]  /*8e70*/  IADD3 R74, P1, R49, R12, RZ ;  /* 0x0000000c314a7210 */ /* 0x001fc60007f3e0ff */
[----:B------:R-:W-:Y:S01]  /*8e80*/  STL [R1+0xb58], R75 ;  /* 0x000b584b01007387 */ /* 0x000fe20000100800 */
[----:B----4-:R-:W-:-:S03]  /*8e90*/  IADD3 R73, P2, R27, R12, RZ ;  /* 0x0000000c1b497210 */ /* 0x010fc60007f5e0ff */
[----:B------:R0:W-:Y:S01]  /*8ea0*/  STL [R1+0xb60], R74 ;  /* 0x000b604a01007387 */ /* 0x0001e20000100800 */
[----:B------:R-:W4:Y:S03]  /*8eb0*/  LDC R130, c[0x0][0x268] ;  /* 0x00009a00ff827b82 */ /* 0x000f260000000800 */
[----:B------:R1:W-:Y:S05]  /*8ec0*/  STL [R1+0xb68], R73 ;  /* 0x000b684901007387 */ /* 0x0003ea0000100800 */
[----:B------:R-:W4:Y:S01]  /*8ed0*/  LDC R131, c[0x0][0x268] ;  /* 0x00009a00ff837b82 */ /* 0x000f220000000800 */
[----:B0-----:R-:W-:-:S02]  /*8ee0*/  LEA.HI.X.SX32 R74, R69, R0, 0x1, P0 ;  /* 0x00000000454a7211 */ /* 0x001fc400000f0eff */
[-C--:B------:R-:W-:Y:S02]  /*8ef0*/  LEA.HI.X.SX32 R69, R27, R0.reuse, 0x1, P2 ;  /* 0x000000001b457211 */ /* 0x080fe400010f0eff */
[----:B-1----:R-:W-:Y:S01]  /*8f00*/  LEA.HI.X.SX32 R73, R49, R0, 0x1, P1 ;  /* 0x0000000031497211 */ /* 0x002fe200008f0eff */
[----:B------:R0:W-:Y:S01]  /*8f10*/  STL [R1+0xb54], R74 ;  /* 0x000b544a01007387 */ /* 0x0001e20000100800 */
[-C--:B------:R-:W-:Y:S01]  /*8f20*/  IADD3 R27, P0, R68, R12.reuse, RZ ;  /* 0x0000000c441b7210 */ /* 0x080fe20007f1e0ff */
[----:B------:R-:W-:Y:S01]  /*8f30*/  IMAD R49, R70, 0x2, R13 ;  /* 0x0000000246317824 */ /* 0x000fe200078e020d */
[----:B------:R-:W-:Y:S01]  /*8f40*/  IADD3 R70, P2, R21, R12, RZ ;  /* 0x0000000c15467210 */ /* 0x000fe20007f5e0ff */
[----:B------:R-:W-:Y:S01]  /*8f50*/  STL [R1+0xb5c], R73 ;  /* 0x000b5c4901007387 */ /* 0x000fe20000100800 */
[----:B------:R-:W1:Y:S03]  /*8f60*/  LDC R132, c[0x0][0x268] ;  /* 0x00009a00ff847b82 */ /* 0x000e660000000800 */
[----:B------:R2:W-:Y:S01]  /*8f70*/  STL [R1+0xb64], R69 ;  /* 0x000b644501007387 */ /* 0x0005e20000100800 */
[----:B0-----:R-:W-:-:S03]  /*8f80*/  CS2R R74, SRZ ;  /* 0x00000000004a7805 */ /* 0x001fc6000001ff00 */
[----:B------:R0:W-:Y:S01]  /*8f90*/  STL [R1+0xb70], R27 ;  /* 0x000b701b01007387 */ /* 0x0001e20000100800 */
[----:B------:R-:W1:Y:S01]  /*8fa0*/  LDC R136, c[0x0][0x268] ;  /* 0x00009a00ff887b82 */ /* 0x000e620000000800 */
[----:B--2---:R-:W-:-:S07]  /*8fb0*/  IADD3 R69, P1, R48, R12, RZ ;  /* 0x0000000c30457210 */ /* 0x004fce0007f3e0ff */
[----:B------:R-:W2:Y:S01]  /*8fc0*/  LDC R137, c[0x0][0x268] ;  /* 0x00009a00ff897b82 */ /* 0x000ea20000000800 */
[----:B------:R-:W-:Y:S01]  /*8fd0*/  LEA.HI.X.SX32 R48, R48, R0, 0x1, P1 ;  /* 0x0000000030307211 */ /* 0x000fe200008f0eff */
[----:B------:R5:W-:Y:S01]  /*8fe0*/  STL [R1+0xb78], R69 ;  /* 0x000b784501007387 */ /* 0x000be20000100800 */
[----:B0-----:R-:W-:-:S03]  /*8ff0*/  IMAD R27, R71, 0x2, R49 ;  /* 0x00000002471b7824 */ /* 0x001fc600078e0231 */
[----:B------:R0:W-:Y:S02]  /*9000*/  STL [R1+0x108c], R70 ;  /* 0x00108c4601007387 */ /* 0x0001e40000100800 */
[----:B------:R-:W2:Y:S01]  /*9010*/  LDC R138, c[0x0][0x268] ;  /* 0x00009a00ff8a7b82 */ /* 0x000ea20000000800 */
[-C--:B-----5:R-:W-:Y:S02]  /*9020*/  LEA.HI.X.SX32 R69, R68, R0.reuse, 0x1, P0 ;  /* 0x0000000044457211 */ /* 0x0a0fe400000f0eff */
[----:B------:R-:W-:Y:S01]  /*9030*/  LEA.HI.X.SX32 R68, R21, R0, 0x1, P2 ;  /* 0x0000000015447211 */ /* 0x000fe200010f0eff */
[----:B------:R-:W-:-:S04]  /*9040*/  IMAD R21, R72, 0x2, R27 ;  /* 0x0000000248157824 */ /* 0x000fc800078e021b */
[----:B------:R-:W5:Y:S01]  /*9050*/  LDC R142, c[0x0][0x268] ;  /* 0x00009a00ff8e7b82 */ /* 0x000f620000000800 */
[----:B------:R3:W-:Y:S01]  /*9060*/  STL [R1+0xb6c], R69 ;  /* 0x000b6c4501007387 */ /* 0x0007e20000100800 */
[----:B0-----:R-:W-:Y:S02]  /*9070*/  CS2R R70, SRZ ;  /* 0x0000000000467805 */ /* 0x001fe4000001ff00 */
[----:B------:R-:W-:Y:S01]  /*9080*/  CS2R R72, SRZ ;  /* 0x0000000000487805 */ /* 0x000fe2000001ff00 */
[----:B------:R0:W-:Y:S03]  /*9090*/  STL [R1+0xb74], R48 ;  /* 0x000b743001007387 */ /* 0x0001e60000100800 */
[----:B------:R-:W5:Y:S01]  /*90a0*/  LDC R143, c[0x0][0x268] ;  /* 0x00009a00ff8f7b82 */ /* 0x000f620000000800 */
[----:B------:R4:W-:Y:S01]  /*90b0*/  STL [R1+0x1088], R68 ;  /* 0x0010884401007387 */ /* 0x0009e20000100800 */
[----:B---3--:R-:W-:-:S02]  /*90c0*/  IADD3 R69, P1, R35, R12, RZ ;  /* 0x0000000c23457210 */ /* 0x008fc40007f3e0ff */
[----:B0-----:R-:W-:-:S04]  /*90d0*/  IADD3 R48, P0, R67, R12, RZ ;  /* 0x0000000c43307210 */ /* 0x001fc80007f1e0ff */
[----:B------:R-:W0:Y:S01]  /*90e0*/  LDC R144, c[0x0][0x268] ;  /* 0x00009a00ff907b82 */ /* 0x000e220000000800 */
[----:B----4-:R-:W-:Y:S01]  /*90f0*/  IADD3 R68, P2, R26, R12, RZ ;  /* 0x0000000c1a447210 */ /* 0x010fe20007f5e0ff */
[----:B------:R3:W-:Y:S04]  /*9100*/  STL [R1+0x1090], R48 ;  /* 0x0010903001007387 */ /* 0x0007e80000100800 */
[----:B------:R4:W-:Y:S02]  /*9110*/  STL [R1+0x1094], R69 ;  /* 0x0010944501007387 */ /* 0x0009e40000100800 */
[----:B------:R-:W0:Y:S02]  /*9120*/  LDC R148, c[0x0][0x268] ;  /* 0x00009a00ff947b82 */ /* 0x000e240000000800 */
[----:B------:R1:W-:Y:S01]  /*9130*/  STL [R1+0x1098], R68 ;  /* 0x0010984401007387 */ /* 0x0003e20000100800 */
[----:B---3--:R-:W-:-:S05]  /*9140*/  IMAD R48, R76, 0x2, R21 ;  /* 0x000000024c307824 */ /* 0x008fca00078e0215 */
[----:B------:R-:W3:Y:S01]  /*9150*/  LDC R149, c[0x0][0x268] ;  /* 0x00009a00ff957b82 */ /* 0x000ee20000000800 */
[-C--:B----4-:R-:W-:Y:S02]  /*9160*/  LEA.HI.X.SX32 R69, R67, R0.reuse, 0x1, P0 ;  /* 0x0000000043457211 */ /* 0x090fe400000f0eff */
[-C--:B------:R-:W-:Y:S02]  /*9170*/  LEA.HI.X.SX32 R67, R26, R0.reuse, 0x1, P2 ;  /* 0x000000001a437211 */ /* 0x080fe400010f0eff */
[----:B-1----:R-:W-:Y:S01]  /*9180*/  LEA.HI.X.SX32 R68, R35, R0, 0x1, P1 ;  /* 0x0000000023447211 */ /* 0x002fe200008f0eff */
[----:B------:R-:W-:Y:S01]  /*9190*/  STL [R1+0xb7c], R69 ;  /* 0x000b7c4501007387 */ /* 0x000fe20000100800 */
[----:B------:R-:W-:Y:S01]  /*91a0*/  IADD3 R26, P0, R66, R12, RZ ;  /* 0x0000000c421a7210 */ /* 0x000fe20007f1e0ff */
[----:B------:R-:W-:Y:S01]  /*91b0*/  IMAD R35, R77, 0x2, R48 ;  /* 0x000000024d237824 */ /* 0x000fe200078e0230 */
[----:B------:R-:W1:Y:S01]  /*91c0*/  LDC R150, c[0x0][0x268] ;  /* 0x00009a00ff967b82 */ /* 0x000e620000000800 */
[----:B------:R4:W-:Y:S01]  /*91d0*/  STL [R1+0x1074], R68 ;  /* 0x0010744401007387 */ /* 0x0009e20000100800 */
[----:B------:R-:W-:-:S03]  /*91e0*/  CS2R R76, SRZ ;  /* 0x00000000004c7805 */ /* 0x000fc6000001ff00 */
[----:B------:R2:W-:Y:S03]  /*91f0*/  STL [R1+0x1078], R67 ;  /* 0x0010784301007387 */ /* 0x0005e60000100800 */
[----:B------:R-:W1:Y:S01]  /*9200*/  LDC R154, c[0x0][0x268] ;  /* 0x00009a00ff9a7b82 */ /* 0x000e620000000800 */
[----:B------:R5:W-:Y:S01]  /*9210*/  STL [R1+0x107c], R26 ;  /* 0x00107c1a01007387 */ /* 0x000be20000100800 */
[-C--:B----4-:R-:W-:Y:S02]  /*9220*/  IADD3 R68, P1, R47, R12.reuse, RZ ;  /* 0x0000000c2f447210 */ /* 0x090fe40007f3e0ff */
[----:B--2---:R-:W-:-:S03]  /*9230*/  IADD3 R67, P2, R34, R12, RZ ;  /* 0x0000000c22437210 */ /* 0x004fc60007f5e0ff */
[----:B------:R2:W-:Y:S01]  /*9240*/  STL [R1+0x1080], R68 ;  /* 0x0010804401007387 */ /* 0x0005e20000100800 */
[----:B------:R-:W4:Y:S01]  /*9250*/  LDC R155, c[0x0][0x268] ;  /* 0x00009a00ff9b7b82 */ /* 0x000f220000000800 */
[----:B-----5:R-:W-:Y:S02]  /*9260*/  IMAD R26, R78, 0x2, R35 ;  /* 0x000000024e1a7824 */ /* 0x020fe400078e0223 */
[----:B------:R5:W-:Y:S01]  /*9270*/  STL [R1+0x1084], R67 ;  /* 0x0010844301007387 */ /* 0x000be20000100800 */
[----:B------:R-:W-:-:S04]  /*9280*/  CS2R R78, SRZ ;  /* 0x00000000004e7805 */ /* 0x000fc8000001ff00 */
[----:B------:R-:W4:Y:S01]  /*9290*/  LDC R156, c[0x0][0x268] ;  /* 0x00009a00ff9c7b82 */ /* 0x000f220000000800 */
[-C--:B--2---:R-:W-:Y:S02]  /*92a0*/  LEA.HI.X.SX32 R68, R66, R0.reuse, 0x1, P0 ;  /* 0x0000000042447211 */ /* 0x084fe400000f0eff */
[-C--:B------:R-:W-:Y:S02]  /*92b0*/  LEA.HI.X.SX32 R66, R34, R0.reuse, 0x1, P2 ;  /* 0x0000000022427211 */ /* 0x080fe400010f0eff */
[----:B-----5:R-:W-:Y:S01]  /*92c0*/  LEA.HI.X.SX32 R67, R47, R0, 0x1, P1 ;  /* 0x000000002f437211 */ /* 0x020fe200008f0eff */
[----:B------:R2:W-:Y:S01]  /*92d0*/  STL [R1+0xb80], R68 ;  /* 0x000b804401007387 */ /* 0x0005e20000100800 */
[----:B------:R-:W-:Y:S01]  /*92e0*/  IADD3 R34, P0, R65, R12, RZ ;  /* 0x0000000c41227210 */ /* 0x000fe20007f1e0ff */
[----:B------:R-:W-:Y:S01]  /*92f0*/  IMAD R47, R82, 0x2, R26 ;  /* 0x00000002522f7824 */ /* 0x000fe200078e021a */
[----:B------:R-:W5:Y:S01]  /*9300*/  LDC R160, c[0x0][0x268] ;  /* 0x00009a00ffa07b82 */ /* 0x000f620000000800 */
[----:B------:R0:W-:Y:S04]  /*9310*/  STL [R1+0x1060], R67 ;  /* 0x0010604301007387 */ /* 0x0001e80000100800 */
[----:B------:R3:W-:Y:S01]  /*9320*/  STL [R1+0x1064], R66 ;  /* 0x0010644201007387 */ /* 0x0007e20000100800 */
[----:B--2---:R-:W-:-:S02]  /*9330*/  CS2R R68, SRZ ;  /* 0x0000000000447805 */ /* 0x004fc4000001ff00 */
[----:B------:R-:W2:Y:S01]  /*9340*/  LDC R161, c[0x0][0x268] ;  /* 0x00009a00ffa17b82 */ /* 0x000ea20000000800 */
[----:B------:R1:W-:Y:S01]  /*9350*/  STL [R1+0x1068], R34 ;  /* 0x0010682201007387 */ /* 0x0003e20000100800 */
[-C--:B0-----:R-:W-:Y:S02]  /*9360*/  IADD3 R67, P2, R17, R12.reuse, RZ ;  /* 0x0000000c11437210 */ /* 0x081fe40007f5e0ff */
[----:B---3--:R-:W-:-:S04]  /*9370*/  IADD3 R66, P1, R46, R12, RZ ;  /* 0x0000000c2e427210 */ /* 0x008fc80007f3e0ff */
[----:B------:R-:W0:Y:S01]  /*9380*/  LDC R162, c[0x0][0x268] ;  /* 0x00009a00ffa27b82 */ /* 0x000e220000000800 */
[-C--:B------:R-:W-:Y:S01]  /*9390*/  LEA.HI.X.SX32 R46, R46, R0.reuse, 0x1, P1 ;  /* 0x000000002e2e7211 */ /* 0x080fe200008f0eff */
[----:B------:R3:W-:Y:S01]  /*93a0*/  STL [R1+0x106c], R66 ;  /* 0x00106c4201007387 */ /* 0x0007e20000100800 */
[----:B-1----:R-:W-:Y:S01]  /*93b0*/  IMAD R34, R83, 0x2, R47 ;  /* 0x0000000253227824 */ /* 0x002fe200078e022f */
[----:B------:R-:W-:Y:S02]  /*93c0*/  CS2R R82, SRZ ;  /* 0x0000000000527805 */ /* 0x000fe4000001ff00 */
[----:B------:R-:W-:Y:S02]  /*93d0*/  STL [R1+0x1070], R67 ;  /* 0x0010704301007387 */ /* 0x000fe40000100800 */
[----:B------:R-:W1:Y:S01]  /*93e0*/  LDC R166, c[0x0][0x268] ;  /* 0x00009a00ffa67b82 */ /* 0x000e620000000800 */
[-C--:B---3--:R-:W-:Y:S02]  /*93f0*/  LEA.HI.X.SX32 R66, R65, R0.reuse, 0x1, P0 ;  /* 0x0000000041427211 */ /* 0x088fe400000f0eff */
[----:B------:R-:W-:Y:S01]  /*9400*/  LEA.HI.X.SX32 R65, R17, R0, 0x1, P2 ;  /* 0x0000000011417211 */ /* 0x000fe200010f0eff */
[----:B------:R-:W-:-:S04]  /*9410*/  IMAD R17, R84, 0x2, R34 ;  /* 0x0000000254117824 */ /* 0x000fc800078e0222 */
[----:B------:R-:W3:Y:S01]  /*9420*/  LDC R167, c[0x0][0x268] ;  /* 0x00009a00ffa77b82 */ /* 0x000ee20000000800 */
[----:B------:R4:W-:Y:S01]  /*9430*/  STL [R1+0xb84], R66 ;  /* 0x000b844201007387 */ /* 0x0009e20000100800 */
[----:B------:R-:W-:-:S03]  /*9440*/  CS2R R84, SRZ ;  /* 0x0000000000547805 */ /* 0x000fc6000001ff00 */
[----:B------:R5:W-:Y:S03]  /*9450*/  STL [R1+0x104c], R46 ;  /* 0x00104c2e01007387 */ /* 0x000be60000100800 */
[----:B------:R-:W3:Y:S01]  /*9460*/  LDC R168, c[0x0][0x268] ;  /* 0x00009a00ffa87b82 */ /* 0x000ee20000000800 */
[----:B------:R2:W-:Y:S01]  /*9470*/  STL [R1+0x1050], R65 ;  /* 0x0010504101007387 */ /* 0x0005e20000100800 */
[-C--:B----4-:R-:W-:Y:S02]  /*9480*/  IADD3 R66, P1, R20, R12.reuse, RZ ;  /* 0x0000000c14427210 */ /* 0x090fe40007f3e0ff */
[----:B-----5:R-:W-:-:S04]  /*9490*/  IADD3 R46, P0, R64, R12, RZ ;  /* 0x0000000c402e7210 */ /* 0x020fc80007f1e0ff */
[----:B------:R-:W4:Y:S01]  /*94a0*/  LDC R172, c[0x0][0x268] ;  /* 0x00009a00ffac7b82 */ /* 0x000f220000000800 */
[----:B--2---:R-:W-:Y:S01]  /*94b0*/  IADD3 R65, P2, R11, R12, RZ ;  /* 0x0000000c0b417210 */ /* 0x004fe20007f5e0ff */
[----:B------:R2:W-:Y:S04]  /*94c0*/  STL [R1+0x1054], R46 ;  /* 0x0010542e01007387 */ /* 0x0005e80000100800 */
[----:B------:R5:W-:Y:S02]  /*94d0*/  STL [R1+0x1058], R66 ;  /* 0x0010584201007387 */ /* 0x000be40000100800 */
[----:B------:R-:W4:Y:S02]  /*94e0*/  LDC R173, c[0x0][0x268] ;  /* 0x00009a00ffad7b82 */ /* 0x000f240000000800 */
[----:B------:R0:W-:Y:S01]  /*94f0*/  STL [R1+0x105c], R65 ;  /* 0x00105c4101007387 */ /* 0x0001e20000100800 */
[----:B--2---:R-:W-:-:S05]  /*9500*/  IMAD R46, R88, 0x2, R17 ;  /* 0x00000002582e7824 */ /* 0x004fca00078e0211 */
[----:B------:R-:W2:Y:S01]  /*9510*/  LDC R174, c[0x0][0x268] ;  /* 0x00009a00ffae7b82 */ /* 0x000ea20000000800 */
[-C--:B-----5:R-:W-:Y:S02]  /*9520*/  LEA.HI.X.SX32 R66, R64, R0.reuse, 0x1, P0 ;  /* 0x0000000040427211 */ /* 0x0a0fe400000f0eff */
[-C--:B------:R-:W-:Y:S02]  /*9530*/  LEA.HI.X.SX32 R64, R11, R0.reuse, 0x1, P2 ;  /* 0x000000000b407211 */ /* 0x080fe400010f0eff */
[----:B0-----:R-:W-:Y:S01]  /*9540*/  LEA.HI.X.SX32 R65, R20, R0, 0x1, P1 ;  /* 0x0000000014417211 */ /* 0x001fe200008f0eff */
[----:B------:R0:W-:Y:S01]  /*9550*/  STL [R1+0xb88], R66 ;  /* 0x000b884201007387 */ /* 0x0001e20000100800 */
[----:B------:R-:W-:Y:S01]  /*9560*/  IADD3 R11, P0, R63, R12, RZ ;  /* 0x0000000c3f0b7210 */ /* 0x000fe20007f1e0ff */
[----:B------:R-:W-:Y:S01]  /*9570*/  IMAD R20, R89, 0x2, R46 ;  /* 0x0000000259147824 */ /* 0x000fe200078e022e */
[----:B------:R-:W5:Y:S01]  /*9580*/  LDC R178, c[0x0][0x268] ;  /* 0x00009a00ffb27b82 */ /* 0x000f620000000800 */
[----:B------:R1:W-:Y:S01]  /*9590*/  STL [R1+0x1038], R65 ;  /* 0x0010384101007387 */ /* 0x0003e20000100800 */
[----:B------:R-:W-:-:S03]  /*95a0*/  CS2R R88, SRZ ;  /* 0x0000000000587805 */ /* 0x000fc6000001ff00 */
[----:B------:R3:W-:Y:S01]  /*95b0*/  STL [R1+0x103c], R64 ;  /* 0x00103c4001007387 */ /* 0x0007e20000100800 */
[----:B0-----:R-:W-:Y:S02]  /*95c0*/  CS2R R66, SRZ ;  /* 0x0000000000427805 */ /* 0x001fe4000001ff00 */
[----:B------:R-:W0:Y:S01]  /*95d0*/  LDC R179, c[0x0][0x268] ;  /* 0x00009a00ffb37b82 */ /* 0x000e220000000800 */
[----:B------:R3:W-:Y:S01]  /*95e0*/  STL [R1+0x1040], R11 ;  /* 0x0010400b01007387 */ /* 0x0007e20000100800 */
[-C--:B-1----:R-:W-:Y:S02]  /*95f0*/  IADD3 R65, P1, R45, R12.reuse, RZ ;  /* 0x0000000c2d417210 */ /* 0x082fe40007f3e0ff */
[----:B---3--:R-:W-:-:S03]  /*9600*/  IADD3 R64, P2, R33, R12, RZ ;  /* 0x0000000c21407210 */ /* 0x008fc60007f5e0ff */
[----:B------:R1:W-:Y:S01]  /*9610*/  STL [R1+0x1044], R65 ;  /* 0x0010444101007387 */ /* 0x0003e20000100800 */
[----:B------:R-:W3:Y:S01]  /*9620*/  LDC R180, c[0x0][0x268] ;  /* 0x00009a00ffb47b82 */ /* 0x000ee20000000800 */
[----:B------:R-:W-:Y:S02]  /*9630*/  IMAD R11, R90, 0x2, R20 ;  /* 0x000000025a0b7824 */ /* 0x000fe400078e0214 */
[----:B------:R4:W-:Y:S01]  /*9640*/  STL [R1+0x1048], R64 ;  /* 0x0010484001007387 */ /* 0x0009e20000100800 */
[----:B------:R-:W-:-:S04]  /*9650*/  CS2R R90, SRZ ;  /* 0x00000000005a7805 */ /* 0x000fc8000001ff00 */
[----:B------:R-:W3:Y:S01]  /*9660*/  LDC R184, c[0x0][0x268] ;  /* 0x00009a00ffb87b82 */ /* 0x000ee20000000800 */
[-C--:B-1----:R-:W-:Y:S02]  /*9670*/  LEA.HI.X.SX32 R65, R63, R0.reuse, 0x1, P0 ;  /* 0x000000003f417211 */ /* 0x082fe400000f0eff */
[-C--:B------:R-:W-:Y:S02]  /*9680*/  LEA.HI.X.SX32 R63, R33, R0.reuse, 0x1, P2 ;  /* 0x00000000213f7211 */ /* 0x080fe400010f0eff */
[----:B----4-:R-:W-:Y:S01]  /*9690*/  LEA.HI.X.SX32 R64, R45, R0, 0x1, P1 ;  /* 0x000000002d407211 */ /* 0x010fe200008f0eff */
[----:B------:R-:W-:Y:S01]  /*96a0*/  STL [R1+0xb8c], R65 ;  /* 0x000b8c4101007387 */ /* 0x000fe20000100800 */
[-C--:B------:R-:W-:Y:S01]  /*96b0*/  IADD3 R33, P0, R62, R12.reuse, RZ ;  /* 0x0000000c3e217210 */ /* 0x080fe20007f1e0ff */
[----:B------:R-:W-:Y:S01]  /*96c0*/  IMAD R45, R94, 0x2, R11 ;  /* 0x000000025e2d7824 */ /* 0x000fe200078e020b */
[----:B------:R-:W1:Y:S01]  /*96d0*/  LDC R185, c[0x0][0x268] ;  /* 0x00009a00ffb97b82 */ /* 0x000e620000000800 */
[----:B------:R4:W-:Y:S04]  /*96e0*/  STL [R1+0x1024], R64 ;  /* 0x0010244001007387 */ /* 0x0009e80000100800 */
[----:B------:R2:W-:Y:S03]  /*96f0*/  STL [R1+0x1028], R63 ;  /* 0x0010283f01007387 */ /* 0x0005e60000100800 */
[----:B------:R-:W1:Y:S01]  /*9700*/  LDC R186, c[0x0][0x268] ;  /* 0x00009a00ffba7b82 */ /* 0x000e620000000800 */
[----:B------:R5:W-:Y:S01]  /*9710*/  STL [R1+0x102c], R33 ;  /* 0x00102c2101007387 */ /* 0x000be20000100800 */
[----:B----4-:R-:W-:-:S02]  /*9720*/  IADD3 R64, P2, R25, R12, RZ ;  /* 0x0000000c19407210 */ /* 0x010fc40007f5e0ff */
[----:B--2---:R-:W-:-:S04]  /*9730*/  IADD3 R63, P1, R44, R12, RZ ;  /* 0x0000000c2c3f7210 */ /* 0x004fc80007f3e0ff */
[----:B------:R-:W2:Y:S01]  /*9740*/  LDC R190, c[0x0][0x268] ;  /* 0x00009a00ffbe7b82 */ /* 0x000ea20000000800 */
[-C--:B------:R-:W-:Y:S01]  /*9750*/  LEA.HI.X.SX32 R44, R44, R0.reuse, 0x1, P1 ;  /* 0x000000002c2c7211 */ /* 0x080fe200008f0eff */
[----:B------:R4:W-:Y:S01]  /*9760*/  STL [R1+0x1030], R63 ;  /* 0x0010303f01007387 */ /* 0x0009e20000100800 */
[----:B-----5:R-:W-:Y:S01]  /*9770*/  IMAD R33, R95, 0x2, R45 ;  /* 0x000000025f217824 */ /* 0x020fe200078e022d */
[----:B------:R-:W-:Y:S02]  /*9780*/  CS2R R94, SRZ ;  /* 0x00000000005e7805 */ /* 0x000fe4000001ff00 */
[----:B------:R5:W-:Y:S02]  /*9790*/  STL [R1+0x1034], R64 ;  /* 0x0010344001007387 */ /* 0x000be40000100800 */
[----:B------:R-:W2:Y:S01]  /*97a0*/  LDC R191, c[0x0][0x268] ;  /* 0x00009a00ffbf7b82 */ /* 0x000ea20000000800 */
[-C--:B----4-:R-:W-:Y:S02]  /*97b0*/  LEA.HI.X.SX32 R63, R62, R0.reuse, 0x1, P0 ;  /* 0x000000003e3f7211 */ /* 0x090fe400000f0eff */
[----:B------:R-:W-:Y:S01]  /*97c0*/  LEA.HI.X.SX32 R62, R25, R0, 0x1, P2 ;  /* 0x00000000193e7211 */ /* 0x000fe200010f0eff */
[----:B------:R-:W-:-:S04]  /*97d0*/  IMAD R25, R96, 0x2, R33 ;  /* 0x0000000260197824 */ /* 0x000fc800078e0221 */
[----:B------:R-:W4:Y:S01]  /*97e0*/  LDC R192, c[0x0][0x268] ;  /* 0x00009a00ffc07b82 */ /* 0x000f220000000800 */
[----:B------:R0:W-:Y:S01]  /*97f0*/  STL [R1+0xb90], R63 ;  /* 0x000b903f01007387 */ /* 0x0001e20000100800 */
[----:B-----5:R-:W-:Y:S02]  /*9800*/  CS2R R64, SRZ ;  /* 0x0000000000407805 */ /* 0x020fe4000001ff00 */
[----:B------:R-:W-:Y:S01]  /*9810*/  CS2R R96, SRZ ;  /* 0x0000000000607805 */ /* 0x000fe2000001ff00 */
[----:B------:R5:W-:Y:S03]  /*9820*/  STL [R1+0x1010], R44 ;  /* 0x0010102c01007387 */ /* 0x000be60000100800 */
[----:B------:R-:W4:Y:S01]  /*9830*/  LDC R196, c[0x0][0x268] ;  /* 0x00009a00ffc47b82 */ /* 0x000f220000000800 */
[----:B------:R3:W-:Y:S01]  /*9840*/  STL [R1+0x1014], R62 ;  /* 0x0010143e01007387 */ /* 0x0007e20000100800 */
[----:B0-----:R-:W-:-:S02]  /*9850*/  IADD3 R63, P1, R32, R12, RZ ;  /* 0x0000000c203f7210 */ /* 0x001fc40007f3e0ff */
[----:B-----5:R-:W-:-:S04]  /*9860*/  IADD3 R44, P0, R61, R12, RZ ;  /* 0x0000000c3d2c7210 */ /* 0x020fc80007f1e0ff */
[----:B------:R-:W0:Y:S01]  /*9870*/  LDC R197, c[0x0][0x268] ;  /* 0x00009a00ffc57b82 */ /* 0x000e220000000800 */
[----:B---3--:R-:W-:Y:S01]  /*9880*/  IADD3 R62, P2, R16, R12, RZ ;  /* 0x0000000c103e7210 */ /* 0x008fe20007f5e0ff */
[----:B------:R3:W-:Y:S04]  /*9890*/  STL [R1+0x1018], R44 ;  /* 0x0010182c01007387 */ /* 0x0007e80000100800 */
[----:B------:R5:W-:Y:S02]  /*98a0*/  STL [R1+0x101c], R63 ;  /* 0x00101c3f01007387 */ /* 0x000be40000100800 */
[----:B------:R-:W0:Y:S02]  /*98b0*/  LDC R198, c[0x0][0x268] ;  /* 0x00009a00ffc67b82 */ /* 0x000e240000000800 */
[----:B------:R1:W-:Y:S01]  /*98c0*/  STL [R1+0x1020], R62 ;  /* 0x0010203e01007387 */ /* 0x0003e20000100800 */
[----:B---3--:R-:W-:-:S05]  /*98d0*/  IMAD R44, R100, 0x2, R25 ;  /* 0x00000002642c7824 */ /* 0x008fca00078e0219 */
[----:B------:R-:W3:Y:S01]  /*98e0*/  LDC R202, c[0x0][0x268] ;  /* 0x00009a00ffca7b82 */ /* 0x000ee20000000800 */
[-C--:B-----5:R-:W-:Y:S02]  /*98f0*/  LEA.HI.X.SX32 R63, R61, R0.reuse, 0x1, P0 ;  /* 0x000000003d3f7211 */ /* 0x0a0fe400000f0eff */
        /* <DEDUP_REMOVED lines=11> */
[-C--:B-----5:R-:W-:Y:S02]  /*99b0*/  IADD3 R62, P1, R43, R12.reuse, RZ ;  /* 0x0000000c2b3e7210 */ /* 0x0a0fe40007f3e0ff */
[----:B--2---:R-:W-:-:S03]  /*99c0*/  IADD3 R61, P2, R24, R12, RZ ;  /* 0x0000000c183d7210 */ /* 0x004fc60007f5e0ff */
[----:B------:R2:W-:Y:S01]  /*99d0*/  STL [R1+0x1008], R62 ;  /* 0x0010083e01007387 */ /* 0x0005e20000100800 */
[----:B------:R-:W5:Y:S01]  /*99e0*/  LDC R208, c[0x0][0x268] ;  /* 0x00009a00ffd07b82 */ /* 0x000f620000000800 */
[----:B----4-:R-:W-:Y:S02]  /*99f0*/  IMAD R16, R102, 0x2, R32 ;  /* 0x0000000266107824 */ /* 0x010fe400078e0220 */
[----:B------:R4:W-:Y:S01]  /*9a00*/  STL [R1+0x100c], R61 ;  /* 0x00100c3d01007387 */ /* 0x0009e20000100800 */
[----:B------:R-:W-:-:S04]  /*9a10*/  CS2R R102, SRZ ;  /* 0x0000000000667805 */ /* 0x000fc8000001ff00 */
[----:B------:R-:W5:Y:S01]  /*9a20*/  LDC R209, c[0x0][0x268] ;  /* 0x00009a00ffd17b82 */ /* 0x000f620000000800 */
[-C--:B--2---:R-:W-:Y:S02]  /*9a30*/  LEA.HI.X.SX32 R62, R60, R0.reuse, 0x1, P0 ;  /* 0x000000003c3e7211 */ /* 0x084fe400000f0eff */
[-C--:B------:R-:W-:Y:S02]  /*9a40*/  LEA.HI.X.SX32 R60, R24, R0.reuse, 0x1, P2 ;  /* 0x00000000183c7211 */ /* 0x080fe400010f0eff */
[----:B----4-:R-:W-:Y:S01]  /*9a50*/  LEA.HI.X.SX32 R61, R43, R0, 0x1, P1 ;  /* 0x000000002b3d7211 */ /* 0x010fe200008f0eff */
[----:B------:R2:W-:Y:S01]  /*9a60*/  STL [R1+0xb98], R62 ;  /* 0x000b983e01007387 */ /* 0x0005e20000100800 */
[----:B------:R-:W-:Y:S01]  /*9a70*/  IADD3 R24, P0, R59, R12, RZ ;  /* 0x0000000c3b187210 */ /* 0x000fe20007f1e0ff */
[----:B------:R-:W-:Y:S01]  /*9a80*/  IMAD R43, R106, 0x2, R16 ;  /* 0x000000026a2b7824 */ /* 0x000fe200078e0210 */
[----:B------:R-:W4:Y:S01]  /*9a90*/  LDC R210, c[0x0][0x268] ;  /* 0x00009a00ffd27b82 */ /* 0x000f220000000800 */
        /* <DEDUP_REMOVED lines=19> */
[----:B------:R-:W-:-:S03]  /*9bd0*/  IMAD R108, R3, 0x73, RZ ;  /* 0x00000073036c7824 */ /* 0x000fc600078e02ff */
[----:B------:R4:W-:Y:S03]  /*9be0*/  STL [R1+0xfd4], R42 ;  /* 0x000fd42a01007387 */ /* 0x0009e60000100800 */
[----:B------:R-:W3:Y:S01]  /*9bf0*/  LDC R221, c[0x0][0x268] ;  /* 0x00009a00ffdd7b82 */ /* 0x000ee20000000800 */
[----:B------:R2:W-:Y:S01]  /*9c00*/  STL [R1+0xfd8], R59 ;  /* 0x000fd83b01007387 */ /* 0x0005e20000100800 */
[-C--:B-----5:R-:W-:Y:S02]  /*9c10*/  IADD3 R60, P1, R31, R12.reuse, RZ ;  /* 0x0000000c1f3c7210 */ /* 0x0a0fe40007f3e0ff */
[----:B----4-:R-:W-:-:S04]  /*9c20*/  IADD3 R42, P0, R58, R12, RZ ;  /* 0x0000000c3a2a7210 */ /* 0x010fc80007f1e0ff */
[----:B------:R-:W4:Y:S01]  /*9c30*/  LDC R222, c[0x0][0x268] ;  /* 0x00009a00ffde7b82 */ /* 0x000f220000000800 */
[----:B--2---:R-:W-:Y:S01]  /*9c40*/  IADD3 R59, P2, R19, R12, RZ ;  /* 0x0000000c133b7210 */ /* 0x004fe20007f5e0ff */
[----:B------:R2:W-:Y:S04]  /*9c50*/  STL [R1+0xfdc], R42 ;  /* 0x000fdc2a01007387 */ /* 0x0005e80000100800 */
[----:B------:R5:W-:Y:S02]  /*9c60*/  STL [R1+0xfe0], R60 ;  /* 0x000fe03c01007387 */ /* 0x000be40000100800 */
[----:B------:R-:W4:Y:S02]  /*9c70*/  LDC R226, c[0x0][0x268] ;  /* 0x00009a00ffe27b82 */ /* 0x000f240000000800 */
[----:B------:R0:W-:Y:S01]  /*9c80*/  STL [R1+0xfe4], R59 ;  /* 0x000fe43b01007387 */ /* 0x0001e20000100800 */
[----:B--2---:R-:W-:-:S02]  /*9c90*/  IMAD R42, R112, 0x2, R5 ;  /* 0x00000002702a7824 */ /* 0x004fc400078e0205 */
[----:B------:R-:W-:-:S03]  /*9ca0*/  IMAD R112, R3, 0x77, RZ ;  /* 0x0000007703707824 */ /* 0x000fc600078e02ff */
        /* <DEDUP_REMOVED lines=9> */
[----:B------:R-:W-:-:S03]  /*9d40*/  IMAD R113, R3, 0x78, RZ ;  /* 0x0000007803717824 */ /* 0x000fc600078e02ff */
        /* <DEDUP_REMOVED lines=10> */
[----:B------:R-:W-:-:S04]  /*9df0*/  IMAD R114, R3, 0x79, RZ ;  /* 0x0000007903727824 */ /* 0x000fc800078e02ff */
[----:B------:R-:W3:Y:S01]  /*9e00*/  LDC R234, c[0x0][0x268] ;  /* 0x00009a00ffea7b82 */ /* 0x000ee20000000800 */
[-C--:B-1----:R-:W-:Y:S02]  /*9e10*/  LEA.HI.X.SX32 R59, R57, R0.reuse, 0x1, P0 ;  /* 0x00000000393b7211 */ /* 0x082fe400000f0eff */
[-C--:B------:R-:W-:Y:S02]  /*9e20*/  LEA.HI.X.SX32 R57, R30, R0.reuse, 0x1, P2 ;  /* 0x000000001e397211 */ /* 0x080fe400010f0eff */
[----:B----4-:R-:W-:Y:S01]  /*9e30*/  LEA.HI.X.SX32 R58, R41, R0, 0x1, P1 ;  /* 0x00000000293a7211 */ /* 0x010fe200008f0eff */
[----:B------:R-:W-:Y:S01]  /*9e40*/  STL [R1+0xba4], R59 ;  /* 0x000ba43b01007387 */ /* 0x000fe20000100800 */
[----:B------:R-:W-:Y:S01]  /*9e50*/  IADD3 R30, P0, R56, R12, RZ ;  /* 0x0000000c381e7210 */ /* 0x000fe20007f1e0ff */
[----:B------:R-:W-:Y:S01]  /*9e60*/  IMAD R41, R118, 0x2, R19 ;  /* 0x0000000276297824 */ /* 0x000fe200078e0213 */
[----:B------:R-:W1:Y:S01]  /*9e70*/  LDC R238, c[0x0][0x268] ;  /* 0x00009a00ffee7b82 */ /* 0x000e620000000800 */
[----:B------:R4:W-:Y:S01]  /*9e80*/  STL [R1+0xfac], R58 ;  /* 0x000fac3a01007387 */ /* 0x0009e20000100800 */
[----:B------:R-:W-:-:S03]  /*9e90*/  IMAD R118, R3, 0x7d, RZ ;  /* 0x0000007d03767824 */ /* 0x000fc600078e02ff */
[----:B------:R2:W-:Y:S03]  /*9ea0*/  STL [R1+0xfb0], R57 ;  /* 0x000fb03901007387 */ /* 0x0005e60000100800 */
[----:B------:R-:W1:Y:S01]  /*9eb0*/  LDC R242, c[0x0][0x268] ;  /* 0x00009a00fff27b82 */ /* 0x000e620000000800 */
[----:B------:R5:W-:Y:S01]  /*9ec0*/  STL [R1+0xfb4], R30 ;  /* 0x000fb41e01007387 */ /* 0x000be20000100800 */
[-C--:B----4-:R-:W-:Y:S02]  /*9ed0*/  IADD3 R58, P2, R10, R12.reuse, RZ ;  /* 0x0000000c0a3a7210 */ /* 0x090fe40007f5e0ff */
[----:B--2---:R-:W-:-:S04]  /*9ee0*/  IADD3 R57, P1, R40, R12, RZ ;  /* 0x0000000c28397210 */ /* 0x004fc80007f3e0ff */
[----:B------:R-:W2:Y:S01]  /*9ef0*/  LDC R243, c[0x0][0x268] ;  /* 0x00009a00fff37b82 */ /* 0x000ea20000000800 */
[-C--:B------:R-:W-:Y:S01]  /*9f00*/  LEA.HI.X.SX32 R40, R40, R0.reuse, 0x1, P1 ;  /* 0x0000000028287211 */ /* 0x080fe200008f0eff */
[----:B------:R4:W-:Y:S01]  /*9f10*/  STL [R1+0xfb8], R57 ;  /* 0x000fb83901007387 */ /* 0x0009e20000100800 */
[----:B-----5:R-:W-:Y:S02]  /*9f20*/  IMAD R30, R119, 0x2, R41 ;  /* 0x00000002771e7824 */ /* 0x020fe400078e0229 */
[----:B------:R-:W-:Y:S01]  /*9f30*/  IMAD R119, R3, 0x7e, RZ ;  /* 0x0000007e03777824 */ /* 0x000fe200078e02ff */
[----:B------:R5:W-:Y:S02]  /*9f40*/  STL [R1+0xfbc], R58 ;  /* 0x000fbc3a01007387 */ /* 0x000be40000100800 */
[----:B------:R-:W2:Y:S01]  /*9f50*/  LDC R244, c[0x0][0x268] ;  /* 0x00009a00fff47b82 */ /* 0x000ea20000000800 */
[-C--:B----4-:R-:W-:Y:S02]  /*9f60*/  LEA.HI.X.SX32 R57, R56, R0.reuse, 0x1, P0 ;  /* 0x0000000038397211 */ /* 0x090fe400000f0eff */
[----:B------:R-:W-:Y:S01]  /*9f70*/  LEA.HI.X.SX32 R56, R10, R0, 0x1, P2 ;  /* 0x000000000a387211 */ /* 0x000fe200010f0eff */
[----:B------:R-:W-:-:S04]  /*9f80*/  IMAD R10, R120, 0x2, R30 ;  /* 0x00000002780a7824 */ /* 0x000fc800078e021e */
[----:B------:R-:W4:Y:S01]  /*9f90*/  LDC R245, c[0x0][0x268] ;  /* 0x00009a00fff57b82 */ /* 0x000f220000000800 */
[----:B------:R0:W-:Y:S01]  /*9fa0*/  STL [R1+0xba8], R57 ;  /* 0x000ba83901007387 */ /* 0x0001e20000100800 */
[----:B------:R-:W-:Y:S01]  /*9fb0*/  IMAD R120, R3, 0x7f, RZ ;  /* 0x0000007f03787824 */ /* 0x000fe200078e02ff */
[----:B-----5:R-:W-:Y:S02]  /*9fc0*/  CS2R R58, SRZ ;  /* 0x00000000003a7805 */ /* 0x020fe4000001ff00 */
        /* <DEDUP_REMOVED lines=11> */
[----:B---3--:R-:W-:-:S02]  /*a080*/  IMAD R40, R124, 0x2, R10 ;  /* 0x000000027c287824 */ /* 0x008fc400078e020a */
[----:B------:R-:W-:-:S03]  /*a090*/  IMAD R124, R3, 0x63, RZ ;  /* 0x00000063037c7824 */ /* 0x000fc600078e02ff */
        /* <DEDUP_REMOVED lines=19> */
[----:B------:R-:W-:Y:S01]  /*a1d0*/  IMAD R126, R3, 0x61, RZ ;  /* 0x00000061037e7824 */ /* 0x000fe200078e02ff */
[-C--:B--2---:R-:W-:Y:S02]  /*a1e0*/  LEA.HI.X.SX32 R56, R54, R0.reuse, 0x1, P0 ;  /* 0x0000000036387211 */ /* 0x084fe400000f0eff */
[-C--:B------:R-:W-:Y:S02]  /*a1f0*/  LEA.HI.X.SX32 R54, R29, R0.reuse, 0x1, P2 ;  /* 0x000000001d367211 */ /* 0x080fe400010f0eff */
[----:B----4-:R-:W-:Y:S01]  /*a200*/  LEA.HI.X.SX32 R55, R39, R0, 0x1, P1 ;  /* 0x0000000027377211 */ /* 0x010fe200008f0eff */
[----:B------:R2:W-:Y:S01]  /*a210*/  STL [R1+0xbb0], R56 ;  /* 0x000bb03801007387 */ /* 0x0005e20000100800 */
[----:B------:R-:W-:Y:S01]  /*a220*/  IADD3 R29, P0, R53, R12, RZ ;  /* 0x0000000c351d7210 */ /* 0x000fe20007f1e0ff */
[----:B------:R-:W-:-:S02]  /*a230*/  IMAD R39, R130, 0x2, R18 ;  /* 0x0000000282277824 */ /* 0x000fc400078e0212 */
[----:B------:R4:W-:Y:S01]  /*a240*/  STL [R1+0xf70], R55 ;  /* 0x000f703701007387 */ /* 0x0009e20000100800 */
[----:B------:R-:W-:-:S03]  /*a250*/  IMAD R130, R3, 0x5d, RZ ;  /* 0x0000005d03827824 */ /* 0x000fc600078e02ff */
[----:B------:R0:W-:Y:S01]  /*a260*/  STL [R1+0xf74], R54 ;  /* 0x000f743601007387 */ /* 0x0001e20000100800 */
[----:B--2---:R-:W-:-:S03]  /*a270*/  CS2R R56, SRZ ;  /* 0x0000000000387805 */ /* 0x004fc6000001ff00 */
[----:B------:R2:W-:Y:S01]  /*a280*/  STL [R1+0xf78], R29 ;  /* 0x000f781d01007387 */ /* 0x0005e20000100800 */
[-C--:B----4-:R-:W-:Y:S02]  /*a290*/  IADD3 R55, P2, R22, R12.reuse, RZ ;  /* 0x0000000c16377210 */ /* 0x090fe40007f5e0ff */
[----:B0-----:R-:W-:-:S04]  /*a2a0*/  IADD3 R54, P1, R38, R12, RZ ;  /* 0x0000000c26367210 */ /* 0x001fc80007f3e0ff */
[-C--:B------:R-:W-:Y:S01]  /*a2b0*/  LEA.HI.X.SX32 R38, R38, R0.reuse, 0x1, P1 ;  /* 0x0000000026267211 */ /* 0x080fe200008f0eff */
[----:B------:R0:W-:Y:S01]  /*a2c0*/  STL [R1+0xf7c], R54 ;  /* 0x000f7c3601007387 */ /* 0x0001e20000100800 */
[----:B--2---:R-:W-:Y:S02]  /*a2d0*/  IMAD R29, R131, 0x2, R39 ;  /* 0x00000002831d7824 */ /* 0x004fe400078e0227 */
[----:B------:R-:W-:Y:S01]  /*a2e0*/  IMAD R131, R3, 0x5c, RZ ;  /* 0x0000005c03837824 */ /* 0x000fe200078e02ff */
[----:B------:R-:W-:Y:S01]  /*a2f0*/  STL [R1+0xf80], R55 ;  /* 0x000f803701007387 */ /* 0x000fe20000100800 */
[-C--:B0-----:R-:W-:Y:S02]  /*a300*/  LEA.HI.X.SX32 R54, R53, R0.reuse, 0x1, P0 ;  /* 0x0000000035367211 */ /* 0x081fe400000f0eff */
[----:B------:R-:W-:Y:S01]  /*a310*/  LEA.HI.X.SX32 R53, R22, R0, 0x1, P2 ;  /* 0x0000000016357211 */ /* 0x000fe200010f0eff */
[----:B------:R-:W-:Y:S02]  /*a320*/  IMAD R22, R132, 0x2, R29 ;  /* 0x0000000284167824 */ /* 0x000fe400078e021d */
[----:B------:R0:W-:Y:S01]  /*a330*/  STL [R1+0xbb4], R54 ;  /* 0x000bb43601007387 */ /* 0x0001e20000100800 */
[----:B------:R-:W-:-:S03]  /*a340*/  IMAD R132, R3, 0x5b, RZ ;  /* 0x0000005b03847824 */ /* 0x000fc600078e02ff */
[----:B------:R2:W-:Y:S04]  /*a350*/  STL [R1+0xf5c], R38 ;  /* 0x000f5c2601007387 */ /* 0x0005e80000100800 */
[----:B------:R4:W-:Y:S01]  /*a360*/  STL [R1+0xf60], R53 ;  /* 0x000f603501007387 */ /* 0x0009e20000100800 */
[-C--:B0-----:R-:W-:Y:S02]  /*a370*/  IADD3 R54, P1, R28, R12.reuse, RZ ;  /* 0x0000000c1c367210 */ /* 0x081fe40007f3e0ff */
[-C--:B--2---:R-:W-:Y:S02]  /*a380*/  IADD3 R38, P0, R52, R12.reuse, RZ ;  /* 0x0000000c34267210 */ /* 0x084fe40007f1e0ff */
[----:B----4-:R-:W-:-:S03]  /*a390*/  IADD3 R53, P2, R9, R12, RZ ;  /* 0x0000000c09357210 */ /* 0x010fc60007f5e0ff */
[----:B------:R0:W-:Y:S04]  /*a3a0*/  STL [R1+0xf64], R38 ;  /* 0x000f642601007387 */ /* 0x0001e80000100800 */
[----:B------:R2:W-:Y:S04]  /*a3b0*/  STL [R1+0xf68], R54 ;  /* 0x000f683601007387 */ /* 0x0005e80000100800 */
[----:B------:R4:W-:Y:S01]  /*a3c0*/  STL [R1+0xf6c], R53 ;  /* 0x000f6c3501007387 */ /* 0x0009e20000100800 */
[----:B0-----:R-:W-:Y:S02]  /*a3d0*/  IMAD R38, R136, 0x2, R22 ;  /* 0x0000000288267824 */ /* 0x001fe400078e0216 */
[----:B------:R-:W-:Y:S01]  /*a3e0*/  IMAD R136, R3, 0x57, RZ ;  /* 0x0000005703887824 */ /* 0x000fe200078e02ff */
[----:B--2---:R-:W-:-:S02]  /*a3f0*/  LEA.HI.X.SX32 R54, R52, R0, 0x1, P0 ;  /* 0x0000000034367211 */ /* 0x004fc400000f0eff */
[-C--:B------:R-:W-:Y:S02]  /*a400*/  LEA.HI.X.SX32 R52, R9, R0.reuse, 0x1, P2 ;  /* 0x0000000009347211 */ /* 0x080fe400010f0eff */
[----:B----4-:R-:W-:Y:S01]  /*a410*/  LEA.HI.X.SX32 R53, R28, R0, 0x1, P1 ;  /* 0x000000001c357211 */ /* 0x010fe200008f0eff */
[----:B------:R0:W-:Y:S01]  /*a420*/  STL [R1+0xbb8], R54 ;  /* 0x000bb83601007387 */ /* 0x0001e20000100800 */
[----:B------:R-:W-:Y:S01]  /*a430*/  IADD3 R9, P0, R51, R12, RZ ;  /* 0x0000000c33097210 */ /* 0x000fe20007f1e0ff */
[----:B------:R-:W-:Y:S02]  /*a440*/  IMAD R28, R137, 0x2, R38 ;  /* 0x00000002891c7824 */ /* 0x000fe400078e0226 */
[----:B------:R2:W-:Y:S01]  /*a450*/  STL [R1+0xf48], R53 ;  /* 0x000f483501007387 */ /* 0x0005e20000100800 */
[----:B------:R-:W-:-:S03]  /*a460*/  IMAD R137, R3, 0x56, RZ ;  /* 0x0000005603897824 */ /* 0x000fc600078e02ff */
[----:B------:R4:W-:Y:S01]  /*a470*/  STL [R1+0xf4c], R52 ;  /* 0x000f4c3401007387 */ /* 0x0009e20000100800 */
[----:B0-----:R-:W-:-:S03]  /*a480*/  CS2R R54, SRZ ;  /* 0x0000000000367805 */ /* 0x001fc6000001ff00 */
[----:B------:R0:W-:Y:S01]  /*a490*/  STL [R1+0xf50], R9 ;  /* 0x000f500901007387 */ /* 0x0001e20000100800 */
[-C--:B--2---:R-:W-:Y:S02]  /*a4a0*/  IADD3 R53, P1, R37, R12.reuse, RZ ;  /* 0x0000000c25357210 */ /* 0x084fe40007f3e0ff */
[----:B----4-:R-:W-:-:S03]  /*a4b0*/  IADD3 R52, P2, R15, R12, RZ ;  /* 0x0000000c0f347210 */ /* 0x010fc60007f5e0ff */
[----:B------:R2:W-:Y:S01]  /*a4c0*/  STL [R1+0xf54], R53 ;  /* 0x000f543501007387 */ /* 0x0005e20000100800 */
[----:B0-----:R-:W-:-:S03]  /*a4d0*/  IMAD R9, R138, 0x2, R28 ;  /* 0x000000028a097824 */ /* 0x001fc600078e021c */
[----:B------:R0:W-:Y:S01]  /*a4e0*/  STL [R1+0xf58], R52 ;  /* 0x000f583401007387 */ /* 0x0001e20000100800 */
[----:B------:R-:W-:Y:S01]  /*a4f0*/  IMAD R138, R3, 0x55, RZ ;  /* 0x00000055038a7824 */ /* 0x000fe200078e02ff */
[-C--:B--2---:R-:W-:Y:S02]  /*a500*/  LEA.HI.X.SX32 R53, R51, R0.reuse, 0x1, P0 ;  /* 0x0000000033357211 */ /* 0x084fe400000f0eff */
[-C--:B------:R-:W-:Y:S02]  /*a510*/  LEA.HI.X.SX32 R51, R15, R0.reuse, 0x1, P2 ;  /* 0x000000000f337211 */ /* 0x080fe400010f0eff */
[----:B0-----:R-:W-:Y:S01]  /*a520*/  LEA.HI.X.SX32 R52, R37, R0, 0x1, P1 ;  /* 0x0000000025347211 */ /* 0x001fe200008f0eff */
[----:B------:R-:W-:Y:S01]  /*a530*/  STL [R1+0xbbc], R53 ;  /* 0x000bbc3501007387 */ /* 0x000fe20000100800 */
[----:B------:R-:W-:Y:S01]  /*a540*/  IADD3 R15, P0, R50, R12, RZ ;  /* 0x0000000c320f7210 */ /* 0x000fe20007f1e0ff */
[----:B------:R-:W-:Y:S02]  /*a550*/  IMAD R37, R142, 0x2, R9 ;  /* 0x000000028e257824 */ /* 0x000fe400078e0209 */
[----:B------:R0:W-:Y:S01]  /*a560*/  STL [R1+0xf34], R52 ;  /* 0x000f343401007387 */ /* 0x0001e20000100800 */
[----:B------:R-:W-:-:S03]  /*a570*/  IMAD R142, R3, 0x51, RZ ;  /* 0x00000051038e7824 */ /* 0x000fc600078e02ff */
[----:B------:R2:W-:Y:S04]  /*a580*/  STL [R1+0xf38], R51 ;  /* 0x000f383301007387 */ /* 0x0005e80000100800 */
[----:B------:R4:W-:Y:S01]  /*a590*/  STL [R1+0xf3c], R15 ;  /* 0x000f3c0f01007387 */ /* 0x0009e20000100800 */
[-C--:B0-----:R-:W-:Y:S02]  /*a5a0*/  IADD3 R52, P2, R13, R12.reuse, RZ ;  /* 0x0000000c0d347210 */ /* 0x081fe40007f5e0ff */
[----:B--2---:R-:W-:-:S04]  /*a5b0*/  IADD3 R51, P1, R36, R12, RZ ;  /* 0x0000000c24337210 */ /* 0x004fc80007f3e0ff */
[-C--:B------:R-:W-:Y:S01]  /*a5c0*/  LEA.HI.X.SX32 R36, R36, R0.reuse, 0x1, P1 ;  /* 0x0000000024247211 */ /* 0x080fe200008f0eff */
[----:B------:R0:W-:Y:S01]  /*a5d0*/  STL [R1+0xf40], R51 ;  /* 0x000f403301007387 */ /* 0x0001e20000100800 */
[----:B----4-:R-:W-:Y:S02]  /*a5e0*/  IMAD R15, R143, 0x2, R37 ;  /* 0x000000028f0f7824 */ /* 0x010fe400078e0225 */
[----:B------:R-:W-:Y:S01]  /*a5f0*/  IMAD R143, R3, 0x50, RZ ;  /* 0x00000050038f7824 */ /* 0x000fe200078e02ff */
[----:B------:R2:W-:Y:S01]  /*a600*/  STL [R1+0xf44], R52 ;  /* 0x000f443401007387 */ /* 0x0005e20000100800 */
[-C--:B0-----:R-:W-:Y:S02]  /*a610*/  LEA.HI.X.SX32 R51, R50, R0.reuse, 0x1, P0 ;  /* 0x0000000032337211 */ /* 0x081fe400000f0eff */
[----:B------:R-:W-:Y:S01]  /*a620*/  LEA.HI.X.SX32 R50, R13, R0, 0x1, P2 ;  /* 0x000000000d327211 */ /* 0x000fe200010f0eff */
[----:B------:R-:W-:Y:S01]  /*a630*/  IMAD R13, R144, 0x2, R15 ;  /* 0x00000002900d7824 */ /* 0x000fe200078e020f */
[----:B--2---:R-:W-:Y:S01]  /*a640*/  CS2R R52, SRZ ;  /* 0x0000000000347805 */ /* 0x004fe2000001ff00 */
        /* <DEDUP_REMOVED lines=23> */
[----:B--2---:R-:W-:-:S03]  /*a7c0*/  IADD3 R49, P2, R26, R12, RZ ;  /* 0x0000000c1a317210 */ /* 0x004fc60007f5e0ff */
[----:B------:R0:W-:Y:S01]  /*a7d0*/  STL [R1+0xf18], R50 ;  /* 0x000f183201007387 */ /* 0x0001e20000100800 */
[----:B----4-:R-:W-:-:S03]  /*a7e0*/  IMAD R21, R150, 0x2, R27 ;  /* 0x0000000296157824 */ /* 0x010fc600078e021b */
[----:B------:R2:W-:Y:S01]  /*a7f0*/  STL [R1+0xf1c], R49 ;  /* 0x000f1c3101007387 */ /* 0x0005e20000100800 */
[----:B------:R-:W-:Y:S01]  /*a800*/  IMAD R150, R3, 0x49, RZ ;  /* 0x0000004903967824 */ /* 0x000fe200078e02ff */
[-C--:B0-----:R-:W-:Y:S02]  /*a810*/  LEA.HI.X.SX32 R50, R48, R0.reuse, 0x1, P0 ;  /* 0x0000000030327211 */ /* 0x081fe400000f0eff */
[-C--:B------:R-:W-:Y:S02]  /*a820*/  LEA.HI.X.SX32 R48, R26, R0.reuse, 0x1, P2 ;  /* 0x000000001a307211 */ /* 0x080fe400010f0eff */
[----:B--2---:R-:W-:Y:S01]  /*a830*/  LEA.HI.X.SX32 R49, R35, R0, 0x1, P1 ;  /* 0x0000000023317211 */ /* 0x004fe200008f0eff */
[----:B------:R0:W-:Y:S01]  /*a840*/  STL [R1+0xbc8], R50 ;  /* 0x000bc83201007387 */ /* 0x0001e20000100800 */
[----:B------:R-:W-:Y:S01]  /*a850*/  IADD3 R26, P0, R47, R12, RZ ;  /* 0x0000000c2f1a7210 */ /* 0x000fe20007f1e0ff */
[----:B------:R-:W-:Y:S02]  /*a860*/  IMAD R35, R154, 0x2, R21 ;  /* 0x000000029a237824 */ /* 0x000fe400078e0215 */
[----:B------:R2:W-:Y:S04]  /*a870*/  STL [R1+0xef8], R49 ;  /* 0x000ef83101007387 */ /* 0x0005e80000100800 */
[----:B------:R4:W-:Y:S01]  /*a880*/  STL [R1+0xefc], R48 ;  /* 0x000efc3001007387 */ /* 0x0009e20000100800 */
[----:B0-----:R-:W-:-:S03]  /*a890*/  CS2R R50, SRZ ;  /* 0x0000000000327805 */ /* 0x001fc6000001ff00 */
[----:B------:R0:W-:Y:S01]  /*a8a0*/  STL [R1+0xf00], R26 ;  /* 0x000f001a01007387 */ /* 0x0001e20000100800 */
[-C--:B--2---:R-:W-:Y:S02]  /*a8b0*/  IADD3 R49, P2, R17, R12.reuse, RZ ;  /* 0x0000000c11317210 */ /* 0x084fe40007f5e0ff */
[----:B----4-:R-:W-:-:S04]  /*a8c0*/  IADD3 R48, P1, R34, R12, RZ ;  /* 0x0000000c22307210 */ /* 0x010fc80007f3e0ff */
[----:B------:R-:W-:Y:S01]  /*a8d0*/  LEA.HI.X.SX32 R34, R34, R0, 0x1, P1 ;  /* 0x0000000022227211 */ /* 0x000fe200008f0eff */
[----:B------:R2:W-:Y:S01]  /*a8e0*/  STL [R1+0xf04], R48 ;  /* 0x000f043001007387 */ /* 0x0005e20000100800 */
[----:B0-----:R-:W-:-:S03]  /*a8f0*/  IMAD R26, R155, 0x2, R35 ;  /* 0x000000029b1a7824 */ /* 0x001fc600078e0223 */
[----:B------:R-:W-:Y:S01]  /*a900*/  STL [R1+0xf08], R49 ;  /* 0x000f083101007387 */ /* 0x000fe20000100800 */
[-C--:B--2---:R-:W-:Y:S02]  /*a910*/  LEA.HI.X.SX32 R48, R47, R0.reuse, 0x1, P0 ;  /* 0x000000002f307211 */ /* 0x084fe400000f0eff */
[----:B------:R-:W-:Y:S01]  /*a920*/  LEA.HI.X.SX32 R47, R17, R0, 0x1, P2 ;  /* 0x00000000112f7211 */ /* 0x000fe200010f0eff */
[----:B------:R-:W-:Y:S02]  /*a930*/  IMAD R17, R156, 0x2, R26 ;  /* 0x000000029c117824 */ /* 0x000fe400078e021a */
[----:B------:R0:W-:Y:S04]  /*a940*/  STL [R1+0xbcc], R48 ;  /* 0x000bcc3001007387 */ /* 0x0001e80000100800 */
[----:B------:R2:W-:Y:S04]  /*a950*/  STL [R1+0xee4], R34 ;  /* 0x000ee42201007387 */ /* 0x0005e80000100800 */
[----:B------:R4:W-:Y:S01]  /*a960*/  STL [R1+0xee8], R47 ;  /* 0x000ee82f01007387 */ /* 0x0009e20000100800 */
[----:B0-----:R-:W-:-:S02]  /*a970*/  IADD3 R48, P1, R20, R12, RZ ;  /* 0x0000000c14307210 */ /* 0x001fc40007f3e0ff */
[-C--:B--2---:R-:W-:Y:S02]  /*a980*/  IADD3 R34, P0, R46, R12.reuse, RZ ;  /* 0x0000000c2e227210 */ /* 0x084fe40007f1e0ff */
[----:B----4-:R-:W-:-:S03]  /*a990*/  IADD3 R47, P2, R11, R12, RZ ;  /* 0x0000000c0b2f7210 */ /* 0x010fc60007f5e0ff */
[----:B------:R0:W-:Y:S04]  /*a9a0*/  STL [R1+0xeec], R34 ;  /* 0x000eec2201007387 */ /* 0x0001e80000100800 */
[----:B------:R2:W-:Y:S04]  /*a9b0*/  STL [R1+0xef0], R48 ;  /* 0x000ef03001007387 */ /* 0x0005e80000100800 */
[----:B------:R4:W-:Y:S01]  /*a9c0*/  STL [R1+0xef4], R47 ;  /* 0x000ef42f01007387 */ /* 0x0009e20000100800 */
[----:B0-----:R-:W-:Y:S01]  /*a9d0*/  IMAD R34, R160, 0x2, R17 ;  /* 0x00000002a0227824 */ /* 0x001fe200078e0211 */
[----:B--2---:R-:W-:-:S02]  /*a9e0*/  LEA.HI.X.SX32 R48, R46, R0, 0x1, P0 ;  /* 0x000000002e307211 */ /* 0x004fc400000f0eff */
[-C--:B------:R-:W-:Y:S02]  /*a9f0*/  LEA.HI.X.SX32 R46, R11, R0.reuse, 0x1, P2 ;  /* 0x000000000b2e7211 */ /* 0x080fe400010f0eff */
[----:B----4-:R-:W-:Y:S01]  /*aa00*/  LEA.HI.X.SX32 R47, R20, R0, 0x1, P1 ;  /* 0x00000000142f7211 */ /* 0x010fe200008f0eff */
        /* <DEDUP_REMOVED lines=12> */
[-C--:B--2---:R-:W-:Y:S02]  /*aad0*/  LEA.HI.X.SX32 R47, R45, R0.reuse, 0x1, P0 ;  /* 0x000000002d2f7211 */ /* 0x084fe400000f0eff */
[-C--:B------:R-:W-:Y:S02]  /*aae0*/  LEA.HI.X.SX32 R45, R25, R0.reuse, 0x1, P2 ;  /* 0x00000000192d7211 */ /* 0x080fe400010f0eff */
[----:B0-----:R-:W-:Y:S01]  /*aaf0*/  LEA.HI.X.SX32 R46, R33, R0, 0x1, P1 ;  /* 0x00000000212e7211 */ /* 0x001fe200008f0eff */
[----:B------:R-:W-:Y:S01]  /*ab00*/  STL [R1+0xbd4], R47 ;  /* 0x000bd42f01007387 */ /* 0x000fe20000100800 */
[-C--:B------:R-:W-:Y:S01]  /*ab10*/  IADD3 R25, P0, R44, R12.reuse, RZ ;  /* 0x0000000c2c197210 */ /* 0x080fe20007f1e0ff */
[----:B------:R-:W-:Y:S02]  /*ab20*/  IMAD R33, R166, 0x2, R11 ;  /* 0x00000002a6217824 */ /* 0x000fe400078e020b */
[----:B------:R0:W-:Y:S04]  /*ab30*/  STL [R1+0xebc], R46 ;  /* 0x000ebc2e01007387 */ /* 0x0001e80000100800 */
[----:B------:R2:W-:Y:S04]  /*ab40*/  STL [R1+0xec0], R45 ;  /* 0x000ec02d01007387 */ /* 0x0005e80000100800 */
[----:B------:R4:W-:Y:S01]  /*ab50*/  STL [R1+0xec4], R25 ;  /* 0x000ec41901007387 */ /* 0x0009e20000100800 */
[----:B0-----:R-:W-:-:S02]  /*ab60*/  IADD3 R46, P2, R16, R12, RZ ;  /* 0x0000000c102e7210 */ /* 0x001fc40007f5e0ff */
[----:B--2---:R-:W-:-:S04]  /*ab70*/  IADD3 R45, P1, R32, R12, RZ ;  /* 0x0000000c202d7210 */ /* 0x004fc80007f3e0ff */
[----:B------:R-:W-:Y:S01]  /*ab80*/  LEA.HI.X.SX32 R32, R32, R0, 0x1, P1 ;  /* 0x0000000020207211 */ /* 0x000fe200008f0eff */
[----:B------:R0:W-:Y:S01]  /*ab90*/  STL [R1+0xec8], R45 ;  /* 0x000ec82d01007387 */ /* 0x0001e20000100800 */
[----:B----4-:R-:W-:-:S03]  /*aba0*/  IMAD R25, R167, 0x2, R33 ;  /* 0x00000002a7197824 */ /* 0x010fc600078e0221 */
[----:B------:R2:W-:Y:S01]  /*abb0*/  STL [R1+0xecc], R46 ;  /* 0x000ecc2e01007387 */ /* 0x0005e20000100800 */
[-C--:B0-----:R-:W-:Y:S02]  /*abc0*/  LEA.HI.X.SX32 R45, R44, R0.reuse, 0x1, P0 ;  /* 0x000000002c2d7211 */ /* 0x081fe400000f0eff */
[----:B------:R-:W-:Y:S01]  /*abd0*/  LEA.HI.X.SX32 R44, R16, R0, 0x1, P2 ;  /* 0x00000000102c7211 */ /* 0x000fe200010f0eff */
[----:B------:R-:W-:Y:S01]  /*abe0*/  IMAD R16, R168, 0x2, R25 ;  /* 0x00000002a8107824 */ /* 0x000fe200078e0219 */
[----:B--2---:R-:W-:Y:S01]  /*abf0*/  CS2R R46, SRZ ;  /* 0x00000000002e7805 */ /* 0x004fe2000001ff00 */
        /* <DEDUP_REMOVED lines=13> */
[----:B------:R-:W-:Y:S01]  /*acd0*/  STL [R1+0xbdc], R45 ;  /* 0x000bdc2d01007387 */ /* 0x000fe20000100800 */
[-C--:B------:R-:W-:Y:S01]  /*ace0*/  IADD3 R5, P0, R42, R12.reuse, RZ ;  /* 0x0000000c2a057210 */ /* 0x080fe20007f1e0ff */
[----:B------:R-:W-:Y:S02]  /*acf0*/  IMAD R24, R173, 0x2, R32 ;  /* 0x00000002ad187824 */ /* 0x000fe400078e0220 */
[----:B------:R0:W-:Y:S04]  /*ad00*/  STL [R1+0xe94], R44 ;  /* 0x000e942c01007387 */ /* 0x0001e80000100800 */
[----:B------:R2:W-:Y:S04]  /*ad10*/  STL [R1+0xe98], R43 ;  /* 0x000e982b01007387 */ /* 0x0005e80000100800 */
[----:B------:R4:W-:Y:S01]  /*ad20*/  STL [R1+0xe9c], R5 ;  /* 0x000e9c0501007387 */ /* 0x0009e20000100800 */
[----:B0-----:R-:W-:-:S02]  /*ad30*/  IADD3 R44, P1, R31, R12, RZ ;  /* 0x0000000c1f2c7210 */ /* 0x001fc40007f3e0ff */
[----:B--2---:R-:W-:-:S03]  /*ad40*/  IADD3 R43, P2, R19, R12, RZ ;  /* 0x0000000c132b7210 */ /* 0x004fc60007f5e0ff */
[----:B------:R0:W-:Y:S01]  /*ad50*/  STL [R1+0xea0], R44 ;  /* 0x000ea02c01007387 */ /* 0x0001e20000100800 */
[----:B----4-:R-:W-:-:S03]  /*ad60*/  IMAD R5, R174, 0x2, R24 ;  /* 0x00000002ae057824 */ /* 0x010fc600078e0218 */
[----:B------:R2:W-:Y:S01]  /*ad70*/  STL [R1+0xea4], R43 ;  /* 0x000ea42b01007387 */ /* 0x0005e20000100800 */
        /* <DEDUP_REMOVED lines=279> */
[----:B---3--:R-:W-:Y:S02]  /*bef0*/  IMAD R9, R249, 0x2, R10 ;  /* 0x00000002f9097824 */ /* 0x008fe400078e020a */
[----:B------:R0:W-:Y:S04]  /*bf00*/  STL [R1+0xc2c], R24 ;  /* 0x000c2c1801007387 */ /* 0x0001e80000100800 */
[----:B------:R2:W-:Y:S04]  /*bf10*/  STL [R1+0xd04], R18 ;  /* 0x000d041201007387 */ /* 0x0005e80000100800 */
[----:B------:R3:W-:Y:S01]  /*bf20*/  STL [R1+0xd08], R23 ;  /* 0x000d081701007387 */ /* 0x0007e20000100800 */
[----:B0-----:R-:W-:-:S02]  /*bf30*/  IADD3 R24, P2, R13, R12, RZ ;  /* 0x0000000c0d187210 */ /* 0x001fc40007f5e0ff */
[----:B--2---:R-:W-:Y:S02]  /*bf40*/  IADD3 R18, P0, R22, R12, RZ ;  /* 0x0000000c16127210 */ /* 0x004fe40007f1e0ff */
[----:B------:R-:W-:Y:S02]  /*bf50*/  LEA.HI.X.SX32 R13, R13, R0, 0x1, P2 ;  /* 0x000000000d0d7211 */ /* 0x000fe400010f0eff */
[----:B---3--:R-:W-:Y:S01]  /*bf60*/  IADD3 R23, P1, R15, R12, RZ ;  /* 0x0000000c0f177210 */ /* 0x008fe20007f3e0ff */
[----:B------:R1:W-:Y:S04]  /*bf70*/  STL [R1+0xd0c], R18 ;  /* 0x000d0c1201007387 */ /* 0x0003e80000100800 */
[----:B------:R0:W-:Y:S04]  /*bf80*/  STL [R1+0xd10], R23 ;  /* 0x000d101701007387 */ /* 0x0001e80000100800 */
[----:B------:R2:W-:Y:S01]  /*bf90*/  STL [R1+0xd14], R24 ;  /* 0x000d141801007387 */ /* 0x0005e20000100800 */
[----:B-1----:R-:W-:Y:S01]  /*bfa0*/  IMAD R18, R250, 0x2, R9 ;  /* 0x00000002fa127824 */ /* 0x002fe200078e0209 */
[----:B0-----:R-:W-:-:S02]  /*bfb0*/  LEA.HI.X.SX32 R23, R22, R0, 0x1, P0 ;  /* 0x0000000016177211 */ /* 0x001fc400000f0eff */
[----:B------:R-:W-:Y:S01]  /*bfc0*/  LEA.HI.X.SX32 R22, R15, R0, 0x1, P1 ;  /* 0x000000000f167211 */ /* 0x000fe200008f0eff */
[----:B------:R-:W-:Y:S01]  /*bfd0*/  IMAD R15, R251, 0x2, R18 ;  /* 0x00000002fb0f7824 */ /* 0x000fe200078e0212 */
[----:B--2---:R-:W-:Y:S01]  /*bfe0*/  CS2R R24, SRZ ;  /* 0x0000000000187805 */ /* 0x004fe2000001ff00 */
[----:B------:R0:W-:Y:S04]  /*bff0*/  STL [R1+0xc30], R23 ;  /* 0x000c301701007387 */ /* 0x0001e80000100800 */
[----:B------:R1:W-:Y:S04]  /*c000*/  STL [R1+0xcf0], R22 ;  /* 0x000cf01601007387 */ /* 0x0003e80000100800 */
[----:B------:R2:W-:Y:S01]  /*c010*/  STL [R1+0xcf4], R13 ;  /* 0x000cf40d01007387 */ /* 0x0005e20000100800 */
[----:B0-----:R-:W-:-:S02]  /*c020*/  IADD3 R23, P1, R17, R12, RZ ;  /* 0x0000000c11177210 */ /* 0x001fc40007f3e0ff */
[-C--:B-1----:R-:W-:Y:S02]  /*c030*/  IADD3 R22, P2, R11, R12.reuse, RZ ;  /* 0x0000000c0b167210 */ /* 0x082fe40007f5e0ff */
[----:B--2---:R-:W-:Y:S02]  /*c040*/  IADD3 R13, P0, R21, R12, RZ ;  /* 0x0000000c150d7210 */ /* 0x004fe40007f1e0ff */
[----:B------:R-:W-:-:S03]  /*c050*/  LEA.HI.X.SX32 R11, R11, R0, 0x1, P2 ;  /* 0x000000000b0b7211 */ /* 0x000fc600010f0eff */
[----:B------:R5:W-:Y:S04]  /*c060*/  STL [R1+0xcf8], R13 ;  /* 0x000cf80d01007387 */ /* 0x000be80000100800 */
[----:B------:R0:W-:Y:S04]  /*c070*/  STL [R1+0xcfc], R23 ;  /* 0x000cfc1701007387 */ /* 0x0001e80000100800 */
[----:B------:R1:W-:Y:S01]  /*c080*/  STL [R1+0xd00], R22 ;  /* 0x000d001601007387 */ /* 0x0003e20000100800 */
[----:B-----5:R-:W-:Y:S02]  /*c090*/  IMAD R13, R241, 0x2, R15 ;  /* 0x00000002f10d7824 */ /* 0x020fe400078e020f */
[----:B------:R-:W2:Y:S01]  /*c0a0*/  LDC R241, c[0x0][0x268] ;  /* 0x00009a00fff17b82 */ /* 0x000ea20000000800 */
[----:B0-----:R-:W-:Y:S01]  /*c0b0*/  IMAD R23, R3, 0x72, RZ ;  /* 0x0000007203177824 */ /* 0x001fe200078e02ff */
[----:B-1----:R-:W-:-:S02]  /*c0c0*/  LEA.HI.X.SX32 R22, R21, R0, 0x1, P0 ;  /* 0x0000000015167211 */ /* 0x002fc400000f0eff */
[----:B------:R-:W-:-:S03]  /*c0d0*/  LEA.HI.X.SX32 R21, R17, R0, 0x1, P1 ;  /* 0x0000000011157211 */ /* 0x000fc600008f0eff */
[----:B------:R0:W-:Y:S04]  /*c0e0*/  STL [R1+0xc34], R22 ;  /* 0x000c341601007387 */ /* 0x0001e80000100800 */
[----:B------:R1:W-:Y:S04]  /*c0f0*/  STL [R1+0xcdc], R21 ;  /* 0x000cdc1501007387 */ /* 0x0003e80000100800 */
[----:B------:R3:W-:Y:S01]  /*c100*/  STL [R1+0xce0], R11 ;  /* 0x000ce00b01007387 */ /* 0x0007e20000100800 */
[-C--:B0-----:R-:W-:Y:S01]  /*c110*/  IADD3 R22, P1, R16, R12.reuse, RZ ;  /* 0x0000000c10167210 */ /* 0x081fe20007f3e0ff */
[----:B--2---:R-:W-:Y:S01]  /*c120*/  IMAD R17, R241, 0x2, R13 ;  /* 0x00000002f1117824 */ /* 0x004fe200078e020d */
[-C--:B-1----:R-:W-:Y:S01]  /*c130*/  IADD3 R21, P2, R5, R12.reuse, RZ ;  /* 0x0000000c05157210 */ /* 0x082fe20007f5e0ff */
[----:B------:R-:W0:Y:S01]  /*c140*/  LDC R241, c[0x0][0x268] ;  /* 0x00009a00fff17b82 */ /* 0x000e220000000800 */
[----:B---3--:R-:W-:-:S05]  /*c150*/  IADD3 R11, P0, R20, R12, RZ ;  /* 0x0000000c140b7210 */ /* 0x008fca0007f1e0ff */
[----:B------:R-:W-:Y:S04]  /*c160*/  STL [R1+0xce4], R11 ;  /* 0x000ce40b01007387 */ /* 0x000fe80000100800 */
[----:B------:R1:W-:Y:S04]  /*c170*/  STL [R1+0xce8], R22 ;  /* 0x000ce81601007387 */ /* 0x0003e80000100800 */
[----:B------:R2:W-:Y:S01]  /*c180*/  STL [R1+0xcec], R21 ;  /* 0x000cec1501007387 */ /* 0x0005e20000100800 */
[----:B-1----:R-:W-:Y:S02]  /*c190*/  IMAD R22, R3, 0x71, RZ ;  /* 0x0000007103167824 */ /* 0x002fe400078e02ff */
[----:B0-----:R-:W-:-:S02]  /*c1a0*/  IMAD R11, R241, 0x2, R17 ;  /* 0x00000002f10b7824 */ /* 0x001fc400078e0211 */
[----:B------:R-:W0:Y:S01]  /*c1b0*/  LDC R241, c[0x0][0x268] ;  /* 0x00009a00fff17b82 */ /* 0x000e220000000800 */
[-C--:B--2---:R-:W-:Y:S02]  /*c1c0*/  LEA.HI.X.SX32 R21, R20, R0.reuse, 0x1, P0 ;  /* 0x0000000014157211 */ /* 0x084fe400000f0eff */
[-C--:B------:R-:W-:Y:S02]  /*c1d0*/  LEA.HI.X.SX32 R20, R16, R0.reuse, 0x1, P1 ;  /* 0x0000000010147211 */ /* 0x080fe400008f0eff */
[----:B------:R-:W-:Y:S01]  /*c1e0*/  LEA.HI.X.SX32 R16, R5, R0, 0x1, P2 ;  /* 0x0000000005107211 */ /* 0x000fe200010f0eff */
[----:B------:R1:W-:Y:S04]  /*c1f0*/  STL [R1+0xc38], R21 ;  /* 0x000c381501007387 */ /* 0x0003e80000100800 */
[----:B------:R2:W-:Y:S04]  /*c200*/  STL [R1+0xcc8], R20 ;  /* 0x000cc81401007387 */ /* 0x0005e80000100800 */
[----:B------:R3:W-:Y:S01]  /*c210*/  STL [R1+0xccc], R16 ;  /* 0x000ccc1001007387 */ /* 0x0007e20000100800 */
[----:B-1----:R-:W-:-:S02]  /*c220*/  IADD3 R21, P1, R10, R12, RZ ;  /* 0x0000000c0a157210 */ /* 0x002fc40007f3e0ff */
[-C--:B--2---:R-:W-:Y:S01]  /*c230*/  IADD3 R20, P2, R9, R12.reuse, RZ ;  /* 0x0000000c09147210 */ /* 0x084fe20007f5e0ff */
[----:B0-----:R-:W-:Y:S01]  /*c240*/  IMAD R5, R241, 0x2, R11 ;  /* 0x00000002f1057824 */ /* 0x001fe200078e020b */
[----:B---3--:R-:W-:Y:S01]  /*c250*/  IADD3 R16, P0, R19, R12, RZ ;  /* 0x0000000c13107210 */ /* 0x008fe20007f1e0ff */
[----:B------:R-:W0:Y:S01]  /*c260*/  LDC R241, c[0x0][0x268] ;  /* 0x00009a00fff17b82 */ /* 0x000e220000000800 */
[----:B------:R-:W-:-:S03]  /*c270*/  LEA.HI.X.SX32 R9, R9, R0, 0x1, P2 ;  /* 0x0000000009097211 */ /* 0x000fc600010f0eff */
[----:B------:R-:W-:Y:S04]  /*c280*/  STL [R1+0xcd0], R16 ;  /* 0x000cd01001007387 */ /* 0x000fe80000100800 */
[----:B------:R1:W-:Y:S04]  /*c290*/  STL [R1+0xcd4], R21 ;  /* 0x000cd41501007387 */ /* 0x0003e80000100800 */
[----:B------:R2:W-:Y:S01]  /*c2a0*/  STL [R1+0xcd8], R20 ;  /* 0x000cd81401007387 */ /* 0x0005e20000100800 */
[----:B-1----:R-:W-:Y:S01]  /*c2b0*/  IMAD R21, R3, 0x70, RZ ;  /* 0x0000007003157824 */ /* 0x002fe200078e02ff */
[-C--:B--2---:R-:W-:Y:S01]  /*c2c0*/  LEA.HI.X.SX32 R20, R19, R0.reuse, 0x1, P0 ;  /* 0x0000000013147211 */ /* 0x084fe200000f0eff */
[----:B0-----:R-:W-:Y:S01]  /*c2d0*/  IMAD R16, R241, 0x2, R5 ;  /* 0x00000002f1107824 */ /* 0x001fe200078e0205 */
[----:B------:R-:W-:Y:S01]  /*c2e0*/  LEA.HI.X.SX32 R19, R10, R0, 0x1, P1 ;  /* 0x000000000a137211 */ /* 0x000fe200008f0eff */
[----:B------:R-:W0:Y:S02]  /*c2f0*/  LDC R241, c[0x0][0x268] ;  /* 0x00009a00fff17b82 */ /* 0x000e240000000800 */
[----:B------:R1:W-:Y:S04]  /*c300*/  STL [R1+0xc3c], R20 ;  /* 0x000c3c1401007387 */ /* 0x0003e80000100800 */
[----:B------:R2:W-:Y:S04]  /*c310*/  STL [R1+0xcb4], R19 ;  /* 0x000cb41301007387 */ /* 0x0005e80000100800 */
[----:B------:R3:W-:Y:S01]  /*c320*/  STL [R1+0xcb8], R9 ;  /* 0x000cb80901007387 */ /* 0x0007e20000100800 */
[----:B-1----:R-:W-:-:S02]  /*c330*/  IADD3 R20, P1, R15, R12, RZ ;  /* 0x0000000c0f147210 */ /* 0x002fc40007f3e0ff */
[CC--:B--2---:R-:W-:Y:S02]  /*c340*/  IADD3 R19, P2, R13.reuse, R12.reuse, RZ ;  /* 0x0000000c0d137210 */ /* 0x0c4fe40007f5e0ff */
[C---:B---3--:R-:W-:Y:S02]  /*c350*/  IADD3 R9, P0, R18.reuse, R12, RZ ;  /* 0x0000000c12097210 */ /* 0x048fe40007f1e0ff */
[-C--:B------:R-:W-:Y:S01]  /*c360*/  LEA.HI.X.SX32 R13, R13, R0.reuse, 0x1, P2 ;  /* 0x000000000d0d7211 */ /* 0x080fe200010f0eff */
[----:B0-----:R-:W-:Y:S02]  /*c370*/  IMAD R10, R241, 0x2, R16 ;  /* 0x00000002f10a7824 */ /* 0x001fe400078e0210 */
[----:B------:R-:W-:Y:S01]  /*c380*/  STL [R1+0xcbc], R9 ;  /* 0x000cbc0901007387 */ /* 0x000fe20000100800 */
[----:B------:R-:W0:Y:S03]  /*c390*/  LDC R241, c[0x0][0x268] ;  /* 0x00009a00fff17b82 */ /* 0x000e260000000800 */
[----:B------:R1:W-:Y:S04]  /*c3a0*/  STL [R1+0xcc0], R20 ;  /* 0x000cc01401007387 */ /* 0x0003e80000100800 */
[----:B------:R2:W-:Y:S01]  /*c3b0*/  STL [R1+0xcc4], R19 ;  /* 0x000cc41301007387 */ /* 0x0005e20000100800 */
[----:B-1----:R-:W-:Y:S01]  /*c3c0*/  IMAD R20, R3, 0x6f, RZ ;  /* 0x0000006f03147824 */ /* 0x002fe200078e02ff */
[----:B--2---:R-:W-:-:S02]  /*c3d0*/  LEA.HI.X.SX32 R19, R18, R0, 0x1, P0 ;  /* 0x0000000012137211 */ /* 0x004fc400000f0eff */
[----:B------:R-:W-:-:S03]  /*c3e0*/  LEA.HI.X.SX32 R18, R15, R0, 0x1, P1 ;  /* 0x000000000f127211 */ /* 0x000fc600008f0eff */
[----:B------:R1:W-:Y:S01]  /*c3f0*/  STL [R1+0xc40], R19 ;  /* 0x000c401301007387 */ /* 0x0003e20000100800 */
[----:B0-----:R-:W-:Y:S02]  /*c400*/  IMAD R9, R241, 0x2, R10 ;  /* 0x00000002f1097824 */ /* 0x001fe400078e020a */
[----:B------:R-:W0:Y:S01]  /*c410*/  LDC R241, c[0x0][0x268] ;  /* 0x00009a00fff17b82 */ /* 0x000e220000000800 */
[----:B------:R2:W-:Y:S04]  /*c420*/  STL [R1+0xca0], R18 ;  /* 0x000ca01201007387 */ /* 0x0005e80000100800 */
[----:B------:R3:W-:Y:S01]  /*c430*/  STL [R1+0xca4], R13 ;  /* 0x000ca40d01007387 */ /* 0x0007e20000100800 */
[-C--:B-1----:R-:W-:Y:S02]  /*c440*/  IADD3 R19, P1, R11, R12.reuse, RZ ;  /* 0x0000000c0b137210 */ /* 0x082fe40007f3e0ff */
[----:B--2---:R-:W-:-:S02]  /*c450*/  IADD3 R18, P2, R5, R12, RZ ;  /* 0x0000000c05127210 */ /* 0x004fc40007f5e0ff */
[----:B---3--:R-:W-:-:S05]  /*c460*/  IADD3 R13, P0, R17, R12, RZ ;  /* 0x0000000c110d7210 */ /* 0x008fca0007f1e0ff */
[----:B------:R-:W-:Y:S01]  /*c470*/  STL [R1+0xca8], R13 ;  /* 0x000ca80d01007387 */ /* 0x000fe20000100800 */
[----:B0-----:R-:W-:-:S03]  /*c480*/  IMAD R15, R241, 0x2, R9 ;  /* 0x00000002f10f7824 */ /* 0x001fc600078e0209 */
[----:B------:R0:W-:Y:S01]  /*c490*/  STL [R1+0xcac], R19 ;  /* 0x000cac1301007387 */ /* 0x0001e20000100800 */
[----:B------:R-:W1:Y:S03]  /*c4a0*/  LDC R241, c[0x0][0x268] ;  /* 0x00009a00fff17b82 */ /* 0x000e660000000800 */
[----:B------:R2:W-:Y:S01]  /*c4b0*/  STL [R1+0xcb0], R18 ;  /* 0x000cb01201007387 */ /* 0x0005e20000100800 */
[----:B0-----:R-:W-:Y:S01]  /*c4c0*/  IMAD R19, R3, 0x6e, RZ ;  /* 0x0000006e03137824 */ /* 0x001fe200078e02ff */
[-C--:B--2---:R-:W-:Y:S02]  /*c4d0*/  LEA.HI.X.SX32 R18, R17, R0.reuse, 0x1, P0 ;  /* 0x0000000011127211 */ /* 0x084fe400000f0eff */
[-C--:B------:R-:W-:Y:S02]  /*c4e0*/  LEA.HI.X.SX32 R17, R11, R0.reuse, 0x1, P1 ;  /* 0x000000000b117211 */ /* 0x080fe400008f0eff */
[----:B------:R-:W-:Y:S01]  /*c4f0*/  LEA.HI.X.SX32 R11, R5, R0, 0x1, P2 ;  /* 0x00000000050b7211 */ /* 0x000fe200010f0eff */
[----:B------:R0:W-:Y:S04]  /*c500*/  STL [R1+0xc44], R18 ;  /* 0x000c441201007387 */ /* 0x0001e80000100800 */
[----:B------:R2:W-:Y:S01]  /*c510*/  STL [R1+0xc8c], R17 ;  /* 0x000c8c1101007387 */ /* 0x0005e20000100800 */
[----:B-1----:R-:W-:-:S02]  /*c520*/  IMAD R13, R241, 0x2, R15 ;  /* 0x00000002f10d7824 */ /* 0x002fc400078e020f */
[----:B------:R-:W1:Y:S01]  /*c530*/  LDC R241, c[0x0][0x268] ;  /* 0x00009a00fff17b82 */ /* 0x000e620000000800 */
[----:B------:R3:W-:Y:S01]  /*c540*/  STL [R1+0xc90], R11 ;  /* 0x000c900b01007387 */ /* 0x0007e20000100800 */
[-C--:B0-----:R-:W-:Y:S02]  /*c550*/  IADD3 R18, P1, R10, R12.reuse, RZ ;  /* 0x0000000c0a127210 */ /* 0x081fe40007f3e0ff */
[----:B--2---:R-:W-:-:S04]  /*c560*/  IADD3 R17, P2, R9, R12, RZ ;  /* 0x0000000c09117210 */ /* 0x004fc80007f5e0ff */
[----:B------:R-:W-:Y:S02]  /*c570*/  LEA.HI.X.SX32 R9, R9, R0, 0x1, P2 ;  /* 0x0000000009097211 */ /* 0x000fe400010f0eff */
[----:B---3--:R-:W-:-:S05]  /*c580*/  IADD3 R11, P0, R16, R12, RZ ;  /* 0x0000000c100b7210 */ /* 0x008fca0007f1e0ff */
[----:B------:R-:W-:Y:S04]  /*c590*/  STL [R1+0xc94], R11 ;  /* 0x000c940b01007387 */ /* 0x000fe80000100800 */
[----:B------:R0:W-:Y:S01]  /*c5a0*/  STL [R1+0xc98], R18 ;  /* 0x000c981201007387 */ /* 0x0001e20000100800 */
[----:B-1----:R-:W-:-:S03]  /*c5b0*/  IMAD R5, R241, 0x2, R13 ;  /* 0x00000002f1057824 */ /* 0x002fc600078e020d */
[----:B------:R1:W-:Y:S01]  /*c5c0*/  STL [R1+0xc9c], R17 ;  /* 0x000c9c1101007387 */ /* 0x0003e20000100800 */
[----:B------:R-:W2:Y:S01]  /*c5d0*/  LDC R241, c[0x0][0x268] ;  /* 0x00009a00fff17b82 */ /* 0x000ea20000000800 */
[----:B0-----:R-:W-:Y:S01]  /*c5e0*/  IMAD R18, R3, 0x6d, RZ ;  /* 0x0000006d03127824 */ /* 0x001fe200078e02ff */
[-C--:B-1----:R-:W-:Y:S02]  /*c5f0*/  LEA.HI.X.SX32 R17, R16, R0.reuse, 0x1, P0 ;  /* 0x0000000010117211 */ /* 0x082fe400000f0eff */
[----:B------:R-:W-:-:S03]  /*c600*/  LEA.HI.X.SX32 R16, R10, R0, 0x1, P1 ;  /* 0x000000000a107211 */ /* 0x000fc600008f0eff */
[----:B------:R0:W-:Y:S04]  /*c610*/  STL [R1+0xc48], R17 ;  /* 0x000c481101007387 */ /* 0x0001e80000100800 */
[----:B------:R1:W-:Y:S04]  /*c620*/  STL [R1+0xc78], R16 ;  /* 0x000c781001007387 */ /* 0x0003e80000100800 */
[----:B------:R3:W-:Y:S01]  /*c630*/  STL [R1+0xc7c], R9 ;  /* 0x000c7c0901007387 */ /* 0x0007e20000100800 */
[----:B--2---:R-:W-:Y:S01]  /*c640*/  IMAD R11, R241, 0x2, R5 ;  /* 0x00000002f10b7824 */ /* 0x004fe200078e0205 */
[-C--:B0-----:R-:W-:Y:S01]  /*c650*/  IADD3 R17, P1, R13, R12.reuse, RZ ;  /* 0x0000000c0d117210 */ /* 0x081fe20007f3e0ff */
[----:B------:R-:W0:Y:S01]  /*c660*/  LDC R241, c[0x0][0x268] ;  /* 0x00009a00fff17b82 */ /* 0x000e220000000800 */
[----:B-1----:R-:W-:-:S02]  /*c670*/  IADD3 R16, P2, R5, R12, RZ ;  /* 0x0000000c05107210 */ /* 0x002fc40007f5e0ff */
[----:B---3--:R-:W-:-:S05]  /*c680*/  IADD3 R9, P0, R15, R12, RZ ;  /* 0x0000000c0f097210 */ /* 0x008fca0007f1e0ff */
[----:B------:R-:W-:Y:S04]  /*c690*/  STL [R1+0xc80], R9 ;  /* 0x000c800901007387 */ /* 0x000fe80000100800 */
[----:B------:R1:W-:Y:S04]  /*c6a0*/  STL [R1+0xc84], R17 ;  /* 0x000c841101007387 */ /* 0x0003e80000100800 */
[----:B------:R2:W-:Y:S01]  /*c6b0*/  STL [R1+0xc88], R16 ;  /* 0x000c881001007387 */ /* 0x0005e20000100800 */
[----:B0-----:R-:W-:Y:S02]  /*c6c0*/  IMAD R10, R241, 0x2, R11 ;  /* 0x00000002f10a7824 */ /* 0x001fe400078e020b */
[----:B------:R-:W0:Y:S01]  /*c6d0*/  LDC R241, c[0x0][0x268] ;  /* 0x00009a00fff17b82 */ /* 0x000e220000000800 */
[----:B-1----:R-:W-:Y:S01]  /*c6e0*/  IMAD R17, R3, 0x6c, RZ ;  /* 0x0000006c03117824 */ /* 0x002fe200078e02ff */
[----:B--2---:R-:W-:-:S02]  /*c6f0*/  LEA.HI.X.SX32 R16, R15, R0, 0x1, P0 ;  /* 0x000000000f107211 */ /* 0x004fc400000f0eff */
[-C--:B------:R-:W-:Y:S02]  /*c700*/  LEA.HI.X.SX32 R15, R13, R0.reuse, 0x1, P1 ;  /* 0x000000000d0f7211 */ /* 0x080fe400008f0eff */
[----:B------:R-:W-:Y:S01]  /*c710*/  LEA.HI.X.SX32 R13, R5, R0, 0x1, P2 ;  /* 0x00000000050d7211 */ /* 0x000fe200010f0eff */
[----:B------:R1:W-:Y:S04]  /*c720*/  STL [R1+0xc4c], R16 ;  /* 0x000c4c1001007387 */ /* 0x0003e80000100800 */
[----:B------:R2:W-:Y:S04]  /*c730*/  STL [R1+0xc50], R15 ;  /* 0x000c500f01007387 */ /* 0x0005e80000100800 */
[----:B------:R3:W-:Y:S01]  /*c740*/  STL [R1+0xc68], R13 ;  /* 0x000c680d01007387 */ /* 0x0007e20000100800 */
[----:B-1----:R-:W-:-:S02]  /*c750*/  IADD3 R16, P0, R11, R12, RZ ;  /* 0x0000000c0b107210 */ /* 0x002fc40007f1e0ff */
[----:B--2---:R-:W-:-:S03]  /*c760*/  IADD3 R15, P1, R10, R12, RZ ;  /* 0x0000000c0a0f7210 */ /* 0x004fc60007f3e0ff */
[----:B------:R1:W-:Y:S01]  /*c770*/  STL [R1+0xc6c], R16 ;  /* 0x000c6c1001007387 */ /* 0x0003e20000100800 */
[----:B0-----:R-:W-:Y:S01]  /*c780*/  IMAD R9, R241, 0x2, R10 ;  /* 0x00000002f1097824 */ /* 0x001fe200078e020a */
[-C--:B------:R-:W-:Y:S01]  /*c790*/  LEA.HI.X.SX32 R11, R11, R0.reuse, 0x1, P0 ;  /* 0x000000000b0b7211 */ /* 0x080fe200000f0eff */
[----:B------:R-:W0:Y:S01]  /*c7a0*/  LDC R241, c[0x0][0x268] ;  /* 0x00009a00fff17b82 */ /* 0x000e220000000800 */
[----:B------:R-:W-:Y:S01]  /*c7b0*/  LEA.HI.X.SX32 R10, R10, R0, 0x1, P1 ;  /* 0x000000000a0a7211 */ /* 0x000fe200008f0eff */
[----:B------:R2:W-:Y:S01]  /*c7c0*/  STL [R1+0xc70], R15 ;  /* 0x000c700f01007387 */ /* 0x0005e20000100800 */
[----:B---3--:R-:W-:Y:S02]  /*c7d0*/  IADD3 R13, P2, R9, R12, RZ ;  /* 0x0000000c090d7210 */ /* 0x008fe40007f5e0ff */
[----:B------:R-:W-:Y:S01]  /*c7e0*/  IADD3 RZ, P1, R150, R2, RZ ;  /* 0x0000000296ff7210 */ /* 0x000fe20007f3e0ff */
[C---:B-1----:R-:W-:Y:S02]  /*c7f0*/  IMAD R16, R3.reuse, 0x6b, RZ ;  /* 0x0000006b03107824 */ /* 0x042fe400078e02ff */
[----:B------:R1:W-:Y:S01]  /*c800*/  STL [R1+0xc74], R13 ;  /* 0x000c740d01007387 */ /* 0x0003e20000100800 */
[----:B--2---:R-:W-:-:S02]  /*c810*/  IMAD R15, R3, 0x6a, RZ ;  /* 0x0000006a030f7824 */ /* 0x004fc400078e02ff */
[----:B-1----:R-:W-:Y:S02]  /*c820*/  IMAD R13, R3, 0x69, RZ ;  /* 0x00000069030d7824 */ /* 0x002fe400078e02ff */
[----:B0-----:R-:W-:Y:S01]  /*c830*/  IMAD R5, R241, 0x2, R9 ;  /* 0x00000002f1057824 */ /* 0x001fe200078e0209 */
[----:B------:R-:W-:Y:S01]  /*c840*/  LEA.HI.X.SX32 R9, R9, R0, 0x1, P2 ;  /* 0x0000000009097211 */ /* 0x000fe200010f0eff */
[----:B------:R-:W0:Y:S01]  /*c850*/  S2R R241, SR_TID.X ;  /* 0x0000000000f17919 */ /* 0x000e220000002100 */
[----:B------:R-:W-:Y:S02]  /*c860*/  IADD3 RZ, P2, R152, R4, RZ ;  /* 0x0000000498ff7210 */ /* 0x000fe40007f5e0ff */
[C---:B------:R-:W-:Y:S02]  /*c870*/  IADD3 R12, P3, R5.reuse, R12, RZ ;  /* 0x0000000c050c7210 */ /* 0x040fe40007f7e0ff */
[----:B------:R-:W-:Y:S02]  /*c880*/  SHF.R.S32.HI R152, RZ, 0x1f, R152 ;  /* 0x0000001fff987819 */ /* 0x000fe40000011498 */
[----:B------:R-:W-:Y:S01]  /*c890*/  LEA.HI.X.SX32 R0, R5, R0, 0x1, P3 ;  /* 0x0000000005007211 */ /* 0x000fe200018f0eff */
[----:B------:R1:W-:Y:S01]  /*c8a0*/  STL [R1+0xc64], R12 ;  /* 0x000c640c01007387 */ /* 0x0003e20000100800 */
[----:B------:R-:W-:Y:S01]  /*c8b0*/  IMAD.MOV.U32 R5, RZ, RZ, -0x800000 ;  /* 0xff800000ff057424 */ /* 0x000fe200078e00ff */
[-C--:B------:R-:W-:Y:S01]  /*c8c0*/  IADD3 RZ, P3, R151, R4.reuse, RZ ;  /* 0x0000000497ff7210 */ /* 0x080fe20007f7e0ff */
[----:B------:R-:W-:Y:S01]  /*c8d0*/  IMAD.X R152, R152, 0x1, R8, P2 ;  /* 0x0000000198987824 */ /* 0x000fe200010e0608 */
[----:B------:R-:W-:Y:S01]  /*c8e0*/  STL [R1+0xc54], R11 ;  /* 0x000c540b01007387 */ /* 0x000fe20000100800 */
[----:B------:R-:W-:-:S02]  /*c8f0*/  IADD3 RZ, P2, R150, R4, RZ ;  /* 0x0000000496ff7210 */ /* 0x000fc40007f5e0ff */
[----:B------:R-:W-:Y:S01]  /*c900*/  SHF.R.S32.HI R150, RZ, 0x1f, R150 ;  /* 0x0000001fff967819 */ /* 0x000fe20000011496 */
[----:B------:R2:W-:Y:S01]  /*c910*/  STL [R1+0xc58], R10 ;  /* 0x000c580a01007387 */ /* 0x0005e20000100800 */
[----:B-1----:R-:W-:-:S03]  /*c920*/  IMAD R12, R3, 0x68, RZ ;  /* 0x00000068030c7824 */ /* 0x002fc600078e02ff */
[----:B------:R1:W-:Y:S04]  /*c930*/  STL [R1+0xc5c], R9 ;  /* 0x000c5c0901007387 */ /* 0x0003e80000100800 */
[----:B------:R3:W-:Y:S01]  /*c940*/  STL [R1+0xc60], R0 ;  /* 0x000c600001007387 */ /* 0x0007e20000100800 */
[----:B--2---:R-:W-:Y:S01]  /*c950*/  IMAD.MOV.U32 R10, RZ, RZ, 0x3f800000 ;  /* 0x3f800000ff0a7424 */ /* 0x004fe200078e00ff */
[----:B-1----:R-:W-:Y:S02]  /*c960*/  SEL R9, RZ, 0x90, !P4 ;  /* 0x00000090ff097807 */ /* 0x002fe40006000000 */
[----:B------:R-:W-:Y:S01]  /*c970*/  IADD3 RZ, P4, R151, R2, RZ ;  /* 0x0000000297ff7210 */ /* 0x000fe20007f9e0ff */
[----:B---3--:R-:W-:Y:S01]  /*c980*/  IMAD.U32 R0, RZ, RZ, UR10 ;  /* 0x0000000aff007e24 */ /* 0x008fe2000f8e00ff */
[----:B------:R-:W-:Y:S01]  /*c990*/  SHF.R.S32.HI R151, RZ, 0x1f, R151 ;  /* 0x0000001fff977819 */ /* 0x000fe20000011497 */
[----:B------:R-:W-:Y:S01]  /*c9a0*/  USGXT.U32 UR10, UR9, 0xe ;  /* 0x0000000e090a789a */ /* 0x000fe20008000000 */
[----:B0-----:R-:W-:-:S02]  /*c9b0*/  LOP3.LUT R9, R9, 0x7f, R241, 0x78, !PT ;  /* 0x0000007f09097812 */ /* 0x001fc400078e78f1 */
[----:B------:R0:W-:Y:S01]  /*c9c0*/  STL [R1+0x6ac], R0 ;  /* 0x0006ac0001007387 */ /* 0x0001e20000100800 */
[----:B------:R-:W-:Y:S01]  /*c9d0*/  UIADD3 UR14, UP0, UR10, 0x2, URZ ;  /* 0x000000020a0e7890 */ /* 0x000fe2000ff1e03f */
[----:B------:R-:W-:Y:S02]  /*c9e0*/  LOP3.LUT R11, R9, 0x20, RZ, 0x3c, !PT ;  /* 0x00000020090b7812 */ /* 0x000fe400078e3cff */
[----:B------:R1:W-:Y:S01]  /*c9f0*/  STL [R1+0x6b4], R10 ;  /* 0x0006b40a01007387 */ /* 0x0003e20000100800 */
[----:B------:R-:W-:Y:S01]  /*ca00*/  UIADD3.X UR15, UR8, 0x40000040, URZ, UP0, !UPT ;  /* 0x40000040080f7890 */ /* 0x000fe200087fe43f */
[----:B------:R-:W-:Y:S02]  /*ca10*/  LOP3.LUT P0, RZ, R241, 0x1, RZ, 0xc0, !PT ;  /* 0x00000001f1ff7812 */ /* 0x000fe4000780c0ff */
[----:B------:R2:W-:Y:S01]  /*ca20*/  STL [R1+0x6a8], R5 ;  /* 0x0006a80501007387 */ /* 0x0005e20000100800 */
[----:B------:R-:W-:Y:S01]  /*ca30*/  UIADD3.64 UR8, UR14, 0x3fe, URZ ;  /* 0x000003fe0e087897 */ /* 0x000fe2000fffe03f */
[----:B0-----:R-:W-:Y:S01]  /*ca40*/  IMAD.MOV.U32 R0, RZ, RZ, RZ ;  /* 0x000000ffff007224 */ /* 0x001fe200078e00ff */
[----:B------:R-:W-:-:S02]  /*ca50*/  UIADD3.64 UR18, UR14, 0x2, URZ ;  /* 0x000000020e127897 */ /* 0x000fc4000fffe03f */
[----:B------:R-:W-:Y:S01]  /*ca60*/  UIADD3.64 UR22, UR14, 0x4, URZ ;  /* 0x000000040e167897 */ /* 0x000fe2000fffe03f */
[----:B-1----:R-:W-:Y:S01]  /*ca70*/  IMAD.MOV.U32 R10, RZ, RZ, -0x800000 ;  /* 0xff800000ff0a7424 */ /* 0x002fe200078e00ff */
[----:B------:R-:W-:Y:S02]  /*ca80*/  UIADD3.64 UR12, UR14, 0x400, URZ ;  /* 0x000004000e0c7897 */ /* 0x000fe4000fffe03f */
[----:B------:R-:W-:Y:S01]  /*ca90*/  UIADD3.64 UR8, UR14, 0x402, URZ ;  /* 0x000004020e087897 */ /* 0x000fe2000fffe03f */
[----:B--2---:R-:W-:Y:S01]  /*caa0*/  IMAD.MOV.U32 R5, RZ, RZ, 0x3f800000 ;  /* 0x3f800000ff057424 */ /* 0x004fe200078e00ff */
[----:B------:R0:W-:Y:S01]  /*cab0*/  STL [R1+0x6b0], R10 ;  /* 0x0006b00a01007387 */ /* 0x0001e20000100800 */
[----:B------:R-:W-:Y:S02]  /*cac0*/  UIADD3.64 UR26, UR14, 0x404, URZ ;  /* 0x000004040e1a7897 */ /* 0x000fe4000fffe03f */
[----:B------:R-:W-:Y:S01]  /*cad0*/  UIADD3.64 UR30, UR14, 0x7fe, URZ ;  /* 0x000007fe0e1e7897 */ /* 0x000fe2000fffe03f */
[----:B------:R-:W-:Y:S01]  /*cae0*/  STL [R1], RZ ;  /* 0x000000ff01007387 */ /* 0x000fe20000100800 */
[----:B------:R-:W-:-:S02]  /*caf0*/  UIADD3.64 UR34, UR14, 0x800, URZ ;  /* 0x000008000e227897 */ /* 0x000fc4000fffe03f */
[----:B------:R-:W-:Y:S01]  /*cb00*/  UIADD3.64 UR38, UR14, 0x802, URZ ;  /* 0x000008020e267897 */ /* 0x000fe2000fffe03f */
[----:B------:R1:W-:Y:S01]  /*cb10*/  STL [R1+0x6b8], R5 ;  /* 0x0006b80501007387 */ /* 0x0003e20000100800 */
[----:B------:R-:W-:Y:S01]  /*cb20*/  UIADD3.64 UR42, UR14, 0x804, URZ ;  /* 0x000008040e2a7897 */ /* 0x000fe2000fffe03f */
[C---:B0-----:R-:W-:Y:S01]  /*cb30*/  LOP3.LUT R10, R9.reuse, 0x40, RZ, 0x3c, !PT ;  /* 0x00000040090a7812 */ /* 0x041fe200078e3cff */
[----:B------:R-:W-:Y:S01]  /*cb40*/  UIADD3.64 UR46, UR14, 0xbfe, URZ ;  /* 0x00000bfe0e2e7897 */ /* 0x000fe2000fffe03f */
[----:B------:R-:W-:Y:S01]  /*cb50*/  STL [R1+0x4], RZ ;  /* 0x000004ff01007387 */ /* 0x000fe20000100800 */
[----:B------:R-:W-:Y:S01]  /*cb60*/  LOP3.LUT R9, R9, 0x60, RZ, 0x3c, !PT ;  /* 0x0000006009097812 */ /* 0x000fe200078e3cff */
[----:B------:R-:W-:Y:S02]  /*cb70*/  UIADD3.64 UR50, UR14, 0xc00, URZ ;  /* 0x00000c000e327897 */ /* 0x000fe4000fffe03f */
[----:B------:R-:W-:Y:S01]  /*cb80*/  STL [R1+0x8], RZ ;  /* 0x000008ff01007387 */ /* 0x000fe20000100800 */
[----:B------:R-:W-:Y:S01]  /*cb90*/  UIADD3.64 UR54, UR14, 0xc02, URZ ;  /* 0x00000c020e367897 */ /* 0x000fe2000fffe03f */
[----:B-1----:R-:W-:Y:S01]  /*cba0*/  IMAD R5, R3, 0x67, RZ ;  /* 0x0000006703057824 */ /* 0x002fe200078e02ff */
[----:B------:R-:W-:Y:S01]  /*cbb0*/  UIADD3.64 UR58, UR14, 0xc04, URZ ;  /* 0x00000c040e3a7897 */ /* 0x000fe2000fffe03f */
        /* <DEDUP_REMOVED lines=125> */
[----:B------:R0:W-:Y:S02]  /*d390*/  STL [R1+0x898], R152 ;  /* 0x0008989801007387 */ /* 0x0001e40000100800 */
[----:B0-----:R-:W-:Y:S01]  /*d3a0*/  IMAD.X R152, R151, 0x1, R7, P4 ;  /* 0x0000000197987824 */ /* 0x001fe200020e0607 */
[----:B------:R-:W-:Y:S01]  /*d3b0*/  IADD3 RZ, P4, R149, R2, RZ ;  /* 0x0000000295ff7210 */ /* 0x000fe20007f9e0ff */
[----:B------:R-:W-:Y:S01]  /*d3c0*/  IMAD.X R151, R151, 0x1, R8, P3 ;  /* 0x0000000197977824 */ /* 0x000fe200018e0608 */
[----:B------:R-:W-:-:S02]  /*d3d0*/  IADD3 RZ, P3, R149, R4, RZ ;  /* 0x0000000495ff7210 */ /* 0x000fc40007f7e0ff */
[----:B------:R-:W-:Y:S01]  /*d3e0*/  STL [R1+0x890], R152 ;  /* 0x0008909801007387 */ /* 0x000fe20000100800 */
[----:B------:R-:W-:-:S03]  /*d3f0*/  SHF.R.S32.HI R149, RZ, 0x1f, R149 ;  /* 0x0000001fff957819 */ /* 0x000fc60000011495 */
[----:B------:R0:W-:Y:S02]  /*d400*/  STL [R1+0x894], R151 ;  /* 0x0008949701007387 */ /* 0x0001e40000100800 */
[----:B0-----:R-:W-:Y:S01]  /*d410*/  IMAD.X R151, R150, 0x1, R7, P1 ;  /* 0x0000000196977824 */ /* 0x001fe200008e0607 */
[----:B------:R-:W-:Y:S01]  /*d420*/  IADD3 RZ, P1, R148, R2, RZ ;  /* 0x0000000294ff7210 */ /* 0x000fe20007f3e0ff */
[----:B------:R-:W-:Y:S01]  /*d430*/  IMAD.X R150, R150, 0x1, R8, P2 ;  /* 0x0000000196967824 */ /* 0x000fe200010e0608 */
[----:B------:R-:W-:Y:S02]  /*d440*/  IADD3 RZ, P2, R148, R4, RZ ;  /* 0x0000000494ff7210 */ /* 0x000fe40007f5e0ff */
[----:B------:R-:W-:Y:S01]  /*d450*/  STL [R1+0x888], R151 ;  /* 0x0008889701007387 */ /* 0x000fe20000100800 */
[----:B------:R-:W-:-:S03]  /*d460*/  SHF.R.S32.HI R148, RZ, 0x1f, R148 ;  /* 0x0000001fff947819 */ /* 0x000fc60000011494 */
[----:B------:R0:W-:Y:S02]  /*d470*/  STL [R1+0x88c], R150 ;  /* 0x00088c9601007387 */ /* 0x0001e40000100800 */
[----:B0-----:R-:W-:Y:S01]  /*d480*/  IMAD.X R150, R149, 0x1, R7, P4 ;  /* 0x0000000195967824 */ /* 0x001fe200020e0607 */
[----:B------:R-:W-:Y:S01]  /*d490*/  IADD3 RZ, P4, R147, R2, RZ ;  /* 0x0000000293ff7210 */ /* 0x000fe20007f9e0ff */
[----:B------:R-:W-:Y:S01]  /*d4a0*/  IMAD.X R149, R149, 0x1, R8, P3 ;  /* 0x0000000195957824 */ /* 0x000fe200018e0608 */
[----:B------:R-:W-:Y:S02]  /*d4b0*/  IADD3 RZ, P3, R147, R4, RZ ;  /* 0x0000000493ff7210 */ /* 0x000fe40007f7e0ff */
[----:B------:R0:W-:Y:S01]  /*d4c0*/  STL [R1+0x880], R150 ;  /* 0x0008809601007387 */ /* 0x0001e20000100800 */
[----:B------:R-:W-:-:S03]  /*d4d0*/  SHF.R.S32.HI R147, RZ, 0x1f, R147 ;  /* 0x0000001fff937819 */ /* 0x000fc60000011493 */
[----:B------:R1:W-:Y:S01]  /*d4e0*/  STL [R1+0x884], R149 ;  /* 0x0008849501007387 */ /* 0x0003e20000100800 */
[----:B0-----:R-:W-:Y:S01]  /*d4f0*/  CS2R R150, SRZ ;  /* 0x0000000000967805 */ /* 0x001fe2000001ff00 */
[----:B-1----:R-:W-:Y:S01]  /*d500*/  IMAD.X R149, R148, 0x1, R7, P1 ;  /* 0x0000000194957824 */ /* 0x002fe200008e0607 */
        /* <DEDUP_REMOVED lines=194> */
[C---:B-1----:R-:W-:Y:S01]  /*e130*/  IMAD.X R123, R122.reuse, 0x1, R7, P1 ;  /* 0x000000017a7b7824 */ /* 0x042fe200008e0607 */
[C---:B------:R-:W-:Y:S01]  /*e140*/  IADD3 RZ, P1, R5.reuse, R2, RZ ;  /* 0x0000000205ff7210 */ /* 0x040fe20007f3e0ff */
[----:B------:R-:W-:Y:S01]  /*e150*/  IMAD.X R122, R122, 0x1, R8, P2 ;  /* 0x000000017a7a7824 */ /* 0x000fe200010e0608 */
[----:B------:R-:W-:Y:S02]  /*e160*/  IADD3 RZ, P2, R5, R4, RZ ;  /* 0x0000000405ff7210 */ /* 0x000fe40007f5e0ff */
[----:B------:R-:W-:Y:S01]  /*e170*/  STL [R1+0x7a8], R123 ;  /* 0x0007a87b01007387 */ /* 0x000fe20000100800 */
[----:B------:R-:W-:-:S03]  /*e180*/  SHF.R.S32.HI R5, RZ, 0x1f, R5 ;  /* 0x0000001fff057819 */ /* 0x000fc60000011405 */
[----:B------:R0:W-:Y:S02]  /*e190*/  STL [R1+0x7ac], R122 ;  /* 0x0007ac7a01007387 */ /* 0x0001e40000100800 */
[C---:B0-----:R-:W-:Y:S01]  /*e1a0*/  IMAD.X R122, R121.reuse, 0x1, R7, P4 ;  /* 0x00000001797a7824 */ /* 0x041fe200020e0607 */
[C---:B------:R-:W-:Y:S01]  /*e1b0*/  IADD3 RZ, P4, R12.reuse, R2, RZ ;  /* 0x000000020cff7210 */ /* 0x040fe20007f9e0ff */
        /* <DEDUP_REMOVED lines=10> */
[----:B------:R0:W-:Y:S01]  /*e260*/  STL [R1+0x798], R121 ;  /* 0x0007987901007387 */ /* 0x0001e20000100800 */
[----:B------:R-:W-:-:S03]  /*e270*/  SHF.R.S32.HI R13, RZ, 0x1f, R13 ;  /* 0x0000001fff0d7819 */ /* 0x000fc6000001140d */
[----:B------:R1:W-:Y:S01]  /*e280*/  STL [R1+0x79c], R5 ;  /* 0x00079c0501007387 */ /* 0x0003e20000100800 */
[C---:B0-----:R-:W-:Y:S01]  /*e290*/  IMAD.X R121, R12.reuse, 0x1, R7, P4 ;  /* 0x000000010c797824 */ /* 0x041fe200020e0607 */
[----:B------:R-:W-:Y:S01]  /*e2a0*/  IADD3 RZ, P4, R15, R2, RZ ;  /* 0x000000020fff7210 */ /* 0x000fe20007f9e0ff */
[----:B-1----:R-:W-:-:S03]  /*e2b0*/  IMAD.X R5, R12, 0x1, R8, P3 ;  /* 0x000000010c057824 */ /* 0x002fc600018e0608 */
[----:B------:R-:W-:Y:S01]  /*e2c0*/  STL [R1+0x790], R121 ;  /* 0x0007907901007387 */ /* 0x000fe20000100800 */
[----:B------:R-:W-:Y:S01]  /*e2d0*/  IADD3 RZ, P3, R15, R4, RZ ;  /* 0x000000040fff7210 */ /* 0x000fe20007f7e0ff */
[----:B------:R-:W-:Y:S01]  /*e2e0*/  IMAD.X R12, R13, 0x1, R7, P1 ;  /* 0x000000010d0c7824 */ /* 0x000fe200008e0607 */
[----:B------:R-:W-:Y:S01]  /*e2f0*/  SHF.R.S32.HI R15, RZ, 0x1f, R15 ;  /* 0x0000001fff0f7819 */ /* 0x000fe2000001140f */
[----:B------:R0:W-:Y:S01]  /*e300*/  STL [R1+0x794], R5 ;  /* 0x0007940501007387 */ /* 0x0001e20000100800 */
[----:B------:R-:W-:-:S03]  /*e310*/  IADD3 RZ, P1, R16, R2, RZ ;  /* 0x0000000210ff7210 */ /* 0x000fc60007f3e0ff */
[----:B------:R1:W-:Y:S01]  /*e320*/  STL [R1+0x788], R12 ;  /* 0x0007880c01007387 */ /* 0x0003e20000100800 */
[----:B0-----:R-:W-:Y:S01]  /*e330*/  IMAD.X R5, R13, 0x1, R8, P2 ;  /* 0x000000010d057824 */ /* 0x001fe200010e0608 */
[----:B------:R-:W-:Y:S02]  /*e340*/  IADD3 RZ, P2, R16, R4, RZ ;  /* 0x0000000410ff7210 */ /* 0x000fe40007f5e0ff */
[----:B------:R-:W-:Y:S01]  /*e350*/  SHF.R.S32.HI R16, RZ, 0x1f, R16 ;  /* 0x0000001fff107819 */ /* 0x000fe20000011410 */
[----:B-1----:R-:W-:Y:S01]  /*e360*/  IMAD.X R12, R15, 0x1, R7, P4 ;  /* 0x000000010f0c7824 */ /* 0x002fe200020e0607 */
[----:B------:R0:W-:Y:S01]  /*e370*/  STL [R1+0x78c], R5 ;  /* 0x00078c0501007387 */ /* 0x0001e20000100800 */
[----:B------:R-:W-:Y:S02]  /*e380*/  IADD3 RZ, P4, R17, R2, RZ ;  /* 0x0000000211ff7210 */ /* 0x000fe40007f9e0ff */
[C---:B------:R-:W-:Y:S01]  /*e390*/  LOP3.LUT R13, R6.reuse, 0x20, RZ, 0x3c, !PT ;  /* 0x00000020060d7812 */ /* 0x040fe200078e3cff */
[----:B------:R1:W-:Y:S01]  /*e3a0*/  STL [R1+0x780], R12 ;  /* 0x0007800c01007387 */ /* 0x0003e20000100800 */
[----:B------:R-:W-:Y:S01]  /*e3b0*/  LOP3.LUT R13, R6, 0x50, RZ, 0x3c, !PT ;  /* 0x00000050060d7812 */ /* 0x000fe200078e3cff */
[----:B0-----:R-:W-:Y:S01]  /*e3c0*/  IMAD.X R5, R15, 0x1, R8, P3 ;  /* 0x000000010f057824 */ /* 0x001fe200018e0608 */
[----:B------:R-:W-:-:S02]  /*e3d0*/  IADD3 RZ, P3, R17, R4, RZ ;  /* 0x0000000411ff7210 */ /* 0x000fc40007f7e0ff */
[----:B------:R-:W-:Y:S01]  /*e3e0*/  SHF.R.S32.HI R17, RZ, 0x1f, R17 ;  /* 0x0000001fff117819 */ /* 0x000fe20000011411 */
[----:B-1----:R-:W-:Y:S01]  /*e3f0*/  IMAD.X R12, R16, 0x1, R7, P1 ;  /* 0x00000001100c7824 */ /* 0x002fe200008e0607 */
        /* <DEDUP_REMOVED lines=68> */
[----:B------:R-:W-:Y:S02]  /*e840*/  CS2R R108, SRZ ;  /* 0x00000000006c7805 */ /* 0x000fe4000001ff00 */
        /* <DEDUP_REMOVED lines=49> */
[----:B------:R-:W-:Y:S01]  /*eb60*/  STL [R1+0x6f8], R12 ;  /* 0x0006f80c01007387 */ /* 0x000fe20000100800 */
[----:B0-----:R-:W-:Y:S01]  /*eb70*/  IMAD.X R5, R116, 0x1, R8, P2 ;  /* 0x0000000174057824 */ /* 0x001fe200010e0608 */
[----:B------:R-:W-:Y:S02]  /*eb80*/  IADD3 RZ, P2, R118, R4, RZ ;  /* 0x0000000476ff7210 */ /* 0x000fe40007f5e0ff */
[----:B------:R-:W-:Y:S02]  /*eb90*/  SHF.R.S32.HI R118, RZ, 0x1f, R118 ;  /* 0x0000001fff767819 */ /* 0x000fe40000011476 */
[----:B------:R0:W-:Y:S02]  /*eba0*/  STL [R1+0x6fc], R5 ;  /* 0x0006fc0501007387 */ /* 0x0001e40000100800 */
[----:B0-----:R-:W-:Y:S01]  /*ebb0*/  IMAD.X R5, R117, 0x1, R7, P4 ;  /* 0x0000000175057824 */ /* 0x001fe200020e0607 */
[----:B------:R-:W-:-:S04]  /*ebc0*/  IADD3 RZ, P4, R119, R2, RZ ;  /* 0x0000000277ff7210 */ /* 0x000fc80007f9e0ff */
[----:B------:R0:W-:Y:S02]  /*ebd0*/  STL [R1+0x6f0], R5 ;  /* 0x0006f00501007387 */ /* 0x0001e40000100800 */
[----:B0-----:R-:W-:Y:S01]  /*ebe0*/  IMAD.X R5, R117, 0x1, R8, P3 ;  /* 0x0000000175057824 */ /* 0x001fe200018e0608 */
[----:B------:R-:W-:Y:S02]  /*ebf0*/  IADD3 RZ, P3, R119, R4, RZ ;  /* 0x0000000477ff7210 */ /* 0x000fe40007f7e0ff */
[----:B------:R-:W-:Y:S02]  /*ec00*/  CS2R R116, SRZ ;  /* 0x0000000000747805 */ /* 0x000fe4000001ff00 */
[----:B------:R-:W-:Y:S01]  /*ec10*/  SHF.R.S32.HI R119, RZ, 0x1f, R119 ;  /* 0x0000001fff777819 */ /* 0x000fe20000011477 */
[----:B------:R0:W-:Y:S04]  /*ec20*/  STL [R1+0x6f4], R5 ;  /* 0x0006f40501007387 */ /* 0x0001e80000100800 */
[----:B------:R-:W-:-:S02]  /*ec30*/  IMAD.X R12, R119, 0x1, R7, P4 ;  /* 0x00000001770c7824 */ /* 0x000fc400020e0607 */
[----:B0-----:R-:W-:Y:S01]  /*ec40*/  IMAD.X R5, R118, 0x1, R7, P1 ;  /* 0x0000000176057824 */ /* 0x001fe200008e0607 */
[----:B------:R-:W-:-:S04]  /*ec50*/  IADD3 RZ, P1, R120, R2, RZ ;  /* 0x0000000278ff7210 */ /* 0x000fc80007f3e0ff */
[----:B------:R0:W-:Y:S02]  /*ec60*/  STL [R1+0x6e8], R5 ;  /* 0x0006e80501007387 */ /* 0x0001e40000100800 */
[----:B0-----:R-:W-:Y:S01]  /*ec70*/  IMAD.X R5, R118, 0x1, R8, P2 ;  /* 0x0000000176057824 */ /* 0x001fe200010e0608 */
[----:B------:R-:W-:Y:S02]  /*ec80*/  IADD3 RZ, P2, R120, R4, RZ ;  /* 0x0000000478ff7210 */ /* 0x000fe40007f5e0ff */
[----:B------:R-:W-:Y:S02]  /*ec90*/  SHF.R.S32.HI R120, RZ, 0x1f, R120 ;  /* 0x0000001fff787819 */ /* 0x000fe40000011478 */
[----:B------:R0:W-:Y:S04]  /*eca0*/  STL [R1+0x6ec], R5 ;  /* 0x0006ec0501007387 */ /* 0x0001e80000100800 */
[----:B------:R1:W-:Y:S01]  /*ecb0*/  STL [R1+0x6d8], R12 ;  /* 0x0006d80c01007387 */ /* 0x0003e20000100800 */
[----:B0-----:R-:W-:Y:S01]  /*ecc0*/  IMAD.X R5, R119, 0x1, R8, P3 ;  /* 0x0000000177057824 */ /* 0x001fe200018e0608 */
[----:B------:R-:W-:Y:S01]  /*ecd0*/  CS2R R118, SRZ ;  /* 0x0000000000767805 */ /* 0x000fe2000001ff00 */
[----:B-1----:R-:W-:-:S03]  /*ece0*/  IMAD.X R12, R120, 0x1, R7, P1 ;  /* 0x00000001780c7824 */ /* 0x002fc600008e0607 */
[----:B------:R0:W-:Y:S04]  /*ecf0*/  STL [R1+0x6dc], R5 ;  /* 0x0006dc0501007387 */ /* 0x0001e80000100800 */
[----:B------:R1:W-:Y:S01]  /*ed00*/  STL [R1+0x6e0], R12 ;  /* 0x0006e00c01007387 */ /* 0x0003e20000100800 */
[----:B0-----:R-:W-:Y:S01]  /*ed10*/  IMAD.X R5, R120, 0x1, R8, P2 ;  /* 0x0000000178057824 */ /* 0x001fe200010e0608 */
[----:B------:R-:W-:Y:S02]  /*ed20*/  CS2R R120, SRZ ;  /* 0x0000000000787805 */ /* 0x000fe4000001ff00 */
[C---:B-1----:R-:W-:Y:S02]  /*ed30*/  LOP3.LUT R12, R6.reuse, 0x30, RZ, 0x3c, !PT ;  /* 0x00000030060c7812 */ /* 0x042fe400078e3cff */
[----:B------:R0:W-:Y:S01]  /*ed40*/  STL [R1+0x6e4], R5 ;  /* 0x0006e40501007387 */ /* 0x0001e20000100800 */
[----:B------:R-:W-:-:S02]  /*ed50*/  LOP3.LUT R12, R6, 0x60, RZ, 0x3c, !PT ;  /* 0x00000060060c7812 */ /* 0x000fc400078e3cff */
[C---:B0-----:R-:W-:Y:S02]  /*ed60*/  LOP3.LUT R5, R6.reuse, 0x10, RZ, 0x3c, !PT ;  /* 0x0000001006057812 */ /* 0x041fe400078e3cff */
[C---:B------:R-:W-:Y:S02]  /*ed70*/  LOP3.LUT R5, R6.reuse, 0x40, RZ, 0x3c, !PT ;  /* 0x0000004006057812 */ /* 0x040fe400078e3cff */
[----:B------:R-:W-:-:S07]  /*ed80*/  LOP3.LUT R5, R6, 0x70, RZ, 0x3c, !PT ;  /* 0x0000007006057812 */ /* 0x000fce00078e3cff */
.L_x_1:
[----:B-----5:R-:W-:Y:S01]  /*ed90*/  STL [R1+0x13e0], R14 ;  /* 0x0013e00e01007387 */ /* 0x020fe20000100800 */
[----:B------:R-:W-:Y:S02]  /*eda0*/  SHF.R.S32.HI R5, RZ, 0x1f, R0 ;  /* 0x0000001fff057819 */ /* 0x000fe40000011400 */
[----:B------:R-:W-:Y:S01]  /*edb0*/  IADD3 R20, P2, R0, R2, RZ ;  /* 0x0000000200147210 */ /* 0x000fe20007f5e0ff */
[----:B------:R-:W-:Y:S01]  /*edc0*/  STL [R1+0x1308], R11 ;  /* 0x0013080b01007387 */ /* 0x000fe20000100800 */
[-C--:B------:R-:W-:Y:S02]  /*edd0*/  IADD3 R16, P4, R2, R3.reuse, RZ ;  /* 0x0000000302107210 */ /* 0x080fe40007f9e0ff */
[----:B------:R-:W-:Y:S01]  /*ede0*/  SHF.R.S32.HI R13, RZ, 0x1f, R3 ;  /* 0x0000001fff0d7819 */ /* 0x000fe20000011403 */
[----:B------:R0:W-:Y:S01]  /*edf0*/  STL [R1+0x12b8], R10 ;  /* 0x0012b80a01007387 */ /* 0x0001e20000100800 */
[----:B------:R-:W-:Y:S01]  /*ee00*/  IADD3 R18, P3, R0, R4, RZ ;  /* 0x0000000400127210 */ /* 0x000fe20007f7e0ff */
[--C-:B------:R-:W-:Y:S01]  /*ee10*/  IMAD.X R21, R5, 0x1, R7.reuse, P2 ;  /* 0x0000000105157824 */ /* 0x100fe200010e0607 */
[----:B------:R-:W-:Y:S01]  /*ee20*/  IADD3 R12, P5, R4, R3, RZ ;  /* 0x00000003040c7210 */ /* 0x000fe20007fbe0ff */
[----:B------:R1:W-:Y:S01]  /*ee30*/  STL [R1+0x12b4], R9 ;  /* 0x0012b40901007387 */ /* 0x0003e20000100800 */
[----:B------:R-:W-:Y:S01]  /*ee40*/  IMAD.X R15, R13, 0x1, R7, P4 ;  /* 0x000000010d0f7824 */ /* 0x000fe200020e0607 */
[C---:B------:R-:W-:Y:S01]  /*ee50*/  IADD3 R16, P1, R0.reuse, R16, RZ ;  /* 0x0000001000107210 */ /* 0x040fe20007f3e0ff */
[--C-:B------:R-:W-:Y:S01]  /*ee60*/  IMAD.X R19, R5, 0x1, R8.reuse, P3 ;  /* 0x0000000105137824 */ /* 0x100fe200018e0608 */
[----:B------:R2:W-:Y:S01]  /*ee70*/  STL [R1+0x12b0], R252 ;  /* 0x0012b0fc01007387 */ /* 0x0005e20000100800 */
[----:B------:R-:W-:Y:S01]  /*ee80*/  IADD3 R12, P2, R0, R12, RZ ;  /* 0x0000000c000c7210 */ /* 0x000fe20007f5e0ff */
[----:B------:R-:W-:Y:S01]  /*ee90*/  IMAD.X R13, R13, 0x1, R8, P5 ;  /* 0x000000010d0d7824 */ /* 0x000fe200028e0608 */
[----:B0-----:R-:W-:Y:S01]  /*eea0*/  MOV R10, UR59 ;  /* 0x0000003b000a7c02 */ /* 0x001fe20008000f00 */
[----:B------:R0:W-:Y:S01]  /*eeb0*/  STL [R1+0x12ac], R151 ;  /* 0x0012ac9701007387 */ /* 0x0001e20000100800 */
[----:B------:R-:W-:Y:S01]  /*eec0*/  IMAD.X R17, R5, 0x1, R15, P1 ;  /* 0x0000000105117824 */ /* 0x000fe200008e060f */
[----:B-1----:R-:W-:-:S02]  /*eed0*/  MOV R9, UR54 ;  /* 0x0000003600097c02 */ /* 0x002fc40008000f00 */
[----:B------:R1:W-:Y:S01]  /*eee0*/  STL [R1+0x12a8], R150 ;  /* 0x0012a89601007387 */ /* 0x0003e20000100800 */
[----:B------:R-:W-:Y:S01]  /*eef0*/  IMAD R22, R3, 0x3, RZ ;  /* 0x0000000303167824 */ /* 0x000fe200078e02ff */
[----:B--2---:R-:W-:Y:S02]  /*ef00*/  MOV R252, UR55 ;  /* 0x0000003700fc7c02 */ /* 0x004fe40008000f00 */
[----:B------:R-:W-:Y:S01]  /*ef10*/  STL [R1+0x12a4], R149 ;  /* 0x0012a49501007387 */ /* 0x000fe20000100800 */
[----:B------:R-:W-:Y:S02]  /*ef20*/  MOV R11, UR58 ;  /* 0x0000003a000b7c02 */ /* 0x000fe40008000f00 */
[----:B0-----:R-:W-:Y:S01]  /*ef30*/  MOV R151, UR50 ;  /* 0x0000003200977c02 */ /* 0x001fe20008000f00 */
[----:B------:R-:W-:Y:S01]  /*ef40*/  STL [R1+0x12a0], R148 ;  /* 0x0012a09401007387 */ /* 0x000fe20000100800 */
[----:B-1----:R-:W-:-:S03]  /*ef50*/  MOV R150, UR51 ;  /* 0x0000003300967c02 */ /* 0x002fc60008000f00 */
[----:B------:R-:W-:Y:S04]  /*ef60*/  STL [R1+0x129c], R147 ;  /* 0x00129c9301007387 */ /* 0x000fe80000100800 */
        /* <DEDUP_REMOVED lines=119> */
[----:B------:R0:W-:Y:S04]  /*f6e0*/  STL [R1+0x10bc], R27 ;  /* 0x0010bc1b01007387 */ /* 0x0001e80000100800 */
[----:B------:R-:W-:Y:S04]  /*f6f0*/  STL [R1+0x10b8], R26 ;  /* 0x0010b81a01007387 */ /* 0x000fe80000100800 */
[----:B------:R-:W-:Y:S04]  /*f700*/  STL [R1+0x10b4], R25 ;  /* 0x0010b41901007387 */ /* 0x000fe80000100800 */
[----:B------:R-:W-:Y:S04]  /*f710*/  STL [R1+0x10b0], R24 ;  /* 0x0010b01801007387 */ /* 0x000fe80000100800 */
[----:B------:R-:W-:Y:S01]  /*f720*/  STL [R1+0x13e4], R150 ;  /* 0x0013e49601007387 */ /* 0x000fe20000100800 */
[----:B------:R-:W-:-:S03]  /*f730*/  IMAD.X R13, R5, 0x1, R13, P2 ;  /* 0x00000001050d7824 */ /* 0x000fc600010e060d */
[----:B------:R-:W-:Y:S04]  /*f740*/  STL [R1+0x13e8], R151 ;  /* 0x0013e89701007387 */ /* 0x000fe80000100800 */
[----:B------:R-:W-:Y:S04]  /*f750*/  STL [R1+0x13ec], R252 ;  /* 0x0013ecfc01007387 */ /* 0x000fe80000100800 */
[----:B------:R1:W-:Y:S04]  /*f760*/  STL [R1+0x13f0], R9 ;  /* 0x0013f00901007387 */ /* 0x0003e80000100800 */
[----:B------:R2:W-:Y:S04]  /*f770*/  STL [R1+0x13f4], R10 ;  /* 0x0013f40a01007387 */ /* 0x0005e80000100800 */
[----:B0-----:R-:W3:Y:S04]  /*f780*/  LDG.E.U8 R27, desc[UR6][R12.64] ;  /* 0x000000060c1b7981 */ /* 0x001ee8000c1e1100 */
[----:B-1----:R0:W4:Y:S04]  /*f790*/  LDG.E.U8 R9, desc[UR6][R18.64] ;  /* 0x0000000612097981 */ /* 0x002128000c1e1100 */
[----:B--2---:R1:W2:Y:S04]  /*f7a0*/  LDG.E.U8 R10, desc[UR6][R20.64] ;  /* 0x00000006140a7981 */ /* 0x0042a8000c1e1100 */
[----:B------:R1:W3:Y:S01]  /*f7b0*/  LDG.E.U8 R26, desc[UR6][R16.64] ;  /* 0x00000006101a7981 */ /* 0x0002e2000c1e1100 */
[----:B0-----:R-:W-:-:S03]  /*f7c0*/  IMAD.SHL.U32 R18, R3, 0x2, RZ ;  /* 0x0000000203127824 */ /* 0x001fc600078e00ff */
[----:B------:R-:W-:Y:S02]  /*f7d0*/  STL [R1+0x13f8], R11 ;  /* 0x0013f80b01007387 */ /* 0x000fe40000100800 */
[C---:B-1----:R-:W-:Y:S02]  /*f7e0*/  IADD3 R20, P1, R18.reuse, R2, RZ ;  /* 0x0000000212147210 */ /* 0x042fe40007f3e0ff */
[----:B------:R-:W-:Y:S02]  /*f7f0*/  SHF.R.S32.HI R12, RZ, 0x1f, R18 ;  /* 0x0000001fff0c7819 */ /* 0x000fe40000011412 */
[----:B------:R-:W-:Y:S02]  /*f800*/  IADD3 R18, P4, R18, R4, RZ ;  /* 0x0000000412127210 */ /* 0x000fe40007f9e0ff */
[----:B------:R-:W-:Y:S01]  /*f810*/  IADD3 R16, P2, R22, R2, RZ ;  /* 0x0000000216107210 */ /* 0x000fe20007f5e0ff */
[C---:B------:R-:W-:Y:S01]  /*f820*/  IMAD.X R17, R12.reuse, 0x1, R7, P1 ;  /* 0x000000010c117824 */ /* 0x040fe200008e0607 */
[----:B------:R-:W-:Y:S01]  /*f830*/  SHF.R.S32.HI R13, RZ, 0x1f, R22 ;  /* 0x0000001fff0d7819 */ /* 0x000fe20000011416 */
[----:B------:R-:W-:Y:S01]  /*f840*/  IMAD.X R12, R12, 0x1, R8, P4 ;  /* 0x000000010c0c7824 */ /* 0x000fe200020e0608 */
[----:B------:R-:W-:-:S02]  /*f850*/  IADD3 R18, P5, R0, R18, RZ ;  /* 0x0000001200127210 */ /* 0x000fc40007fbe0ff */
[----:B------:R-:W-:Y:S01]  /*f860*/  IADD3 R22, P3, R22, R4, RZ ;  /* 0x0000000416167210 */ /* 0x000fe20007f7e0ff */
[----:B------:R-:W-:Y:S02]  /*f870*/  IMAD.X R15, R13, 0x1, R7, P2 ;  /* 0x000000010d0f7824 */ /* 0x000fe400010e0607 */
[----:B------:R-:W-:Y:S01]  /*f880*/  IMAD.X R19, R5, 0x1, R12, P5 ;  /* 0x0000000105137824 */ /* 0x000fe200028e060c */
[C---:B------:R-:W-:Y:S01]  /*f890*/  IADD3 R12, P2, R0.reuse, R22, RZ ;  /* 0x00000016000c7210 */ /* 0x040fe20007f5e0ff */
[----:B------:R-:W-:Y:S01]  /*f8a0*/  IMAD.X R13, R13, 0x1, R8, P3 ;  /* 0x000000010d0d7824 */ /* 0x000fe200018e0608 */
[C---:B------:R-:W-:Y:S02]  /*f8b0*/  IADD3 R20, P4, R0.reuse, R20, RZ ;  /* 0x0000001400147210 */ /* 0x040fe40007f9e0ff */
[----:B------:R-:W-:Y:S01]  /*f8c0*/  IADD3 R16, P1, R0, R16, RZ ;  /* 0x0000001000107210 */ /* 0x000fe20007f3e0ff */
[----:B------:R0:W4:Y:S01]  /*f8d0*/  LDG.E.U8 R44, desc[UR6][R18.64] ;  /* 0x00000006122c7981 */ /* 0x000122000c1e1100 */
[----:B------:R-:W-:-:S02]  /*f8e0*/  IMAD.X R13, R5, 0x1, R13, P2 ;  /* 0x00000001050d7824 */ /* 0x000fc400010e060d */
[C---:B------:R-:W-:Y:S02]  /*f8f0*/  IMAD.X R21, R5.reuse, 0x1, R17, P4 ;  /* 0x0000000105157824 */ /* 0x040fe400020e0611 */
[----:B------:R-:W-:Y:S01]  /*f900*/  IMAD.X R17, R5, 0x1, R15, P1 ;  /* 0x0000000105117824 */ /* 0x000fe200008e060f */
[----:B------:R1:W2:Y:S01]  /*f910*/  LDG.E.U8 R62, desc[UR6][R12.64] ;  /* 0x000000060c3e7981 */ /* 0x0002a2000c1e1100 */
[----:B0-----:R-:W-:-:S03]  /*f920*/  IMAD.SHL.U32 R18, R3, 0x4, RZ ;  /* 0x0000000403127824 */ /* 0x001fc600078e00ff */
[----:B------:R0:W2:Y:S04]  /*f930*/  LDG.E.U8 R61, desc[UR6][R16.64] ;  /* 0x00000006103d7981 */ /* 0x0000a8000c1e1100 */
[----:B------:R0:W4:Y:S01]  /*f940*/  LDG.E.U8 R43, desc[UR6][R20.64] ;  /* 0x00000006142b7981 */ /* 0x000122000c1e1100 */
[C---:B-1----:R-:W-:Y:S02]  /*f950*/  IADD3 R12, P3, R18.reuse, R2, RZ ;  /* 0x00000002120c7210 */ /* 0x042fe40007f7e0ff */
[----:B------:R-:W-:Y:S02]  /*f960*/  SHF.R.S32.HI R13, RZ, 0x1f, R18 ;  /* 0x0000001fff0d7819 */ /* 0x000fe40000011412 */
[----:B------:R-:W-:Y:S01]  /*f970*/  IADD3 R18, P4, R18, R4, RZ ;  /* 0x0000000412127210 */ /* 0x000fe20007f9e0ff */
[----:B0-----:R-:W-:Y:S01]  /*f980*/  IMAD R17, R3, 0x5, RZ ;  /* 0x0000000503117824 */ /* 0x001fe200078e02ff */
[----:B------:R-:W-:Y:S01]  /*f990*/  IADD3 R12, P2, R0, R12, RZ ;  /* 0x0000000c000c7210 */ /* 0x000fe20007f5e0ff */
[----:B------:R-:W-:-:S02]  /*f9a0*/  IMAD.X R16, R13, 0x1, R7, P3 ;  /* 0x000000010d107824 */ /* 0x000fc400018e0607 */
[----:B------:R-:W-:Y:S01]  /*f9b0*/  IMAD.X R21, R13, 0x1, R8, P4 ;  /* 0x000000010d157824 */ /* 0x000fe200020e0608 */
[----:B------:R-:W-:Y:S02]  /*f9c0*/  IADD3 R19, P1, R17, R2, RZ ;  /* 0x0000000211137210 */ /* 0x000fe40007f3e0ff */
[----:B------:R-:W-:Y:S01]  /*f9d0*/  SHF.R.S32.HI R15, RZ, 0x1f, R17 ;  /* 0x0000001fff0f7819 */ /* 0x000fe20000011411 */
[----:B------:R-:W-:Y:S01]  /*f9e0*/  IMAD.X R13, R5, 0x1, R16, P2 ;  /* 0x00000001050d7824 */ /* 0x000fe200010e0610 */
[C---:B------:R-:W-:Y:S02]  /*f9f0*/  IADD3 R18, P3, R0.reuse, R18, RZ ;  /* 0x0000001200127210 */ /* 0x040fe40007f7e0ff */
[----:B------:R-:W-:Y:S01]  /*fa00*/  IADD3 R17, P4, R17, R4, RZ ;  /* 0x0000000411117210 */ /* 0x000fe20007f9e0ff */
[----:B------:R-:W-:Y:S01]  /*fa10*/  IMAD.X R20, R15, 0x1, R7, P1 ;  /* 0x000000010f147824 */ /* 0x000fe200008e0607 */
[----:B------:R-:W-:Y:S01]  /*fa20*/  IADD3 R16, P2, R0, R19, RZ ;  /* 0x0000001300107210 */ /* 0x000fe20007f5e0ff */
[----:B------:R0:W2:Y:S01]  /*fa30*/  LDG.E.U8 R79, desc[UR6][R12.64] ;  /* 0x000000060c4f7981 */ /* 0x0000a2000c1e1100 */
[----:B------:R-:W-:-:S05]  /*fa40*/  IMAD.X R19, R5, 0x1, R21, P3 ;  /* 0x0000000105137824 */ /* 0x000fca00018e0615 */
[----:B------:R1:W2:Y:S01]  /*fa50*/  LDG.E.U8 R80, desc[UR6][R18.64] ;  /* 0x0000000612507981 */ /* 0x0002a2000c1e1100 */
[----:B0-----:R-:W-:Y:S01]  /*fa60*/  IADD3 R12, P1, R0, R17, RZ ;  /* 0x00000011000c7210 */ /* 0x001fe20007f3e0ff */
[----:B------:R-:W-:-:S05]  /*fa70*/  IMAD.X R17, R5, 0x1, R20, P2 ;  /* 0x0000000105117824 */ /* 0x000fca00010e0614 */
[----:B------:R0:W2:Y:S01]  /*fa80*/  LDG.E.U8 R97, desc[UR6][R16.64] ;  /* 0x0000000610617981 */ /* 0x0000a2000c1e1100 */
[----:B------:R-:W-:Y:S02]  /*fa90*/  IMAD.X R15, R15, 0x1, R8, P4 ;  /* 0x000000010f0f7824 */ /* 0x000fe400020e0608 */
[----:B-1----:R-:W-:Y:S02]  /*faa0*/  IMAD R18, R3, 0x6, RZ ;  /* 0x0000000603127824 */ /* 0x002fe400078e02ff */
[----:B------:R-:W-:Y:S02]  /*fab0*/  IMAD.X R13, R5, 0x1, R15, P1 ;  /* 0x00000001050d7824 */ /* 0x000fe400008e060f */
[----:B------:R-:W-:Y:S01]  /*fac0*/  IMAD R22, R3, 0x7, RZ ;  /* 0x0000000703167824 */ /* 0x000fe200078e02ff */
[-C--:B------:R-:W-:Y:S02]  /*fad0*/  IADD3 R20, P1, R18, R2.reuse, RZ ;  /* 0x0000000212147210 */ /* 0x080fe40007f3e0ff */
[----:B------:R1:W2:Y:S02]  /*fae0*/  LDG.E.U8 R98, desc[UR6][R12.64] ;  /* 0x000000060c627981 */ /* 0x0002a4000c1e1100 */
[----:B0-----:R-:W-:-:S02]  /*faf0*/  IADD3 R16, P2, R22, R2, RZ ;  /* 0x0000000216107210 */ /* 0x001fc40007f5e0ff */
[----:B-1----:R-:W-:Y:S02]  /*fb00*/  SHF.R.S32.HI R12, RZ, 0x1f, R18 ;  /* 0x0000001fff0c7819 */ /* 0x002fe40000011412 */
[----:B------:R-:W-:Y:S02]  /*fb10*/  IADD3 R18, P4, R18, R4, RZ ;  /* 0x0000000412127210 */ /* 0x000fe40007f9e0ff */
[----:B------:R-:W-:Y:S01]  /*fb20*/  SHF.R.S32.HI R13, RZ, 0x1f, R22 ;  /* 0x0000001fff0d7819 */ /* 0x000fe20000011416 */
[--C-:B------:R-:W-:Y:S01]  /*fb30*/  IMAD.X R17, R12, 0x1, R7.reuse, P1 ;  /* 0x000000010c117824 */ /* 0x100fe200008e0607 */
[----:B------:R-:W-:Y:S01]  /*fb40*/  IADD3 R18, P5, R0, R18, RZ ;  /* 0x0000001200127210 */ /* 0x000fe20007fbe0ff */
[----:B------:R-:W-:Y:S01]  /*fb50*/  IMAD.X R12, R12, 0x1, R8, P4 ;  /* 0x000000010c0c7824 */ /* 0x000fe200020e0608 */
[----:B------:R-:W-:Y:S01]  /*fb60*/  IADD3 R22, P3, R22, R4, RZ ;  /* 0x0000000416167210 */ /* 0x000fe20007f7e0ff */
[----:B------:R-:W-:Y:S02]  /*fb70*/  IMAD.X R15, R13, 0x1, R7, P2 ;  /* 0x000000010d0f7824 */ /* 0x000fe400010e0607 */
[----:B------:R-:W-:Y:S01]  /*fb80*/  IMAD.X R19, R5, 0x1, R12, P5 ;  /* 0x0000000105137824 */ /* 0x000fe200028e060c */
[C---:B------:R-:W-:Y:S01]  /*fb90*/  IADD3 R12, P2, R0.reuse, R22, RZ ;  /* 0x00000016000c7210 */ /* 0x040fe20007f5e0ff */
[----:B------:R-:W-:Y:S01]  /*fba0*/  IMAD.X R13, R13, 0x1, R8, P3 ;  /* 0x000000010d0d7824 */ /* 0x000fe200018e0608 */
[----:B------:R-:W-:-:S02]  /*fbb0*/  IADD3 R20, P4, R0, R20, RZ ;  /* 0x0000001400147210 */ /* 0x000fc40007f9e0ff */
[----:B------:R-:W-:Y:S01]  /*fbc0*/  IADD3 R16, P1, R0, R16, RZ ;  /* 0x0000001000107210 */ /* 0x000fe20007f3e0ff */
[----:B------:R0:W2:Y:S01]  /*fbd0*/  LDG.E.U8 R116, desc[UR6][R18.64] ;  /* 0x0000000612747981 */ /* 0x0000a2000c1e1100 */
[C---:B------:R-:W-:Y:S02]  /*fbe0*/  IMAD.X R13, R5.reuse, 0x1, R13, P2 ;  /* 0x00000001050d7824 */ /* 0x040fe400010e060d */
[C---:B------:R-:W-:Y:S02]  /*fbf0*/  IMAD.X R21, R5.reuse, 0x1, R17, P4 ;  /* 0x0000000105157824 */ /* 0x040fe400020e0611 */
[----:B------:R-:W-:Y:S01]  /*fc00*/  IMAD.X R17, R5, 0x1, R15, P1 ;  /* 0x0000000105117824 */ /* 0x000fe200008e060f */
[----:B------:R1:W2:Y:S01]  /*fc10*/  LDG.E.U8 R134, desc[UR6][R12.64] ;  /* 0x000000060c867981 */ /* 0x0002a2000c1e1100 */
[----:B0-----:R-:W-:-:S03]  /*fc20*/  IMAD.SHL.U32 R18, R3, 0x8, RZ ;  /* 0x0000000803127824 */ /* 0x001fc600078e00ff */
[----:B------:R0:W2:Y:S04]  /*fc30*/  LDG.E.U8 R133, desc[UR6][R16.64] ;  /* 0x0000000610857981 */ /* 0x0000a8000c1e1100 */
[----:B------:R0:W2:Y:S01]  /*fc40*/  LDG.E.U8 R115, desc[UR6][R20.64] ;  /* 0x0000000614737981 */ /* 0x0000a2000c1e1100 */
[C---:B-1----:R-:W-:Y:S02]  /*fc50*/  IADD3 R12, P3, R18.reuse, R2, RZ ;  /* 0x00000002120c7210 */ /* 0x042fe40007f7e0ff */
[----:B------:R-:W-:Y:S02]  /*fc60*/  SHF.R.S32.HI R13, RZ, 0x1f, R18 ;  /* 0x0000001fff0d7819 */ /* 0x000fe40000011412 */
[----:B------:R-:W-:Y:S01]  /*fc70*/  IADD3 R18, P4, R18, R4, RZ ;  /* 0x0000000412127210 */ /* 0x000fe20007f9e0ff */
[----:B0-----:R-:W-:Y:S01]  /*fc80*/  IMAD R17, R3, 0x9, RZ ;  /* 0x0000000903117824 */ /* 0x001fe200078e02ff */
[----:B------:R-:W-:Y:S01]  /*fc90*/  IADD3 R12, P2, R0, R12, RZ ;  /* 0x0000000c000c7210 */ /* 0x000fe20007f5e0ff */
[----:B------:R-:W-:-:S02]  /*fca0*/  IMAD.X R16, R13, 0x1, R7, P3 ;  /* 0x000000010d107824 */ /* 0x000fc400018e0607 */
[----:B------:R-:W-:Y:S01]  /*fcb0*/  IMAD.X R21, R13, 0x1, R8, P4 ;  /* 0x000000010d157824 */ /* 0x000fe200020e0608 */
[----:B------:R-:W-:Y:S01]  /*fcc0*/  IADD3 R19, P1, R17, R2, RZ ;  /* 0x0000000211137210 */ /* 0x000fe20007f3e0ff */
[----:B------:R-:W-:Y:S01]  /*fcd0*/  IMAD.X R13, R5, 0x1, R16, P2 ;  /* 0x00000001050d7824 */ /* 0x000fe200010e0610 */
[----:B------:R-:W-:Y:S02]  /*fce0*/  SHF.R.S32.HI R15, RZ, 0x1f, R17 ;  /* 0x0000001fff0f7819 */ /* 0x000fe40000011411 */
[C---:B------:R-:W-:Y:S02]  /*fcf0*/  IADD3 R18, P3, R0.reuse, R18, RZ ;  /* 0x0000001200127210 */ /* 0x040fe40007f7e0ff */
[----:B------:R-:W-:Y:S01]  /*fd00*/  IADD3 R17, P4, R17, R4, RZ ;  /* 0x0000000411117210 */ /* 0x000fe20007f9e0ff */
[----:B------:R-:W-:Y:S01]  /*fd10*/  IMAD.X R20, R15, 0x1, R7, P1 ;  /* 0x000000010f147824 */ /* 0x000fe200008e0607 */
[----:B------:R-:W-:Y:S01]  /*fd20*/  IADD3 R16, P2, R0, R19, RZ ;  /* 0x0000001300107210 */ /* 0x000fe20007f5e0ff */
[----:B------:R-:W-:-:S02]  /*fd30*/  IMAD.X R19, R5, 0x1, R21, P3 ;  /* 0x0000000105137824 */ /* 0x000fc400018e0615 */
[----:B------:R-:W-:Y:S02]  /*fd40*/  IMAD.X R15, R15, 0x1, R8, P4 ;  /* 0x000000010f0f7824 */ /* 0x000fe400020e0608 */
[----:B------:R-:W-:Y:S01]  /*fd50*/  IMAD R22, R3, 0xf, RZ ;  /* 0x0000000f03167824 */ /* 0x000fe200078e02ff */
[----:B---3--:R-:W-:Y:S04]  /*fd60*/  STL [R1+0x13fc], R26 ;  /* 0x0013fc1a01007387 */ /* 0x008fe80000100800 */
[----:B------:R-:W-:Y:S04]  /*fd70*/  STL [R1+0x1400], R27 ;  /* 0x0014001b01007387 */ /* 0x000fe80000100800 */
[----:B----4-:R-:W-:Y:S04]  /*fd80*/  STL [R1+0x1404], R43 ;  /* 0x0014042b01007387 */ /* 0x010fe80000100800 */
[----:B------:R-:W-:Y:S04]  /*fd90*/  STL [R1+0x1408], R44 ;  /* 0x0014082c01007387 */ /* 0x000fe80000100800 */
[----:B--2---:R-:W-:Y:S04]  /*fda0*/  STL [R1+0x358], R10 ;  /* 0x0003580a01007387 */ /* 0x004fe80000100800 */
[----:B------:R0:W-:Y:S04]  /*fdb0*/  STL [R1+0x354], R9 ;  /* 0x0003540901007387 */ /* 0x0001e80000100800 */
[----:B------:R-:W-:Y:S04]  /*fdc0*/  STL [R1+0x140c], R61 ;  /* 0x00140c3d01007387 */ /* 0x000fe80000100800 */
[----:B------:R-:W-:Y:S04]  /*fdd0*/  STL [R1+0x1410], R62 ;  /* 0x0014103e01007387 */ /* 0x000fe80000100800 */
[----:B0-----:R0:W2:Y:S04]  /*fde0*/  LDG.E.U8 R9, desc[UR6][R12.64] ;  /* 0x000000060c097981 */ /* 0x0010a8000c1e1100 */
[----:B------:R-:W-:Y:S01]  /*fdf0*/  STL [R1+0x1414], R79 ;  /* 0x0014144f01007387 */ /* 0x000fe20000100800 */
[----:B0-----:R-:W-:-:S03]  /*fe00*/  IADD3 R12, P1, R0, R17, RZ ;  /* 0x00000011000c7210 */ /* 0x001fc60007f3e0ff */
[----:B------:R-:W-:Y:S04]  /*fe10*/  STL [R1+0x1418], R80 ;  /* 0x0014185001007387 */ /* 0x000fe80000100800 */
[----:B------:R0:W-:Y:S01]  /*fe20*/  STL [R1+0x141c], R97 ;  /* 0x00141c6101007387 */ /* 0x0001e20000100800 */
[C---:B------:R-:W-:Y:S02]  /*fe30*/  IMAD.X R13, R5.reuse, 0x1, R15, P1 ;  /* 0x00000001050d7824 */ /* 0x040fe400008e060f */
[----:B------:R-:W-:Y:S01]  /*fe40*/  IMAD.X R17, R5, 0x1, R20, P2 ;  /* 0x0000000105117824 */ /* 0x000fe200010e0614 */
[----:B------:R-:W3:Y:S04]  /*fe50*/  LDL R152, [R1+0x898] ;  /* 0x0008980001987983 */ /* 0x000ee80000100800 */
[----:B------:R-:W4:Y:S04]  /*fe60*/  LDG.E.U8 R29, desc[UR6][R12.64] ;  /* 0x000000060c1d7981 */ /* 0x000f28000c1e1100 */
[----:B0-----:R0:W4:Y:S04]  /*fe70*/  LDG.E.U8 R97, desc[UR6][R18.64] ;  /* 0x0000000612617981 */ /* 0x001128000c1e1100 */
[----:B------:R1:W4:Y:S04]  /*fe80*/  LDG.E.U8 R28, desc[UR6][R16.64] ;  /* 0x00000006101c7981 */ /* 0x000328000c1e1100 */
[----:B------:R-:W4:Y:S01]  /*fe90*/  LDL R25, [R1+0x890] ;  /* 0x0008900001197983 */ /* 0x000f220000100800 */
[----:B0-----:R-:W-:-:S03]  /*fea0*/  IMAD R18, R3, 0xa, RZ ;  /* 0x0000000a03127824 */ /* 0x001fc600078e02ff */
[----:B------:R-:W4:Y:S02]  /*feb0*/  LDL R153, [R1+0x888] ;  /* 0x0008880001997983 */ /* 0x000f240000100800 */
[C---:B------:R-:W-:Y:S02]  /*fec0*/  IADD3 R12, P3, R18.reuse, R2, RZ ;  /* 0x00000002120c7210 */ /* 0x040fe40007f7e0ff */
[----:B------:R-:W4:Y:S01]  /*fed0*/  LDL R14, [R1+0x894] ;  /* 0x00089400010e7983 */ /* 0x000f220000100800 */
[----:B------:R-:W-:Y:S01]  /*fee0*/  SHF.R.S32.HI R13, RZ, 0x1f, R18 ;  /* 0x0000001fff0d7819 */ /* 0x000fe20000011412 */
[----:B-1----:R-:W-:Y:S01]  /*fef0*/  IMAD R17, R3, 0xb, RZ ;  /* 0x0000000b03117824 */ /* 0x002fe200078e02ff */
[----:B------:R-:W-:Y:S01]  /*ff00*/  IADD3 R18, P4, R18, R4, RZ ;  /* 0x0000000412127210 */ /* 0x000fe20007f9e0ff */
[----:B------:R-:W4:Y:S01]  /*ff10*/  LDL R24, [R1+0x88c] ;  /* 0x00088c0001187983 */ /* 0x000f220000100800 */
[C---:B------:R-:W-:Y:S01]  /*ff20*/  IADD3 R12, P2, R0.reuse, R12, RZ ;  /* 0x0000000c000c7210 */ /* 0x040fe20007f5e0ff */
[----:B------:R-:W-:Y:S01]  /*ff30*/  IMAD.X R16, R13, 0x1, R7, P3 ;  /* 0x000000010d107824 */ /* 0x000fe200018e0607 */
[----:B------:R-:W-:Y:S01]  /*ff40*/  IADD3 R19, P1, R17, R2, RZ ;  /* 0x0000000211137210 */ /* 0x000fe20007f3e0ff */
[----:B------:R-:W-:Y:S01]  /*ff50*/  IMAD.X R21, R13, 0x1, R8, P4 ;  /* 0x000000010d157824 */ /* 0x000fe200020e0608 */
[----:B------:R-:W-:Y:S01]  /*ff60*/  SHF.R.S32.HI R15, RZ, 0x1f, R17 ;  /* 0x0000001fff0f7819 */ /* 0x000fe20000011411 */
[----:B------:R-:W-:Y:S01]  /*ff70*/  IMAD.X R13, R5, 0x1, R16, P2 ;  /* 0x00000001050d7824 */ /* 0x000fe200010e0610 */
[C---:B------:R-:W-:Y:S01]  /*ff80*/  IADD3 R18, P3, R0.reuse, R18, RZ ;  /* 0x0000001200127210 */ /* 0x040fe20007f7e0ff */
[----:B------:R-:W4:Y:S01]  /*ff90*/  LDL R23, [R1+0x880] ;  /* 0x0008800001177983 */ /* 0x000f220000100800 */
[----:B------:R-:W-:Y:S01]  /*ffa0*/  IADD3 R17, P4, R17, R4, RZ ;  /* 0x0000000411117210 */ /* 0x000fe20007f9e0ff */
[----:B------:R-:W-:Y:S01]  /*ffb0*/  IMAD.X R20, R15, 0x1, R7, P1 ;  /* 0x000000010f147824 */ /* 0x000fe200008e0607 */
[----:B------:R-:W-:Y:S01]  /*ffc0*/  IADD3 R16, P2, R0, R19, RZ ;  /* 0x0000001300107210 */ /* 0x000fe20007f5e0ff */
[----:B------:R0:W4:Y:S01]  /*ffd0*/  LDG.E.U8 R45, desc[UR6][R12.64] ;  /* 0x000000060c2d7981 */ /* 0x000122000c1e1100 */
[----:B------:R-:W-:-:S02]  /*ffe0*/  IMAD.X R19, R5, 0x1, R21, P3 ;  /* 0x0000000105137824 */ /* 0x000fc400018e0615 */
[----:B------:R-:W-:-:S03]  /*fff0*/  IMAD.X R15, R15, 0x1, R8, P4 ;  /* 0x000000010f0f7824 */ /* 0x000fc600020e0608 */
[----:B------:R1:W4:Y:S01]  /*10000*/  LDG.E.U8 R46, desc[UR6][R18.64] ;  /* 0x00000006122e7981 */ /* 0x000322000c1e1100 */
[----:B0-----:R-:W-:Y:S01]  /*10010*/  IADD3 R12, P1, R0, R17, RZ ;  /* 0x00000011000c7210 */ /* 0x001fe20007f3e0ff */
[----:B------:R-:W-:-:S04]  /*10020*/  IMAD.X R17, R5, 0x1, R20, P2 ;  /* 0x0000000105117824 */ /* 0x000fc800010e0614 */
[----:B------:R-:W-:Y:S01]  /*10030*/  IMAD.X R13, R5, 0x1, R15, P1 ;  /* 0x00000001050d7824 */ /* 0x000fe200008e060f */
[----:B------:R0:W4:Y:S01]  /*10040*/  LDG.E.U8 R63, desc[UR6][R16.64] ;  /* 0x00000006103f7981 */ /* 0x000122000c1e1100 */
[----:B-1----:R-:W-:-:S03]  /*10050*/  IMAD R18, R3, 0xc, RZ ;  /* 0x0000000c03127824 */ /* 0x002fc600078e02ff */
[----:B------:R1:W4:Y:S01]  /*10060*/  LDG.E.U8 R64, desc[UR6][R12.64] ;  /* 0x000000060c407981 */ /* 0x000322000c1e1100 */
[----:B0-----:R-:W-:Y:S01]  /*10070*/  IMAD R17, R3, 0xd, RZ ;  /* 0x0000000d03117824 */ /* 0x001fe200078e02ff */
[C---:B-1----:R-:W-:Y:S02]  /*10080*/  IADD3 R12, P3, R18.reuse, R2, RZ ;  /* 0x00000002120c7210 */ /* 0x042fe40007f7e0ff */
[----:B------:R-:W-:Y:S02]  /*10090*/  SHF.R.S32.HI R13, RZ, 0x1f, R18 ;  /* 0x0000001fff0d7819 */ /* 0x000fe40000011412 */
[----:B------:R-:W-:Y:S02]  /*100a0*/  IADD3 R18, P4, R18, R4, RZ ;  /* 0x0000000412127210 */ /* 0x000fe40007f9e0ff */
[C---:B------:R-:W-:Y:S01]  /*100b0*/  IADD3 R12, P2, R0.reuse, R12, RZ ;  /* 0x0000000c000c7210 */ /* 0x040fe20007f5e0ff */
[----:B------:R-:W-:Y:S01]  /*100c0*/  IMAD.X R16, R13, 0x1, R7, P3 ;  /* 0x000000010d107824 */ /* 0x000fe200018e0607 */
[----:B------:R-:W-:Y:S01]  /*100d0*/  IADD3 R19, P1, R17, R2, RZ ;  /* 0x0000000211137210 */ /* 0x000fe20007f3e0ff */
[----:B------:R-:W-:Y:S01]  /*100e0*/  IMAD.X R21, R13, 0x1, R8, P4 ;  /* 0x000000010d157824 */ /* 0x000fe200020e0608 */
[----:B------:R-:W-:Y:S01]  /*100f0*/  SHF.R.S32.HI R15, RZ, 0x1f, R17 ;  /* 0x0000001fff0f7819 */ /* 0x000fe20000011411 */
[----:B------:R-:W-:Y:S01]  /*10100*/  IMAD.X R13, R5, 0x1, R16, P2 ;  /* 0x00000001050d7824 */ /* 0x000fe200010e0610 */
[----:B------:R-:W-:-:S02]  /*10110*/  IADD3 R18, P3, R0, R18, RZ ;  /* 0x0000001200127210 */ /* 0x000fc40007f7e0ff */
[----:B------:R-:W-:Y:S01]  /*10120*/  IADD3 R17, P4, R17, R4, RZ ;  /* 0x0000000411117210 */ /* 0x000fe20007f9e0ff */
[----:B------:R-:W-:Y:S01]  /*10130*/  IMAD.X R20, R15, 0x1, R7, P1 ;  /* 0x000000010f147824 */ /* 0x000fe200008e0607 */
[----:B------:R-:W-:Y:S01]  /*10140*/  IADD3 R16, P2, R0, R19, RZ ;  /* 0x0000001300107210 */ /* 0x000fe20007f5e0ff */
[----:B------:R0:W4:Y:S01]  /*10150*/  LDG.E.U8 R81, desc[UR6][R12.64] ;  /* 0x000000060c517981 */ /* 0x000122000c1e1100 */
[----:B------:R-:W-:Y:S02]  /*10160*/  IMAD.X R19, R5, 0x1, R21, P3 ;  /* 0x0000000105137824 */ /* 0x000fe400018e0615 */
[----:B------:R-:W-:-:S03]  /*10170*/  IMAD.X R15, R15, 0x1, R8, P4 ;  /* 0x000000010f0f7824 */ /* 0x000fc600020e0608 */
[----:B------:R1:W4:Y:S01]  /*10180*/  LDG.E.U8 R82, desc[UR6][R18.64] ;  /* 0x0000000612527981 */ /* 0x000322000c1e1100 */
[----:B0-----:R-:W-:-:S05]  /*10190*/  IADD3 R12, P1, R0, R17, RZ ;  /* 0x00000011000c7210 */ /* 0x001fca0007f3e0ff */
[----:B------:R-:W-:Y:S02]  /*101a0*/  IMAD.X R13, R5, 0x1, R15, P1 ;  /* 0x00000001050d7824 */ /* 0x000fe400008e060f */
[----:B-1----:R-:W-:Y:S02]  /*101b0*/  IMAD R18, R3, 0xe, RZ ;  /* 0x0000000e03127824 */ /* 0x002fe400078e02ff */
[----:B------:R-:W-:Y:S01]  /*101c0*/  IMAD.X R17, R5, 0x1, R20, P2 ;  /* 0x0000000105117824 */ /* 0x000fe200010e0614 */
[----:B------:R0:W4:Y:S02]  /*101d0*/  LDG.E.U8 R100, desc[UR6][R12.64] ;  /* 0x000000060c647981 */ /* 0x000124000c1e1100 */
[----:B------:R-:W-:Y:S02]  /*101e0*/  IADD3 R20, P1, R18, R2, RZ ;  /* 0x0000000212147210 */ /* 0x000fe40007f3e0ff */
[----:B------:R1:W4:Y:S01]  /*101f0*/  LDG.E.U8 R99, desc[UR6][R16.64] ;  /* 0x0000000610637981 */ /* 0x000322000c1e1100 */
[----:B0-----:R-:W-:-:S02]  /*10200*/  SHF.R.S32.HI R12, RZ, 0x1f, R18 ;  /* 0x0000001fff0c7819 */ /* 0x001fc40000011412 */
[----:B------:R-:W-:Y:S02]  /*10210*/  IADD3 R18, P4, R18, R4, RZ ;  /* 0x0000000412127210 */ /* 0x000fe40007f9e0ff */
[----:B-1----:R-:W-:Y:S01]  /*10220*/  IADD3 R16, P2, R22, R2, RZ ;  /* 0x0000000216107210 */ /* 0x002fe20007f5e0ff */
[C-C-:B------:R-:W-:Y:S01]  /*10230*/  IMAD.X R17, R12.reuse, 0x1, R7.reuse, P1 ;  /* 0x000000010c117824 */ /* 0x140fe200008e0607 */
[----:B------:R-:W-:Y:S01]  /*10240*/  SHF.R.S32.HI R13, RZ, 0x1f, R22 ;  /* 0x0000001fff0d7819 */ /* 0x000fe20000011416 */
[----:B------:R-:W-:Y:S01]  /*10250*/  IMAD.X R12, R12, 0x1, R8, P4 ;  /* 0x000000010c0c7824 */ /* 0x000fe200020e0608 */
[----:B------:R-:W-:Y:S02]  /*10260*/  IADD3 R18, P5, R0, R18, RZ ;  /* 0x0000001200127210 */ /* 0x000fe40007fbe0ff */
[----:B------:R-:W-:Y:S01]  /*10270*/  IADD3 R22, P3, R22, R4, RZ ;  /* 0x0000000416167210 */ /* 0x000fe20007f7e0ff */
[----:B------:R-:W-:Y:S02]  /*10280*/  IMAD.X R15, R13, 0x1, R7, P2 ;  /* 0x000000010d0f7824 */ /* 0x000fe400010e0607 */
[----:B------:R-:W-:Y:S01]  /*10290*/  IMAD.X R19, R5, 0x1, R12, P5 ;  /* 0x0000000105137824 */ /* 0x000fe200028e060c */
[C---:B------:R-:W-:Y:S01]  /*102a0*/  IADD3 R12, P2, R0.reuse, R22, RZ ;  /* 0x00000016000c7210 */ /* 0x040fe20007f5e0ff */
[----:B------:R-:W-:Y:S01]  /*102b0*/  IMAD.X R13, R13, 0x1, R8, P3 ;  /* 0x000000010d0d7824 */ /* 0x000fe200018e0608 */
[----:B------:R-:W-:-:S02]  /*102c0*/  IADD3 R20, P4, R0, R20, RZ ;  /* 0x0000001400147210 */ /* 0x000fc40007f9e0ff */
[----:B------:R-:W-:Y:S01]  /*102d0*/  IADD3 R16, P1, R0, R16, RZ ;  /* 0x0000001000107210 */ /* 0x000fe20007f3e0ff */
[----:B------:R0:W4:Y:S01]  /*102e0*/  LDG.E.U8 R118, desc[UR6][R18.64] ;  /* 0x0000000612767981 */ /* 0x000122000c1e1100 */
[C---:B------:R-:W-:Y:S02]  /*102f0*/  IMAD.X R13, R5.reuse, 0x1, R13, P2 ;  /* 0x00000001050d7824 */ /* 0x040fe400010e060d */
[C---:B------:R-:W-:Y:S02]  /*10300*/  IMAD.X R21, R5.reuse, 0x1, R17, P4 ;  /* 0x0000000105157824 */ /* 0x040fe400020e0611 */
[----:B------:R-:W-:Y:S01]  /*10310*/  IMAD.X R17, R5, 0x1, R15, P1 ;  /* 0x0000000105117824 */ /* 0x000fe200008e060f */
[----:B------:R1:W4:Y:S01]  /*10320*/  LDG.E.U8 R136, desc[UR6][R12.64] ;  /* 0x000000060c887981 */ /* 0x000322000c1e1100 */
[----:B0-----:R-:W-:-:S03]  /*10330*/  IMAD.SHL.U32 R18, R3, 0x10, RZ ;  /* 0x0000001003127824 */ /* 0x001fc600078e00ff */
[----:B------:R0:W4:Y:S04]  /*10340*/  LDG.E.U8 R135, desc[UR6][R16.64] ;  /* 0x0000000610877981 */ /* 0x000128000c1e1100 */
        /* <DEDUP_REMOVED lines=167> */
[----:B------:R0:W4:Y:S01]  /*10dc0*/  LDG.E.U8 R104, desc[UR6][R12.64] ;  /* 0x000000060c687981 */ /* 0x000122000c1e1100 */
[----:B------:R-:W-:Y:S01]  /*10dd0*/  IMAD R22, R3, 0x1f, RZ ;  /* 0x0000001f03167824 */ /* 0x000fe200078e02ff */
        /* <DEDUP_REMOVED lines=30> */
[----:B--2---:R-:W-:Y:S01]  /*10fc0*/  IMAD.X R21, R13, 0x1, R8, P4 ;  /* 0x000000010d157824 */ /* 0x004fe200020e0608 */
[----:B------:R-:W-:Y:S01]  /*10fd0*/  IADD3 R19, P1, R17, R2, RZ ;  /* 0x0000000211137210 */ /* 0x000fe20007f3e0ff */
[----:B------:R-:W-:Y:S01]  /*10fe0*/  IMAD.X R13, R5, 0x1, R16, P2 ;  /* 0x00000001050d7824 */ /* 0x000fe200010e0610 */
[----:B------:R-:W-:Y:S02]  /*10ff0*/  SHF.R.S32.HI R15, RZ, 0x1f, R17 ;  /* 0x0000001fff0f7819 */ /* 0x000fe40000011411 */
[C---:B------:R-:W-:Y:S02]  /*11000*/  IADD3 R18, P3, R0.reuse, R18, RZ ;  /* 0x0000001200127210 */ /* 0x040fe40007f7e0ff */
[----:B------:R-:W-:Y:S01]  /*11010*/  IADD3 R17, P4, R17, R4, RZ ;  /* 0x0000000411117210 */ /* 0x000fe20007f9e0ff */
[----:B------:R-:W-:Y:S01]  /*11020*/  IMAD.X R20, R15, 0x1, R7, P1 ;  /* 0x000000010f147824 */ /* 0x000fe200008e0607 */
[----:B------:R-:W-:Y:S01]  /*11030*/  IADD3 R16, P2, R0, R19, RZ ;  /* 0x0000001300107210 */ /* 0x000fe20007f5e0ff */
[----:B------:R0:W2:Y:S01]  /*11040*/  LDG.E.U8 R44, desc[UR6][R12.64] ;  /* 0x000000060c2c7981 */ /* 0x0000a2000c1e1100 */
[----:B------:R-:W-:-:S02]  /*11050*/  IMAD.X R19, R5, 0x1, R21, P3 ;  /* 0x0000000105137824 */ /* 0x000fc400018e0615 */
[----:B------:R-:W-:-:S03]  /*11060*/  IMAD.X R15, R15, 0x1, R8, P4 ;  /* 0x000000010f0f7824 */ /* 0x000fc600020e0608 */
[----:B------:R1:W2:Y:S01]  /*11070*/  LDG.E.U8 R43, desc[UR6][R18.64] ;  /* 0x00000006122b7981 */ /* 0x0002a2000c1e1100 */
[----:B0-----:R-:W-:Y:S01]  /*11080*/  IADD3 R12, P1, R0, R17, RZ ;  /* 0x00000011000c7210 */ /* 0x001fe20007f3e0ff */
[----:B------:R-:W-:-:S04]  /*11090*/  IMAD.X R17, R5, 0x1, R20, P2 ;  /* 0x0000000105117824 */ /* 0x000fc800010e0614 */
[----:B------:R-:W-:Y:S01]  /*110a0*/  IMAD.X R13, R5, 0x1, R15, P1 ;  /* 0x00000001050d7824 */ /* 0x000fe200008e060f */
[----:B------:R0:W2:Y:S01]  /*110b0*/  LDG.E.U8 R34, desc[UR6][R16.64] ;  /* 0x0000000610227981 */ /* 0x0000a2000c1e1100 */
[----:B-1----:R-:W-:-:S03]  /*110c0*/  IMAD R18, R3, 0x22, RZ ;  /* 0x0000002203127824 */ /* 0x002fc600078e02ff */
[----:B------:R1:W2:Y:S01]  /*110d0*/  LDG.E.U8 R35, desc[UR6][R12.64] ;  /* 0x000000060c237981 */ /* 0x0002a2000c1e1100 */
        /* <DEDUP_REMOVED lines=14> */
[----:B------:R0:W2:Y:S01]  /*111c0*/  LDG.E.U8 R51, desc[UR6][R12.64] ;  /* 0x000000060c337981 */ /* 0x0000a2000c1e1100 */
[----:B------:R-:W-:Y:S02]  /*111d0*/  IMAD.X R19, R5, 0x1, R21, P3 ;  /* 0x0000000105137824 */ /* 0x000fe400018e0615 */
        /* <DEDUP_REMOVED lines=260> */
[----:B------:R0:W-:Y:S01]  /*12220*/  STL [R1+0x318], R9 ;  /* 0x0003180901007387 */ /* 0x0001e20000100800 */
[----:B------:R-:W-:Y:S01]  /*12230*/  IADD3 R16, P2, R0, R19, RZ ;  /* 0x0000001300107210 */ /* 0x000fe20007f5e0ff */
[----:B------:R-:W-:Y:S02]  /*12240*/  IMAD.X R20, R15, 0x1, R7, P1 ;  /* 0x000000010f147824 */ /* 0x000fe400008e0607 */
[----:B------:R-:W-:Y:S02]  /*12250*/  IMAD.X R19, R5, 0x1, R21, P3 ;  /* 0x0000000105137824 */ /* 0x000fe400018e0615 */
[----:B------:R-:W-:-:S03]  /*12260*/  IMAD.X R15, R15, 0x1, R8, P4 ;  /* 0x000000010f0f7824 */ /* 0x000fc600020e0608 */
[----:B------:R-:W2:Y:S04]  /*12270*/  LDG.E.U8 R252, desc[UR6][R18.64] ;  /* 0x0000000612fc7981 */ /* 0x000ea8000c1e1100 */
[----:B0-----:R0:W2:Y:S02]  /*12280*/  LDG.E.U8 R9, desc[UR6][R12.64] ;  /* 0x000000060c097981 */ /* 0x0010a4000c1e1100 */
[----:B0-----:R-:W-:Y:S01]  /*12290*/  IADD3 R12, P1, R0, R17, RZ ;  /* 0x00000011000c7210 */ /* 0x001fe20007f3e0ff */
[----:B------:R-:W-:-:S04]  /*122a0*/  IMAD R18, R3, 0x3a, RZ ;  /* 0x0000003a03127824 */ /* 0x000fc800078e02ff */
[C---:B------:R-:W-:Y:S02]  /*122b0*/  IMAD.X R13, R5.reuse, 0x1, R15, P1 ;  /* 0x00000001050d7824 */ /* 0x040fe400008e060f */
[----:B------:R-:W-:-:S03]  /*122c0*/  IMAD.X R17, R5, 0x1, R20, P2 ;  /* 0x0000000105117824 */ /* 0x000fc600010e0614 */
[----:B------:R0:W2:Y:S04]  /*122d0*/  LDG.E.U8 R41, desc[UR6][R12.64] ;  /* 0x000000060c297981 */ /* 0x0000a8000c1e1100 */
[----:B------:R1:W2:Y:S01]  /*122e0*/  LDG.E.U8 R40, desc[UR6][R16.64] ;  /* 0x0000000610287981 */ /* 0x0002a2000c1e1100 */
[C---:B0-----:R-:W-:Y:S02]  /*122f0*/  IADD3 R12, P3, R18.reuse, R2, RZ ;  /* 0x00000002120c7210 */ /* 0x041fe40007f7e0ff */
[----:B------:R-:W-:Y:S02]  /*12300*/  SHF.R.S32.HI R13, RZ, 0x1f, R18 ;  /* 0x0000001fff0d7819 */ /* 0x000fe40000011412 */
[----:B------:R-:W-:Y:S01]  /*12310*/  IADD3 R18, P4, R18, R4, RZ ;  /* 0x0000000412127210 */ /* 0x000fe20007f9e0ff */
[----:B-1----:R-:W-:Y:S01]  /*12320*/  IMAD R17, R3, 0x3b, RZ ;  /* 0x0000003b03117824 */ /* 0x002fe200078e02ff */
        /* <DEDUP_REMOVED lines=38> */
[----:B0-----:R-:W-:-:S05]  /*12590*/  IADD3 R12, P1, R0, R17, RZ ;  /* 0x00000011000c7210 */ /* 0x001fca0007f3e0ff */
[----:B------:R-:W-:Y:S02]  /*125a0*/  IMAD.X R13, R5, 0x1, R15, P1 ;  /* 0x00000001050d7824 */ /* 0x000fe400008e060f */
[----:B-1----:R-:W-:Y:S02]  /*125b0*/  IMAD R18, R3, 0x3e, RZ ;  /* 0x0000003e03127824 */ /* 0x002fe400078e02ff */
[----:B------:R-:W-:Y:S01]  /*125c0*/  IMAD.X R17, R5, 0x1, R20, P2 ;  /* 0x0000000105117824 */ /* 0x000fe200010e0614 */
[----:B------:R0:W2:Y:S01]  /*125d0*/  LDG.E.U8 R112, desc[UR6][R12.64] ;  /* 0x000000060c707981 */ /* 0x0000a2000c1e1100 */
[----:B------:R-:W-:Y:S01]  /*125e0*/  IMAD R22, R3, 0x3f, RZ ;  /* 0x0000003f03167824 */ /* 0x000fe200078e02ff */
[----:B------:R-:W-:Y:S02]  /*125f0*/  IADD3 R20, P1, R18, R2, RZ ;  /* 0x0000000212147210 */ /* 0x000fe40007f3e0ff */
[----:B------:R1:W2:Y:S01]  /*12600*/  LDG.E.U8 R111, desc[UR6][R16.64] ;  /* 0x00000006106f7981 */ /* 0x0002a2000c1e1100 */
        /* <DEDUP_REMOVED lines=28> */
[----:B---3--:R-:W-:Y:S01]  /*127d0*/  IMAD.X R21, R13, 0x1, R8, P4 ;  /* 0x000000010d157824 */ /* 0x008fe200020e0608 */
[----:B------:R-:W-:Y:S01]  /*127e0*/  IADD3 R19, P1, R17, R2, RZ ;  /* 0x0000000211137210 */ /* 0x000fe20007f3e0ff */
[----:B------:R-:W-:Y:S01]  /*127f0*/  IMAD.X R13, R5, 0x1, R16, P2 ;  /* 0x00000001050d7824 */ /* 0x000fe200010e0610 */
[----:B------:R-:W-:Y:S02]  /*12800*/  SHF.R.S32.HI R15, RZ, 0x1f, R17 ;  /* 0x0000001fff0f7819 */ /* 0x000fe40000011411 */
[C---:B------:R-:W-:Y:S02]  /*12810*/  IADD3 R18, P3, R0.reuse, R18, RZ ;  /* 0x0000001200127210 */ /* 0x040fe40007f7e0ff */
[----:B------:R-:W-:Y:S01]  /*12820*/  IADD3 R17, P4, R17, R4, RZ ;  /* 0x0000000411117210 */ /* 0x000fe20007f9e0ff */
[----:B------:R-:W-:Y:S01]  /*12830*/  IMAD.X R20, R15, 0x1, R7, P1 ;  /* 0x000000010f147824 */ /* 0x000fe200008e0607 */
[----:B------:R-:W-:Y:S01]  /*12840*/  IADD3 R16, P2, R0, R19, RZ ;  /* 0x0000001300107210 */ /* 0x000fe20007f5e0ff */
[----:B------:R0:W3:Y:S01]  /*12850*/  LDG.E.U8 R151, desc[UR6][R12.64] ;  /* 0x000000060c977981 */ /* 0x0000e2000c1e1100 */
[----:B------:R-:W-:-:S02]  /*12860*/  IMAD.X R19, R5, 0x1, R21, P3 ;  /* 0x0000000105137824 */ /* 0x000fc400018e0615 */
[----:B------:R-:W-:-:S03]  /*12870*/  IMAD.X R15, R15, 0x1, R8, P4 ;  /* 0x000000010f0f7824 */ /* 0x000fc600020e0608 */
[----:B------:R1:W3:Y:S01]  /*12880*/  LDG.E.U8 R150, desc[UR6][R18.64] ;  /* 0x0000000612967981 */ /* 0x0002e2000c1e1100 */
[----:B0-----:R-:W-:Y:S01]  /*12890*/  IADD3 R12, P1, R0, R17, RZ ;  /* 0x00000011000c7210 */ /* 0x001fe20007f3e0ff */
[----:B------:R-:W-:-:S04]  /*128a0*/  IMAD.X R17, R5, 0x1, R20, P2 ;  /* 0x0000000105117824 */ /* 0x000fc800010e0614 */
[----:B------:R-:W-:Y:S01]  /*128b0*/  IMAD.X R13, R5, 0x1, R15, P1 ;  /* 0x00000001050d7824 */ /* 0x000fe200008e060f */
[----:B------:R0:W3:Y:S01]  /*128c0*/  LDG.E.U8 R42, desc[UR6][R16.64] ;  /* 0x00000006102a7981 */ /* 0x0000e2000c1e1100 */
[----:B-1----:R-:W-:-:S03]  /*128d0*/  IMAD R18, R3, 0x42, RZ ;  /* 0x0000004203127824 */ /* 0x002fc600078e02ff */
[----:B------:R1:W3:Y:S01]  /*128e0*/  LDG.E.U8 R60, desc[UR6][R12.64] ;  /* 0x000000060c3c7981 */ /* 0x0002e2000c1e1100 */
        /* <DEDUP_REMOVED lines=14> */
[----:B------:R0:W3:Y:S01]  /*129d0*/  LDG.E.U8 R59, desc[UR6][R12.64] ;  /* 0x000000060c3b7981 */ /* 0x0000e2000c1e1100 */
[----:B------:R-:W-:Y:S02]  /*129e0*/  IMAD.X R19, R5, 0x1, R21, P3 ;  /* 0x0000000105137824 */ /* 0x000fe400018e0615 */
[----:B------:R-:W-:-:S03]  /*129f0*/  IMAD.X R15, R15, 0x1, R8, P4 ;  /* 0x000000010f0f7824 */ /* 0x000fc600020e0608 */
[----:B------:R1:W3:Y:S01]  /*12a00*/  LDG.E.U8 R78, desc[UR6][R18.64] ;  /* 0x00000006124e7981 */ /* 0x0002e2000c1e1100 */
[----:B0-----:R-:W-:Y:S01]  /*12a10*/  IADD3 R12, P1, R0, R17, RZ ;  /* 0x00000011000c7210 */ /* 0x001fe20007f3e0ff */
[----:B------:R-:W-:-:S04]  /*12a20*/  IMAD.X R17, R5, 0x1, R20, P2 ;  /* 0x0000000105117824 */ /* 0x000fc800010e0614 */
[----:B------:R-:W-:Y:S01]  /*12a30*/  IMAD.X R13, R5, 0x1, R15, P1 ;  /* 0x00000001050d7824 */ /* 0x000fe200008e060f */
[----:B------:R0:W3:Y:S01]  /*12a40*/  LDG.E.U8 R77, desc[UR6][R16.64] ;  /* 0x00000006104d7981 */ /* 0x0000e2000c1e1100 */
[C---:B-1----:R-:W-:Y:S02]  /*12a50*/  IMAD R18, R3.reuse, 0x44, RZ ;  /* 0x0000004403127824 */ /* 0x042fe400078e02ff */
[----:B------:R-:W-:Y:S01]  /*12a60*/  IMAD R19, R3, 0x45, RZ ;  /* 0x0000004503137824 */ /* 0x000fe200078e02ff */
[----:B------:R1:W3:Y:S02]  /*12a70*/  LDG.E.U8 R96, desc[UR6][R12.64] ;  /* 0x000000060c607981 */ /* 0x0002e4000c1e1100 */
[-C--:B------:R-:W-:Y:S02]  /*12a80*/  IADD3 R20, P1, R18, R2.reuse, RZ ;  /* 0x0000000212147210 */ /* 0x080fe40007f3e0ff */
[----:B0-----:R-:W-:Y:S02]  /*12a90*/  IADD3 R16, P3, R19, R2, RZ ;  /* 0x0000000213107210 */ /* 0x001fe40007f7e0ff */
[----:B-1----:R-:W-:-:S02]  /*12aa0*/  SHF.R.S32.HI R12, RZ, 0x1f, R18 ;  /* 0x0000001fff0c7819 */ /* 0x002fc40000011412 */
[-C--:B------:R-:W-:Y:S02]  /*12ab0*/  IADD3 R18, P2, R18, R4.reuse, RZ ;  /* 0x0000000412127210 */ /* 0x080fe40007f5e0ff */
[----:B------:R-:W-:Y:S02]  /*12ac0*/  SHF.R.S32.HI R13, RZ, 0x1f, R19 ;  /* 0x0000001fff0d7819 */ /* 0x000fe40000011413 */
[----:B------:R-:W-:Y:S01]  /*12ad0*/  IADD3 R19, P4, R19, R4, RZ ;  /* 0x0000000413137210 */ /* 0x000fe20007f9e0ff */
[--C-:B------:R-:W-:Y:S01]  /*12ae0*/  IMAD.X R17, R12, 0x1, R7.reuse, P1 ;  /* 0x000000010c117824 */ /* 0x100fe200008e0607 */
[----:B------:R-:W-:Y:S01]  /*12af0*/  IADD3 R20, P5, R0, R20, RZ ;  /* 0x0000001400147210 */ /* 0x000fe20007fbe0ff */
[--C-:B------:R-:W-:Y:S01]  /*12b00*/  IMAD.X R22, R12, 0x1, R8.reuse, P2 ;  /* 0x000000010c167824 */ /* 0x100fe200010e0608 */
[C---:B------:R-:W-:Y:S01]  /*12b10*/  IADD3 R16, P1, R0.reuse, R16, RZ ;  /* 0x0000001000107210 */ /* 0x040fe20007f3e0ff */
[C---:B------:R-:W-:Y:S01]  /*12b20*/  IMAD.X R15, R13.reuse, 0x1, R7, P3 ;  /* 0x000000010d0f7824 */ /* 0x040fe200018e0607 */
[C---:B------:R-:W-:Y:S01]  /*12b30*/  IADD3 R12, P3, R0.reuse, R19, RZ ;  /* 0x00000013000c7210 */ /* 0x040fe20007f7e0ff */
[----:B------:R-:W-:Y:S01]  /*12b40*/  IMAD.X R13, R13, 0x1, R8, P4 ;  /* 0x000000010d0d7824 */ /* 0x000fe200020e0608 */
[----:B------:R-:W-:Y:S01]  /*12b50*/  IADD3 R18, P2, R0, R18, RZ ;  /* 0x0000001200127210 */ /* 0x000fe20007f5e0ff */
[----:B------:R-:W-:-:S02]  /*12b60*/  IMAD.X R21, R5, 0x1, R17, P5 ;  /* 0x0000000105157824 */ /* 0x000fc400028e0611 */
[C---:B------:R-:W-:Y:S02]  /*12b70*/  IMAD.X R17, R5.reuse, 0x1, R15, P1 ;  /* 0x0000000105117824 */ /* 0x040fe400008e060f */
[----:B------:R-:W-:Y:S01]  /*12b80*/  IMAD.X R13, R5, 0x1, R13, P3 ;  /* 0x00000001050d7824 */ /* 0x000fe200018e060d */
[----:B------:R0:W3:Y:S01]  /*12b90*/  LDG.E.U8 R95, desc[UR6][R20.64] ;  /* 0x00000006145f7981 */ /* 0x0000e2000c1e1100 */
[----:B------:R-:W-:Y:S02]  /*12ba0*/  IMAD R15, R3, 0x46, RZ ;  /* 0x00000046030f7824 */ /* 0x000fe400078e02ff */
[----:B------:R-:W-:Y:S01]  /*12bb0*/  IMAD.X R19, R5, 0x1, R22, P2 ;  /* 0x0000000105137824 */ /* 0x000fe200010e0616 */
[----:B------:R1:W3:Y:S04]  /*12bc0*/  LDG.E.U8 R113, desc[UR6][R16.64] ;  /* 0x0000000610717981 */ /* 0x0002e8000c1e1100 */
[----:B------:R4:W3:Y:S01]  /*12bd0*/  LDG.E.U8 R132, desc[UR6][R12.64] ;  /* 0x000000060c847981 */ /* 0x0008e2000c1e1100 */
[----:B0-----:R-:W-:-:S03]  /*12be0*/  IMAD R21, R3, 0x47, RZ ;  /* 0x0000004703157824 */ /* 0x001fc600078e02ff */
[----:B------:R-:W-:Y:S01]  /*12bf0*/  STL [R1+0x12bc], R8 ;  /* 0x0012bc0801007387 */ /* 0x000fe20000100800 */
[----:B-1----:R-:W-:Y:S01]  /*12c00*/  IADD3 R16, P2, R15, R2, RZ ;  /* 0x000000020f107210 */ /* 0x002fe20007f5e0ff */
[----:B------:R-:W-:Y:S02]  /*12c10*/  IMAD R22, R3, 0x48, RZ ;  /* 0x0000004803167824 */ /* 0x000fe400078e02ff */
[----:B------:R0:W3:Y:S01]  /*12c20*/  LDG.E.U8 R114, desc[UR6][R18.64] ;  /* 0x0000000612727981 */ /* 0x0000e2000c1e1100 */
[----:B----4-:R-:W-:Y:S02]  /*12c30*/  SHF.R.S32.HI R12, RZ, 0x1f, R15 ;  /* 0x0000001fff0c7819 */ /* 0x010fe4000001140f */
[----:B------:R-:W-:Y:S02]  /*12c40*/  IADD3 R13, P3, R15, R4, RZ ;  /* 0x000000040f0d7210 */ /* 0x000fe40007f7e0ff */
[----:B------:R-:W-:Y:S01]  /*12c50*/  IADD3 R16, P1, R0, R16, RZ ;  /* 0x0000001000107210 */ /* 0x000fe20007f3e0ff */
[----:B------:R-:W-:-:S02]  /*12c60*/  IMAD.X R15, R12, 0x1, R7, P2 ;  /* 0x000000010c0f7824 */ /* 0x000fc400010e0607 */
[----:B------:R-:W-:Y:S01]  /*12c70*/  IMAD.X R20, R12, 0x1, R8, P3 ;  /* 0x000000010c147824 */ /* 0x000fe200018e0608 */
[----:B------:R-:W-:Y:S01]  /*12c80*/  IADD3 R12, P2, R0, R13, RZ ;  /* 0x0000000d000c7210 */ /* 0x000fe20007f5e0ff */
[----:B------:R1:W-:Y:S01]  /*12c90*/  STL [R1+0x12c0], R7 ;  /* 0x0012c00701007387 */ /* 0x0003e20000100800 */
[----:B------:R-:W-:-:S03]  /*12ca0*/  IMAD.X R17, R5, 0x1, R15, P1 ;  /* 0x0000000105117824 */ /* 0x000fc600008e060f */
[----:B------:R-:W4:Y:S01]  /*12cb0*/  LDL R154, [R1+0x884] ;  /* 0x00088400019a7983 */ /* 0x000f220000100800 */
[----:B------:R-:W-:Y:S01]  /*12cc0*/  IMAD.X R13, R5, 0x1, R20, P2 ;  /* 0x00000001050d7824 */ /* 0x000fe200010e0614 */
[----:B0-----:R-:W-:Y:S01]  /*12cd0*/  SHF.R.S32.HI R19, RZ, 0x1f, R21 ;  /* 0x0000001fff137819 */ /* 0x001fe20000011415 */
[C---:B------:R-:W-:Y:S01]  /*12ce0*/  IMAD.IADD R15, R21.reuse, 0x1, R4 ;  /* 0x00000001150f7824 */ /* 0x040fe200078e0204 */
[----:B------:R-:W-:Y:S01]  /*12cf0*/  IADD3 R18, P4, R21, R2, RZ ;  /* 0x0000000215127210 */ /* 0x000fe20007f9e0ff */
[----:B------:R0:W3:Y:S04]  /*12d00*/  LDG.E.U8 R131, desc[UR6][R16.64] ;  /* 0x0000000610837981 */ /* 0x0000e8000c1e1100 */
[----:B------:R1:W3:Y:S01]  /*12d10*/  LDG.E.U8 R145, desc[UR6][R12.64] ;  /* 0x000000060c917981 */ /* 0x0002e2000c1e1100 */
[----:B------:R-:W-:Y:S01]  /*12d20*/  IADD3 R18, P1, R0, R18, RZ ;  /* 0x0000001200127210 */ /* 0x000fe20007f3e0ff */
[----:B------:R-:W-:-:S02]  /*12d30*/  IMAD.X R19, R19, 0x1, R7, P4 ;  /* 0x0000000113137824 */ /* 0x000fc400020e0607 */
[----:B------:R-:W2:Y:S01]  /*12d40*/  LDL R21, [R1+0x870] ;  /* 0x0008700001157983 */ /* 0x000ea20000100800 */
[----:B0-----:R-:W-:Y:S01]  /*12d50*/  IMAD.IADD R17, R22, 0x1, R2 ;  /* 0x0000000116117824 */ /* 0x001fe200078e0202 */
[----:B------:R-:W-:Y:S02]  /*12d60*/  IADD3 R16, P2, R0, R15, RZ ;  /* 0x0000000f00107210 */ /* 0x000fe40007f5e0ff */
[----:B------:R-:W3:Y:S01]  /*12d70*/  LDL R155, [R1+0x7d4] ;  /* 0x0007d400019b7983 */ /* 0x000ee20000100800 */
[----:B-1----:R-:W-:-:S03]  /*12d80*/  IMAD.IADD R13, R22, 0x1, R4 ;  /* 0x00000001160d7824 */ /* 0x002fc600078e0204 */
[----:B------:R-:W2:Y:S01]  /*12d90*/  LDL R22, [R1+0x878] ;  /* 0x0008780001167983 */ /* 0x000ea20000100800 */
[C---:B------:R-:W-:Y:S01]  /*12da0*/  IMAD.X R19, R5.reuse, 0x1, R19, P1 ;  /* 0x0000000105137824 */ /* 0x040fe200008e0613 */
[----:B------:R-:W-:Y:S01]  /*12db0*/  IADD3 R12, P1, R0, R17, RZ ;  /* 0x00000011000c7210 */ /* 0x000fe20007f3e0ff */
[----:B------:R-:W-:Y:S01]  /*12dc0*/  IMAD.X R17, R5, 0x1, R152, P2 ;  /* 0x0000000105117824 */ /* 0x000fe200010e0698 */
[----:B------:R-:W3:Y:S01]  /*12dd0*/  LDL R156, [R1+0x7b0] ;  /* 0x0007b000019c7983 */ /* 0x000ee20000100800 */
[----:B------:R-:W-:-:S03]  /*12de0*/  IMAD R15, R3, 0x49, RZ ;  /* 0x00000049030f7824 */ /* 0x000fc600078e02ff */
[----:B------:R0:W3:Y:S04]  /*12df0*/  LDG.E.U8 R7, desc[UR6][R16.64] ;  /* 0x0000000610077981 */ /* 0x0000e8000c1e1100 */
[----:B------:R1:W3:Y:S04]  /*12e00*/  LDG.E.U8 R8, desc[UR6][R18.64] ;  /* 0x0000000612087981 */ /* 0x0002e8000c1e1100 */
[----:B------:R-:W3:Y:S01]  /*12e10*/  LDL R152, [R1+0x87c] ;  /* 0x00087c0001987983 */ /* 0x000ee20000100800 */
[----:B0-----:R-:W-:-:S03]  /*12e20*/  IMAD.IADD R16, R15, 0x1, R2 ;  /* 0x000000010f107824 */ /* 0x001fc600078e0202 */
[----:B------:R-:W3:Y:S01]  /*12e30*/  LDL R157, [R1+0x788] ;  /* 0x00078800019d7983 */ /* 0x000ee20000100800 */
[C---:B-1----:R-:W-:Y:S01]  /*12e40*/  IADD3 R18, P2, R0.reuse, R13, RZ ;  /* 0x0000000d00127210 */ /* 0x042fe20007f5e0ff */
[C---:B------:R-:W-:Y:S01]  /*12e50*/  IMAD.X R13, R5.reuse, 0x1, R25, P1 ;  /* 0x00000001050d7824 */ /* 0x040fe200008e0619 */
[----:B------:R-:W-:Y:S01]  /*12e60*/  IADD3 R16, P1, R0, R16, RZ ;  /* 0x0000001000107210 */ /* 0x000fe20007f3e0ff */
[----:B------:R-:W3:Y:S04]  /*12e70*/  LDL R158, [R1+0x750] ;  /* 0x00075000019e7983 */ /* 0x000ee80000100800 */
[C---:B------:R-:W-:Y:S02]  /*12e80*/  IMAD.X R17, R5.reuse, 0x1, R153, P1 ;  /* 0x0000000105117824 */ /* 0x040fe400008e0699 */
[----:B------:R-:W3:Y:S01]  /*12e90*/  LDL R153, [R1+0x874] ;  /* 0x0008740001997983 */ /* 0x000ee20000100800 */
[----:B------:R-:W-:-:S03]  /*12ea0*/  IMAD.X R19, R5, 0x1, R14, P2 ;  /* 0x0000000105137824 */ /* 0x000fc600010e060e */
[----:B------:R0:W3:Y:S04]  /*12eb0*/  LDG.E.U8 R14, desc[UR6][R12.64] ;  /* 0x000000060c0e7981 */ /* 0x0000e8000c1e1100 */
[----:B------:R1:W3:Y:S01]  /*12ec0*/  LDG.E.U8 R25, desc[UR6][R18.64] ;  /* 0x0000000612197981 */ /* 0x0002e2000c1e1100 */
[----:B0-----:R-:W-:Y:S02]  /*12ed0*/  IMAD R13, R3, 0x4a, RZ ;  /* 0x0000004a030d7824 */ /* 0x001fe400078e02ff */
[----:B------:R-:W-:Y:S02]  /*12ee0*/  IMAD.IADD R12, R15, 0x1, R4 ;  /* 0x000000010f0c7824 */ /* 0x000fe400078e0204 */
[----:B-1----:R-:W-:-:S03]  /*12ef0*/  IMAD.IADD R18, R13, 0x1, R2 ;  /* 0x000000010d127824 */ /* 0x002fc600078e0202 */
[C---:B------:R-:W-:Y:S01]  /*12f00*/  IADD3 R12, P2, R0.reuse, R12, RZ ;  /* 0x0000000c000c7210 */ /* 0x040fe20007f5e0ff */
[----:B------:R-:W-:Y:S01]  /*12f10*/  IMAD.IADD R19, R13, 0x1, R4 ;  /* 0x000000010d137824 */ /* 0x000fe200078e0204 */
[----:B------:R-:W-:Y:S01]  /*12f20*/  IADD3 R18, P1, R0, R18, RZ ;  /* 0x0000001200127210 */ /* 0x000fe20007f3e0ff */
[----:B------:R-:W-:Y:S02]  /*12f30*/  IMAD R20, R3, 0x4b, RZ ;  /* 0x0000004b03147824 */ /* 0x000fe400078e02ff */
[----:B------:R-:W-:Y:S02]  /*12f40*/  IMAD.X R13, R5, 0x1, R24, P2 ;  /* 0x00000001050d7824 */ /* 0x000fe400010e0618 */
[----:B------:R0:W3:Y:S01]  /*12f50*/  LDG.E.U8 R24, desc[UR6][R16.64] ;  /* 0x0000000610187981 */ /* 0x0000e2000c1e1100 */
[----:B------:R-:W-:-:S03]  /*12f60*/  IMAD.IADD R15, R20, 0x1, R2 ;  /* 0x00000001140f7824 */ /* 0x000fc600078e0202 */
[----:B------:R1:W3:Y:S01]  /*12f70*/  LDG.E.U8 R251, desc[UR6][R12.64] ;  /* 0x000000060cfb7981 */ /* 0x0002e2000c1e1100 */
[----:B0-----:R-:W-:Y:S01]  /*12f80*/  IADD3 R16, P2, R0, R19, RZ ;  /* 0x0000001300107210 */ /* 0x001fe20007f5e0ff */
[----:B------:R-:W-:Y:S02]  /*12f90*/  IMAD.X R19, R5, 0x1, R23, P1 ;  /* 0x0000000105137824 */ /* 0x000fe400008e0617 */
[----:B------:R-:W3:Y:S01]  /*12fa0*/  LDL R23, [R1+0x868] ;  /* 0x0008680001177983 */ /* 0x000ee20000100800 */
[----:B-1----:R-:W-:Y:S01]  /*12fb0*/  IMAD.IADD R13, R20, 0x1, R4 ;  /* 0x00000001140d7824 */ /* 0x002fe200078e0204 */
[----:B------:R-:W-:Y:S02]  /*12fc0*/  IADD3 R12, P1, R0, R15, RZ ;  /* 0x0000000f000c7210 */ /* 0x000fe40007f3e0ff */
[----:B------:R0:W3:Y:S01]  /*12fd0*/  LDG.E.U8 R250, desc[UR6][R18.64] ;  /* 0x0000000612fa7981 */ /* 0x0000e2000c1e1100 */
[----:B------:R-:W-:Y:S02]  /*12fe0*/  IMAD R15, R3, 0x4c, RZ ;  /* 0x0000004c030f7824 */ /* 0x000fe400078e02ff */
[----:B----4-:R-:W-:-:S02]  /*12ff0*/  IMAD.X R17, R5, 0x1, R154, P2 ;  /* 0x0000000105117824 */ /* 0x010fc400010e069a */
[----:B------:R-:W4:Y:S01]  /*13000*/  LDL R154, [R1+0x86c] ;  /* 0x00086c00019a7983 */ /* 0x000f220000100800 */
[----:B0-----:R-:W-:-:S03]  /*13010*/  IADD3 R18, P2, R0, R13, RZ ;  /* 0x0000000d00127210 */ /* 0x001fc60007f5e0ff */
[----:B------:R-:W4:Y:S01]  /*13020*/  LDG.E.U8 R249, desc[UR6][R16.64] ;  /* 0x0000000610f97981 */ /* 0x000f22000c1e1100 */
[----:B--2---:R-:W-:-:S03]  /*13030*/  IMAD.X R13, R5, 0x1, R22, P1 ;  /* 0x00000001050d7824 */ /* 0x004fc600008e0616 */
[----:B------:R-:W2:Y:S04]  /*13040*/  LDL R22, [R1+0x860] ;  /* 0x0008600001167983 */ /* 0x000ea80000100800 */
[----:B------:R0:W2:Y:S02]  /*13050*/  LDG.E.U8 R248, desc[UR6][R12.64] ;  /* 0x000000060cf87981 */ /* 0x0000a4000c1e1100 */
[----:B0-----:R-:W-:Y:S02]  /*13060*/  IMAD.IADD R12, R15, 0x1, R4 ;  /* 0x000000010f0c7824 */ /* 0x001fe400078e0204 */
[----:B---3--:R-:W-:Y:S02]  /*13070*/  IMAD.X R19, R5, 0x1, R152, P2 ;  /* 0x0000000105137824 */ /* 0x008fe400010e0698 */
[----:B------:R-:W3:Y:S01]  /*13080*/  LDL R152, [R1+0x864] ;  /* 0x0008640001987983 */ /* 0x000ee20000100800 */
[----:B------:R-:W-:Y:S01]  /*13090*/  IMAD R13, R3, 0x4d, RZ ;  /* 0x0000004d030d7824 */ /* 0x000fe200078e02ff */
[----:B------:R-:W-:-:S02]  /*130a0*/  IADD3 R12, P2, R0, R12, RZ ;  /* 0x0000000c000c7210 */ /* 0x000fc40007f5e0ff */
[----:B------:R0:W3:Y:S02]  /*130b0*/  LDG.E.U8 R247, desc[UR6][R18.64] ;  /* 0x0000000612f77981 */ /* 0x0000e4000c1e1100 */
[C---:B0-----:R-:W-:Y:S02]  /*130c0*/  IMAD.IADD R18, R13.reuse, 0x1, R2 ;  /* 0x000000010d127824 */ /* 0x041fe400078e0202 */
[----:B------:R-:W-:Y:S02]  /*130d0*/  IMAD.IADD R19, R13, 0x1, R4 ;  /* 0x000000010d137824 */ /* 0x000fe400078e0204 */
[----:B------:R-:W-:Y:S02]  /*130e0*/  IMAD.X R13, R5, 0x1, R153, P2 ;  /* 0x00000001050d7824 */ /* 0x000fe400010e0699 */
[----:B------:R-:W3:Y:S01]  /*130f0*/  LDL R153, [R1+0x85c] ;  /* 0x00085c0001997983 */ /* 0x000ee20000100800 */
[----:B------:R-:W-:Y:S02]  /*13100*/  IMAD.IADD R16, R15, 0x1, R2 ;  /* 0x000000010f107824 */ /* 0x000fe400078e0202 */
[----:B------:R-:W-:Y:S01]  /*13110*/  IMAD R20, R3, 0x4e, RZ ;  /* 0x0000004e03147824 */ /* 0x000fe200078e02ff */
[----:B------:R0:W3:Y:S02]  /*13120*/  LDG.E.U8 R245, desc[UR6][R12.64] ;  /* 0x000000060cf57981 */ /* 0x0000e4000c1e1100 */
[----:B------:R-:W-:-:S05]  /*13130*/  IADD3 R16, P1, R0, R16, RZ ;  /* 0x0000001000107210 */ /* 0x000fca0007f3e0ff */
[C---:B------:R-:W-:Y:S01]  /*13140*/  IMAD.X R17, R5.reuse, 0x1, R21, P1 ;  /* 0x0000000105117824 */ /* 0x040fe200008e0615 */
[----:B------:R-:W-:Y:S01]  /*13150*/  IADD3 R18, P1, R0, R18, RZ ;  /* 0x0000001200127210 */ /* 0x000fe20007f3e0ff */
[----:B------:R-:W3:Y:S04]  /*13160*/  LDL R21, [R1+0x858] ;  /* 0x0008580001157983 */ /* 0x000ee80000100800 */
[----:B------:R1:W3:Y:S01]  /*13170*/  LDG.E.U8 R246, desc[UR6][R16.64] ;  /* 0x0000000610f67981 */ /* 0x0002e2000c1e1100 */
[C---:B------:R-:W-:Y:S02]  /*13180*/  IMAD.IADD R15, R20.reuse, 0x1, R2 ;  /* 0x00000001140f7824 */ /* 0x040fe400078e0202 */
[----:B0-----:R-:W-:Y:S01]  /*13190*/  IMAD.IADD R13, R20, 0x1, R4 ;  /* 0x00000001140d7824 */ /* 0x001fe200078e0204 */
[----:B-1----:R-:W-:Y:S01]  /*131a0*/  IADD3 R16, P2, R0, R19, RZ ;  /* 0x0000001300107210 */ /* 0x002fe20007f5e0ff */
[----:B------:R-:W-:-:S02]  /*131b0*/  IMAD.X R19, R5, 0x1, R23, P1 ;  /* 0x0000000105137824 */ /* 0x000fc400008e0617 */
[----:B------:R-:W3:Y:S01]  /*131c0*/  LDL R23, [R1+0x850] ;  /* 0x0008500001177983 */ /* 0x000ee20000100800 */
[----:B------:R-:W-:-:S03]  /*131d0*/  IADD3 R12, P1, R0, R15, RZ ;  /* 0x0000000f000c7210 */ /* 0x000fc60007f3e0ff */
[----:B------:R0:W3:Y:S01]  /*131e0*/  LDG.E.U8 R244, desc[UR6][R18.64] ;  /* 0x0000000612f47981 */ /* 0x0000e2000c1e1100 */
[----:B------:R-:W-:Y:S02]  /*131f0*/  IMAD R15, R3, 0x4f, RZ ;  /* 0x0000004f030f7824 */ /* 0x000fe400078e02ff */
[----:B----4-:R-:W-:Y:S02]  /*13200*/  IMAD.X R17, R5, 0x1, R154, P2 ;  /* 0x0000000105117824 */ /* 0x010fe400010e069a */
        /* <DEDUP_REMOVED lines=173> */
[----:B------:R-:W-:Y:S01]  /*13ce0*/  IMAD R13, R3, 0x5f, RZ ;  /* 0x0000005f030d7824 */ /* 0x000fe200078e02ff */
[----:B------:R-:W-:Y:S01]  /*13cf0*/  IADD3 R12, P2, R0, R12, RZ ;  /* 0x0000000c000c7210 */ /* 0x000fe20007f5e0ff */
[--C-:B------:R-:W-:Y:S01]  /*13d00*/  IMAD.IADD R16, R15, 0x1, R2.reuse ;  /* 0x000000010f107824 */ /* 0x100fe200078e0202 */
[----:B------:R0:W3:Y:S01]  /*13d10*/  LDG.E.U8 R211, desc[UR6][R18.64] ;  /* 0x0000000612d37981 */ /* 0x0000e2000c1e1100 */
[----:B------:R-:W-:-:S03]  /*13d20*/  IMAD.IADD R20, R13, 0x1, R2 ;  /* 0x000000010d147824 */ /* 0x000fc600078e0202 */
[----:B------:R-:W3:Y:S01]  /*13d30*/  LDL R152, [R1+0x7c8] ;  /* 0x0007c80001987983 */ /* 0x000ee20000100800 */
[----:B0-----:R-:W-:Y:S02]  /*13d40*/  IMAD.IADD R18, R13, 0x1, R4 ;  /* 0x000000010d127824 */ /* 0x001fe400078e0204 */
[----:B------:R-:W-:Y:S02]  /*13d50*/  IMAD.X R13, R5, 0x1, R153, P2 ;  /* 0x00000001050d7824 */ /* 0x000fe400010e0699 */
[----:B------:R-:W3:Y:S01]  /*13d60*/  LDL R153, [R1+0x7cc] ;  /* 0x0007cc0001997983 */ /* 0x000ee20000100800 */
[C---:B------:R-:W-:Y:S01]  /*13d70*/  IADD3 R16, P1, R0.reuse, R16, RZ ;  /* 0x0000001000107210 */ /* 0x040fe20007f3e0ff */
[----:B------:R-:W-:Y:S01]  /*13d80*/  IMAD R19, R3, 0x60, RZ ;  /* 0x0000006003137824 */ /* 0x000fe200078e02ff */
[C---:B------:R-:W-:Y:S01]  /*13d90*/  IADD3 R18, P2, R0.reuse, R18, RZ ;  /* 0x0000001200127210 */ /* 0x040fe20007f5e0ff */
[----:B------:R-:W3:Y:S02]  /*13da0*/  LDG.E.U8 R209, desc[UR6][R12.64] ;  /* 0x000000060cd17981 */ /* 0x000ee4000c1e1100 */
[----:B------:R-:W-:Y:S01]  /*13db0*/  IMAD.X R17, R5, 0x1, R21, P1 ;  /* 0x0000000105117824 */ /* 0x000fe200008e0615 */
[----:B------:R-:W-:Y:S01]  /*13dc0*/  IADD3 R20, P1, R0, R20, RZ ;  /* 0x0000001400147210 */ /* 0x000fe20007f3e0ff */
[----:B------:R-:W-:-:S03]  /*13dd0*/  IMAD.IADD R15, R19, 0x1, R2 ;  /* 0x00000001130f7824 */ /* 0x000fc600078e0202 */
[----:B------:R0:W3:Y:S02]  /*13de0*/  LDG.E.U8 R210, desc[UR6][R16.64] ;  /* 0x0000000610d27981 */ /* 0x0000e4000c1e1100 */
[----:B0-----:R-:W-:Y:S02]  /*13df0*/  IMAD.IADD R16, R19, 0x1, R4 ;  /* 0x0000000113107824 */ /* 0x001fe400078e0204 */
[----:B------:R-:W-:Y:S02]  /*13e00*/  IMAD.X R21, R5, 0x1, R23, P1 ;  /* 0x0000000105157824 */ /* 0x000fe400008e0617 */
[----:B------:R-:W3:Y:S01]  /*13e10*/  LDL R23, [R1+0x7c0] ;  /* 0x0007c00001177983 */ /* 0x000ee20000100800 */
[----:B------:R-:W-:-:S03]  /*13e20*/  IADD3 R12, P1, R0, R15, RZ ;  /* 0x0000000f000c7210 */ /* 0x000fc60007f3e0ff */
[----:B------:R0:W3:Y:S02]  /*13e30*/  LDG.E.U8 R208, desc[UR6][R20.64] ;  /* 0x0000000614d07981 */ /* 0x0000e4000c1e1100 */
[----:B0-----:R-:W-:Y:S02]  /*13e40*/  IMAD R20, R3, 0x61, RZ ;  /* 0x0000006103147824 */ /* 0x001fe400078e02ff */
[C---:B----4-:R-:W-:Y:S02]  /*13e50*/  IMAD.X R19, R5.reuse, 0x1, R154, P2 ;  /* 0x0000000105137824 */ /* 0x050fe400010e069a */
[----:B------:R-:W4:Y:S01]  /*13e60*/  LDL R154, [R1+0x7c4] ;  /* 0x0007c400019a7983 */ /* 0x000f220000100800 */
[----:B------:R-:W-:Y:S01]  /*13e70*/  IADD3 R16, P2, R0, R16, RZ ;  /* 0x0000001000107210 */ /* 0x000fe20007f5e0ff */
[C---:B--2---:R-:W-:Y:S02]  /*13e80*/  IMAD.X R13, R5.reuse, 0x1, R22, P1 ;  /* 0x00000001050d7824 */ /* 0x044fe400008e0616 */
[----:B------:R-:W2:Y:S04]  /*13e90*/  LDG.E.U8 R207, desc[UR6][R18.64] ;  /* 0x0000000612cf7981 */ /* 0x000ea8000c1e1100 */
[----:B------:R-:W2:Y:S01]  /*13ea0*/  LDL R22, [R1+0x7b8] ;  /* 0x0007b80001167983 */ /* 0x000ea20000100800 */
[----:B------:R-:W-:-:S03]  /*13eb0*/  IMAD.X R17, R5, 0x1, R155, P2 ;  /* 0x0000000105117824 */ /* 0x000fc600010e069b */
[----:B------:R-:W2:Y:S04]  /*13ec0*/  LDL R155, [R1+0x7b4] ;  /* 0x0007b400019b7983 */ /* 0x000ea80000100800 */
[----:B------:R0:W2:Y:S04]  /*13ed0*/  LDG.E.U8 R206, desc[UR6][R12.64] ;  /* 0x000000060cce7981 */ /* 0x0000a8000c1e1100 */
[----:B------:R1:W2:Y:S01]  /*13ee0*/  LDG.E.U8 R205, desc[UR6][R16.64] ;  /* 0x0000000610cd7981 */ /* 0x0002a2000c1e1100 */
[----:B0-----:R-:W-:-:S05]  /*13ef0*/  IMAD.IADD R13, R20, 0x1, R4 ;  /* 0x00000001140d7824 */ /* 0x001fca00078e0204 */
[----:B-1----:R-:W-:-:S05]  /*13f00*/  IADD3 R16, P2, R0, R13, RZ ;  /* 0x0000000d00107210 */ /* 0x002fca0007f5e0ff */
[----:B---3--:R-:W-:Y:S02]  /*13f10*/  IMAD.X R17, R5, 0x1, R153, P2 ;  /* 0x0000000105117824 */ /* 0x008fe400010e0699 */
[----:B------:R-:W3:Y:S01]  /*13f20*/  LDL R153, [R1+0x7a8] ;  /* 0x0007a80001997983 */ /* 0x000ee20000100800 */
[--C-:B------:R-:W-:Y:S02]  /*13f30*/  IMAD.IADD R15, R20, 0x1, R2.reuse ;  /* 0x00000001140f7824 */ /* 0x100fe400078e0202 */
[----:B------:R-:W-:Y:S01]  /*13f40*/  IMAD R18, R3, 0x62, RZ ;  /* 0x0000006203127824 */ /* 0x000fe200078e02ff */
[----:B------:R-:W3:Y:S02]  /*13f50*/  LDG.E.U8 R203, desc[UR6][R16.64] ;  /* 0x0000000610cb7981 */ /* 0x000ee4000c1e1100 */
[----:B------:R-:W-:Y:S01]  /*13f60*/  IADD3 R12, P1, R0, R15, RZ ;  /* 0x0000000f000c7210 */ /* 0x000fe20007f3e0ff */
[C---:B------:R-:W-:Y:S02]  /*13f70*/  IMAD.IADD R20, R18.reuse, 0x1, R2 ;  /* 0x0000000112147824 */ /* 0x040fe400078e0202 */
[----:B------:R-:W-:-:S02]  /*13f80*/  IMAD.IADD R15, R18, 0x1, R4 ;  /* 0x00000001120f7824 */ /* 0x000fc400078e0204 */
[----:B------:R-:W-:Y:S01]  /*13f90*/  IMAD.X R13, R5, 0x1, R152, P1 ;  /* 0x00000001050d7824 */ /* 0x000fe200008e0698 */
[----:B------:R-:W-:Y:S01]  /*13fa0*/  IADD3 R20, P1, R0, R20, RZ ;  /* 0x0000001400147210 */ /* 0x000fe20007f3e0ff */
[----:B------:R-:W-:-:S03]  /*13fb0*/  IMAD R152, R3, 0x63, RZ ;  /* 0x0000006303987824 */ /* 0x000fc600078e02ff */
[----:B------:R0:W3:Y:S01]  /*13fc0*/  LDG.E.U8 R204, desc[UR6][R12.64] ;  /* 0x000000060ccc7981 */ /* 0x0000e2000c1e1100 */
[--C-:B------:R-:W-:Y:S01]  /*13fd0*/  IMAD.IADD R18, R152, 0x1, R2.reuse ;  /* 0x0000000198127824 */ /* 0x100fe200078e0202 */
[C---:B0-----:R-:W-:Y:S01]  /*13fe0*/  IADD3 R12, P2, R0.reuse, R15, RZ ;  /* 0x0000000f000c7210 */ /* 0x041fe20007f5e0ff */
[----:B------:R-:W-:Y:S02]  /*13ff0*/  IMAD.X R21, R5, 0x1, R23, P1 ;  /* 0x0000000105157824 */ /* 0x000fe400008e0617 */
[----:B------:R-:W3:Y:S01]  /*14000*/  LDL R23, [R1+0x7ac] ;  /* 0x0007ac0001177983 */ /* 0x000ee20000100800 */
[----:B------:R-:W-:Y:S01]  /*14010*/  IMAD R15, R3, 0x64, RZ ;  /* 0x00000064030f7824 */ /* 0x000fe200078e02ff */
[----:B------:R-:W-:Y:S02]  /*14020*/  IADD3 R18, P1, R0, R18, RZ ;  /* 0x0000001200127210 */ /* 0x000fe40007f3e0ff */
[----:B------:R-:W3:Y:S01]  /*14030*/  LDG.E.U8 R202, desc[UR6][R20.64] ;  /* 0x0000000614ca7981 */ /* 0x000ee2000c1e1100 */
[----:B------:R-:W-:-:S03]  /*14040*/  IMAD.IADD R16, R15, 0x1, R2 ;  /* 0x000000010f107824 */ /* 0x000fc600078e0202 */
[----:B------:R-:W3:Y:S01]  /*14050*/  LDL R21, [R1+0x798] ;  /* 0x0007980001157983 */ /* 0x000ee20000100800 */
[----:B----4-:R-:W-:-:S03]  /*14060*/  IMAD.X R13, R5, 0x1, R154, P2 ;  /* 0x00000001050d7824 */ /* 0x010fc600010e069a */
[----:B------:R-:W4:Y:S04]  /*14070*/  LDL R154, [R1+0x7a0] ;  /* 0x0007a000019a7983 */ /* 0x000f280000100800 */
[----:B------:R0:W4:Y:S02]  /*14080*/  LDG.E.U8 R201, desc[UR6][R12.64] ;  /* 0x000000060cc97981 */ /* 0x000124000c1e1100 */
[----:B0-----:R-:W-:Y:S02]  /*14090*/  IMAD.IADD R12, R15, 0x1, R4 ;  /* 0x000000010f0c7824 */ /* 0x001fe400078e0204 */
[----:B------:R-:W-:-:S03]  /*140a0*/  IMAD R13, R3, 0x65, RZ ;  /* 0x00000065030d7824 */ /* 0x000fc600078e02ff */
[C---:B------:R-:W-:Y:S01]  /*140b0*/  IADD3 R12, P2, R0.reuse, R12, RZ ;  /* 0x0000000c000c7210 */ /* 0x040fe20007f5e0ff */
[----:B--2---:R-:W-:Y:S02]  /*140c0*/  IMAD.X R19, R5, 0x1, R22, P1 ;  /* 0x0000000105137824 */ /* 0x004fe400008e0616 */
[----:B------:R-:W2:Y:S04]  /*140d0*/  LDL R22, [R1+0x7a4] ;  /* 0x0007a40001167983 */ /* 0x000ea80000100800 */
[----:B------:R0:W2:Y:S01]  /*140e0*/  LDG.E.U8 R200, desc[UR6][R18.64] ;  /* 0x0000000612c87981 */ /* 0x0000a2000c1e1100 */
[----:B------:R-:W-:Y:S01]  /*140f0*/  IADD3 R16, P1, R0, R16, RZ ;  /* 0x0000001000107210 */ /* 0x000fe20007f3e0ff */
[C---:B0-----:R-:W-:Y:S02]  /*14100*/  IMAD.IADD R18, R13.reuse, 0x1, R2 ;  /* 0x000000010d127824 */ /* 0x041fe400078e0202 */
[----:B------:R-:W-:-:S02]  /*14110*/  IMAD.IADD R19, R13, 0x1, R4 ;  /* 0x000000010d137824 */ /* 0x000fc400078e0204 */
[C---:B------:R-:W-:Y:S02]  /*14120*/  IMAD.X R13, R5.reuse, 0x1, R155, P2 ;  /* 0x00000001050d7824 */ /* 0x040fe400010e069b */
[----:B------:R-:W2:Y:S01]  /*14130*/  LDL R155, [R1+0x79c] ;  /* 0x00079c00019b7983 */ /* 0x000ea20000100800 */
[----:B------:R-:W-:Y:S01]  /*14140*/  IMAD.X R17, R5, 0x1, R156, P1 ;  /* 0x0000000105117824 */ /* 0x000fe200008e069c */
[C---:B------:R-:W-:Y:S01]  /*14150*/  IADD3 R18, P1, R0.reuse, R18, RZ ;  /* 0x0000001200127210 */ /* 0x040fe20007f3e0ff */
[----:B------:R-:W-:Y:S01]  /*14160*/  IMAD R20, R3, 0x66, RZ ;  /* 0x0000006603147824 */ /* 0x000fe200078e02ff */
[----:B------:R-:W2:Y:S04]  /*14170*/  LDG.E.U8 R198, desc[UR6][R12.64] ;  /* 0x000000060cc67981 */ /* 0x000ea8000c1e1100 */
[----:B------:R0:W2:Y:S04]  /*14180*/  LDG.E.U8 R199, desc[UR6][R16.64] ;  /* 0x0000000610c77981 */ /* 0x0000a8000c1e1100 */
[----:B------:R-:W2:Y:S01]  /*14190*/  LDL R156, [R1+0x784] ;  /* 0x00078400019c7983 */ /* 0x000ea20000100800 */
[----:B0-----:R-:W-:Y:S01]  /*141a0*/  IADD3 R16, P2, R0, R19, RZ ;  /* 0x0000001300107210 */ /* 0x001fe20007f5e0ff */
[----:B---3--:R-:W-:-:S02]  /*141b0*/  IMAD.X R19, R5, 0x1, R153, P1 ;  /* 0x0000000105137824 */ /* 0x008fc400008e0699 */
[----:B------:R-:W3:Y:S01]  /*141c0*/  LDL R153, [R1+0x790] ;  /* 0x0007900001997983 */ /* 0x000ee20000100800 */
[C---:B------:R-:W-:Y:S02]  /*141d0*/  IMAD.IADD R15, R20.reuse, 0x1, R2 ;  /* 0x00000001140f7824 */ /* 0x040fe400078e0202 */
[----:B------:R-:W-:Y:S01]  /*141e0*/  IMAD.IADD R13, R20, 0x1, R4 ;  /* 0x00000001140d7824 */ /* 0x000fe200078e0204 */
[----:B------:R0:W3:Y:S02]  /*141f0*/  LDG.E.U8 R197, desc[UR6][R18.64] ;  /* 0x0000000612c57981 */ /* 0x0000e4000c1e1100 */
[C---:B------:R-:W-:Y:S01]  /*14200*/  IADD3 R12, P1, R0.reuse, R15, RZ ;  /* 0x0000000f000c7210 */ /* 0x040fe20007f3e0ff */
[----:B------:R-:W-:Y:S02]  /*14210*/  IMAD R15, R3, 0x67, RZ ;  /* 0x00000067030f7824 */ /* 0x000fe400078e02ff */
[----:B------:R-:W-:Y:S02]  /*14220*/  IMAD.X R17, R5, 0x1, R23, P2 ;  /* 0x0000000105117824 */ /* 0x000fe400010e0617 */
[----:B------:R-:W3:Y:S01]  /*14230*/  LDL R23, [R1+0x794] ;  /* 0x0007940001177983 */ /* 0x000ee20000100800 */
[----:B0-----:R-:W-:-:S03]  /*14240*/  IADD3 R18, P2, R0, R13, RZ ;  /* 0x0000000d00127210 */ /* 0x001fc60007f5e0ff */
[----:B------:R0:W3:Y:S02]  /*14250*/  LDG.E.U8 R196, desc[UR6][R16.64] ;  /* 0x0000000610c47981 */ /* 0x0000e4000c1e1100 */
[----:B0-----:R-:W-:Y:S02]  /*14260*/  IMAD.IADD R16, R15, 0x1, R2 ;  /* 0x000000010f107824 */ /* 0x001fe400078e0202 */
[----:B----4-:R-:W-:Y:S02]  /*14270*/  IMAD.X R13, R5, 0x1, R154, P1 ;  /* 0x00000001050d7824 */ /* 0x010fe400008e069a */
[----:B------:R-:W4:Y:S04]  /*14280*/  LDL R154, [R1+0x780] ;  /* 0x00078000019a7983 */ /* 0x000f280000100800 */
[----:B------:R0:W4:Y:S02]  /*14290*/  LDG.E.U8 R195, desc[UR6][R12.64] ;  /* 0x000000060cc37981 */ /* 0x000124000c1e1100 */
[----:B0-----:R-:W-:-:S02]  /*142a0*/  IMAD.IADD R12, R15, 0x1, R4 ;  /* 0x000000010f0c7824 */ /* 0x001fc400078e0204 */
[----:B------:R-:W-:Y:S02]  /*142b0*/  IMAD R13, R3, 0x68, RZ ;  /* 0x00000068030d7824 */ /* 0x000fe400078e02ff */
[----:B--2---:R-:W-:Y:S02]  /*142c0*/  IMAD.X R19, R5, 0x1, R22, P2 ;  /* 0x0000000105137824 */ /* 0x004fe400010e0616 */
[----:B------:R-:W2:Y:S01]  /*142d0*/  LDL R22, [R1+0x78c] ;  /* 0x00078c0001167983 */ /* 0x000ea20000100800 */
[C---:B------:R-:W-:Y:S01]  /*142e0*/  IADD3 R12, P2, R0.reuse, R12, RZ ;  /* 0x0000000c000c7210 */ /* 0x040fe20007f5e0ff */
[C---:B------:R-:W-:Y:S02]  /*142f0*/  IMAD.IADD R20, R13.reuse, 0x1, R2 ;  /* 0x000000010d147824 */ /* 0x040fe400078e0202 */
[----:B------:R0:W2:Y:S01]  /*14300*/  LDG.E.U8 R194, desc[UR6][R18.64] ;  /* 0x0000000612c27981 */ /* 0x0000a2000c1e1100 */
[----:B------:R-:W-:Y:S01]  /*14310*/  IADD3 R16, P1, R0, R16, RZ ;  /* 0x0000001000107210 */ /* 0x000fe20007f3e0ff */
[----:B0-----:R-:W-:-:S02]  /*14320*/  IMAD.IADD R18, R13, 0x1, R4 ;  /* 0x000000010d127824 */ /* 0x001fc400078e0204 */
[C---:B------:R-:W-:Y:S02]  /*14330*/  IMAD.X R13, R5.reuse, 0x1, R155, P2 ;  /* 0x00000001050d7824 */ /* 0x040fe400010e069b */
[----:B------:R-:W2:Y:S01]  /*14340*/  LDL R155, [R1+0x778] ;  /* 0x00077800019b7983 */ /* 0x000ea20000100800 */
[----:B------:R-:W-:Y:S01]  /*14350*/  IMAD.X R17, R5, 0x1, R21, P1 ;  /* 0x0000000105117824 */ /* 0x000fe200008e0615 */
[C---:B------:R-:W-:Y:S01]  /*14360*/  IADD3 R20, P1, R0.reuse, R20, RZ ;  /* 0x0000001400147210 */ /* 0x040fe20007f3e0ff */
[----:B------:R-:W-:Y:S01]  /*14370*/  IMAD R19, R3, 0x69, RZ ;  /* 0x0000006903137824 */ /* 0x000fe200078e02ff */
[----:B------:R-:W-:Y:S01]  /*14380*/  IADD3 R18, P2, R0, R18, RZ ;  /* 0x0000001200127210 */ /* 0x000fe20007f5e0ff */
[----:B------:R-:W2:Y:S04]  /*14390*/  LDG.E.U8 R192, desc[UR6][R12.64] ;  /* 0x000000060cc07981 */ /* 0x000ea8000c1e1100 */
[----:B------:R0:W2:Y:S01]  /*143a0*/  LDG.E.U8 R193, desc[UR6][R16.64] ;  /* 0x0000000610c17981 */ /* 0x0000a2000c1e1100 */
[----:B---3--:R-:W-:-:S03]  /*143b0*/  IMAD.X R21, R5, 0x1, R153, P1 ;  /* 0x0000000105157824 */ /* 0x008fc600008e0699 */
[----:B------:R-:W3:Y:S01]  /*143c0*/  LDL R153, [R1+0x77c] ;  /* 0x00077c0001997983 */ /* 0x000ee20000100800 */
[C---:B------:R-:W-:Y:S02]  /*143d0*/  IMAD.IADD R15, R19.reuse, 0x1, R2 ;  /* 0x00000001130f7824 */ /* 0x040fe400078e0202 */
[----:B0-----:R-:W-:Y:S01]  /*143e0*/  IMAD.IADD R16, R19, 0x1, R4 ;  /* 0x0000000113107824 */ /* 0x001fe200078e0204 */
[----:B------:R0:W3:Y:S02]  /*143f0*/  LDG.E.U8 R191, desc[UR6][R20.64] ;  /* 0x0000000614bf7981 */ /* 0x0000e4000c1e1100 */
[----:B------:R-:W-:-:S05]  /*14400*/  IADD3 R12, P1, R0, R15, RZ ;  /* 0x0000000f000c7210 */ /* 0x000fca0007f3e0ff */
[----:B------:R-:W-:Y:S02]  /*14410*/  IMAD.X R13, R5, 0x1, R157, P1 ;  /* 0x00000001050d7824 */ /* 0x000fe400008e069d */
[----:B------:R-:W3:Y:S01]  /*14420*/  LDL R157, [R1+0x754] ;  /* 0x00075400019d7983 */ /* 0x000ee20000100800 */
[----:B0-----:R-:W-:-:S03]  /*14430*/  IMAD R20, R3, 0x6a, RZ ;  /* 0x0000006a03147824 */ /* 0x001fc600078e02ff */
[----:B------:R0:W3:Y:S01]  /*14440*/  LDG.E.U8 R189, desc[UR6][R12.64] ;  /* 0x000000060cbd7981 */ /* 0x0000e2000c1e1100 */
[----:B------:R-:W-:Y:S02]  /*14450*/  IMAD.IADD R15, R20, 0x1, R2 ;  /* 0x00000001140f7824 */ /* 0x000fe400078e0202 */
[----:B------:R-:W-:Y:S02]  /*14460*/  IMAD.X R19, R5, 0x1, R23, P2 ;  /* 0x0000000105137824 */ /* 0x000fe400010e0617 */
[----:B------:R-:W3:Y:S01]  /*14470*/  LDL R23, [R1+0x770] ;  /* 0x0007700001177983 */ /* 0x000ee20000100800 */
[----:B------:R-:W-:-:S03]  /*14480*/  IADD3 R16, P2, R0, R16, RZ ;  /* 0x0000001000107210 */ /* 0x000fc60007f5e0ff */
[----:B------:R1:W3:Y:S01]  /*14490*/  LDG.E.U8 R190, desc[UR6][R18.64] ;  /* 0x0000000612be7981 */ /* 0x0002e2000c1e1100 */
[----:B0-----:R-:W-:Y:S01]  /*144a0*/  IADD3 R12, P1, R0, R15, RZ ;  /* 0x0000000f000c7210 */ /* 0x001fe20007f3e0ff */
[----:B-1----:R-:W-:Y:S02]  /*144b0*/  IMAD R19, R3, 0x6b, RZ ;  /* 0x0000006b03137824 */ /* 0x002fe400078e02ff */
[----:B------:R-:W-:Y:S02]  /*144c0*/  IMAD.IADD R18, R20, 0x1, R4 ;  /* 0x0000000114127824 */ /* 0x000fe400078e0204 */
[----:B------:R-:W-:Y:S02]  /*144d0*/  IMAD.IADD R20, R19, 0x1, R2 ;  /* 0x0000000113147824 */ /* 0x000fe400078e0202 */
[----:B----4-:R-:W-:-:S03]  /*144e0*/  IMAD.X R13, R5, 0x1, R154, P1 ;  /* 0x00000001050d7824 */ /* 0x010fc600008e069a */
[C---:B------:R-:W-:Y:S01]  /*144f0*/  IADD3 R20, P1, R0.reuse, R20, RZ ;  /* 0x0000001400147210 */ /* 0x040fe20007f3e0ff */
[----:B------:R-:W4:Y:S01]  /*14500*/  LDL R154, [R1+0x768] ;  /* 0x00076800019a7983 */ /* 0x000f220000100800 */
[----:B--2---:R-:W-:Y:S01]  /*14510*/  IMAD.X R17, R5, 0x1, R22, P2 ;  /* 0x0000000105117824 */ /* 0x004fe200010e0616 */
[----:B------:R-:W-:Y:S02]  /*14520*/  IADD3 R18, P2, R0, R18, RZ ;  /* 0x0000001200127210 */ /* 0x000fe40007f5e0ff */
[----:B------:R-:W2:Y:S04]  /*14530*/  LDL R22, [R1+0x774] ;  /* 0x0007740001167983 */ /* 0x000ea80000100800 */
[----:B------:R0:W2:Y:S01]  /*14540*/  LDG.E.U8 R188, desc[UR6][R16.64] ;  /* 0x0000000610bc7981 */ /* 0x0000a2000c1e1100 */
[----:B------:R-:W-:-:S03]  /*14550*/  IMAD R15, R3, 0x6c, RZ ;  /* 0x0000006c030f7824 */ /* 0x000fc600078e02ff */
[----:B------:R1:W2:Y:S01]  /*14560*/  LDG.E.U8 R187, desc[UR6][R12.64] ;  /* 0x000000060cbb7981 */ /* 0x0002a2000c1e1100 */
[----:B0-----:R-:W-:Y:S02]  /*14570*/  IMAD.IADD R16, R19, 0x1, R4 ;  /* 0x0000000113107824 */ /* 0x001fe400078e0204 */
[C---:B------:R-:W-:Y:S02]  /*14580*/  IMAD.X R19, R5.reuse, 0x1, R156, P2 ;  /* 0x0000000105137824 */ /* 0x040fe400010e069c */
[----:B------:R-:W2:Y:S01]  /*14590*/  LDL R156, [R1+0x76c] ;  /* 0x00076c00019c7983 */ /* 0x000ea20000100800 */
[----:B------:R-:W-:-:S03]  /*145a0*/  IMAD.X R21, R5, 0x1, R155, P1 ;  /* 0x0000000105157824 */ /* 0x000fc600008e069b */
[----:B------:R-:W2:Y:S01]  /*145b0*/  LDL R155, [R1+0x760] ;  /* 0x00076000019b7983 */ /* 0x000ea20000100800 */
[----:B------:R-:W-:Y:S01]  /*145c0*/  IADD3 R16, P2, R0, R16, RZ ;  /* 0x0000001000107210 */ /* 0x000fe20007f5e0ff */
[----:B-1----:R-:W-:Y:S02]  /*145d0*/  IMAD.IADD R12, R15, 0x1, R2 ;  /* 0x000000010f0c7824 */ /* 0x002fe400078e0202 */
[----:B------:R0:W2:Y:S04]  /*145e0*/  LDG.E.U8 R185, desc[UR6][R20.64] ;  /* 0x0000000614b97981 */ /* 0x0000a8000c1e1100 */
[----:B------:R1:W2:Y:S01]  /*145f0*/  LDG.E.U8 R186, desc[UR6][R18.64] ;  /* 0x0000000612ba7981 */ /* 0x0002a2000c1e1100 */
[----:B---3--:R-:W-:-:S03]  /*14600*/  IMAD.X R17, R5, 0x1, R153, P2 ;  /* 0x0000000105117824 */ /* 0x008fc600010e0699 */
[----:B------:R-:W3:Y:S01]  /*14610*/  LDL R153, [R1+0x710] ;  /* 0x0007100001997983 */ /* 0x000ee20000100800 */
[----:B------:R-:W-:Y:S01]  /*14620*/  IADD3 R12, P1, R0, R12, RZ ;  /* 0x0000000c000c7210 */ /* 0x000fe20007f3e0ff */
[----:B0-----:R-:W-:Y:S02]  /*14630*/  IMAD R20, R3, 0x6d, RZ ;  /* 0x0000006d03147824 */ /* 0x001fe400078e02ff */
[----:B------:R-:W-:Y:S01]  /*14640*/  IMAD.IADD R15, R15, 0x1, R4 ;  /* 0x000000010f0f7824 */ /* 0x000fe200078e0204 */
[----:B------:R0:W3:Y:S01]  /*14650*/  LDG.E.U8 R184, desc[UR6][R16.64] ;  /* 0x0000000610b87981 */ /* 0x0000e2000c1e1100 */
[C---:B-1----:R-:W-:Y:S02]  /*14660*/  IMAD.IADD R18, R20.reuse, 0x1, R2 ;  /* 0x0000000114127824 */ /* 0x042fe400078e0202 */
[----:B------:R-:W-:-:S03]  /*14670*/  IMAD.IADD R20, R20, 0x1, R4 ;  /* 0x0000000114147824 */ /* 0x000fc600078e0204 */
[----:B------:R-:W-:Y:S01]  /*14680*/  IADD3 R18, P2, R0, R18, RZ ;  /* 0x0000001200127210 */ /* 0x000fe20007f5e0ff */
[----:B------:R-:W-:Y:S02]  /*14690*/  IMAD.X R13, R5, 0x1, R23, P1 ;  /* 0x00000001050d7824 */ /* 0x000fe400008e0617 */
[----:B------:R-:W-:-:S03]  /*146a0*/  IMAD R23, R3, 0x6e, RZ ;  /* 0x0000006e03177824 */ /* 0x000fc600078e02ff */
[----:B------:R1:W3:Y:S01]  /*146b0*/  LDG.E.U8 R183, desc[UR6][R12.64] ;  /* 0x000000060cb77981 */ /* 0x0002e2000c1e1100 */
[----:B0-----:R-:W-:Y:S01]  /*146c0*/  IMAD.IADD R16, R23, 0x1, R2 ;  /* 0x0000000117107824 */ /* 0x001fe200078e0202 */
[C---:B-1----:R-:W-:Y:S01]  /*146d0*/  IADD3 R12, P1, R0.reuse, R15, RZ ;  /* 0x0000000f000c7210 */ /* 0x042fe20007f3e0ff */
[----:B------:R-:W-:Y:S02]  /*146e0*/  IMAD R15, R3, 0x78, RZ ;  /* 0x00000078030f7824 */ /* 0x000fe400078e02ff */
[C---:B----4-:R-:W-:Y:S01]  /*146f0*/  IMAD.X R19, R5.reuse, 0x1, R154, P2 ;  /* 0x0000000105137824 */ /* 0x050fe200010e069a */
[C---:B------:R-:W-:Y:S01]  /*14700*/  IADD3 R16, P2, R0.reuse, R16, RZ ;  /* 0x0000001000107210 */ /* 0x040fe20007f5e0ff */
[----:B------:R-:W4:Y:S04]  /*14710*/  LDL R154, [R1+0x714] ;  /* 0x00071400019a7983 */ /* 0x000f280000100800 */
[----:B------:R0:W4:Y:S01]  /*14720*/  LDG.E.U8 R181, desc[UR6][R18.64] ;  /* 0x0000000612b57981 */ /* 0x000122000c1e1100 */
[----:B--2---:R-:W-:Y:S01]  /*14730*/  IMAD.X R13, R5, 0x1, R22, P1 ;  /* 0x00000001050d7824 */ /* 0x004fe200008e0616 */
[----:B------:R-:W-:Y:S01]  /*14740*/  IADD3 R20, P1, R0, R20, RZ ;  /* 0x0000001400147210 */ /* 0x000fe20007f3e0ff */
[----:B------:R-:W-:-:S03]  /*14750*/  IMAD R22, R3, 0x70, RZ ;  /* 0x0000007003167824 */ /* 0x000fc600078e02ff */
[----:B------:R1:W2:Y:S01]  /*14760*/  LDG.E.U8 R182, desc[UR6][R12.64] ;  /* 0x000000060cb67981 */ /* 0x0002a2000c1e1100 */
[----:B0-----:R-:W-:Y:S02]  /*14770*/  IMAD.IADD R18, R22, 0x1, R4 ;  /* 0x0000000116127824 */ /* 0x001fe400078e0204 */
[C---:B------:R-:W-:Y:S02]  /*14780*/  IMAD.X R21, R5.reuse, 0x1, R156, P1 ;  /* 0x0000000105157824 */ /* 0x040fe400008e069c */
[----:B------:R-:W2:Y:S01]  /*14790*/  LDL R156, [R1+0x764] ;  /* 0x00076400019c7983 */ /* 0x000ea20000100800 */
[----:B------:R-:W-:-:S03]  /*147a0*/  IMAD.X R17, R5, 0x1, R155, P2 ;  /* 0x0000000105117824 */ /* 0x000fc600010e069b */
[----:B------:R-:W2:Y:S01]  /*147b0*/  LDL R155, [R1+0x748] ;  /* 0x00074800019b7983 */ /* 0x000ea20000100800 */
[----:B-1----:R-:W-:-:S03]  /*147c0*/  IMAD.IADD R12, R22, 0x1, R2 ;  /* 0x00000001160c7824 */ /* 0x002fc600078e0202 */
[----:B------:R0:W2:Y:S04]  /*147d0*/  LDG.E.U8 R179, desc[UR6][R16.64] ;  /* 0x0000000610b37981 */ /* 0x0000a8000c1e1100 */
[----:B------:R-:W2:Y:S04]  /*147e0*/  LDL R22, [R1+0x74c] ;  /* 0x00074c0001167983 */ /* 0x000ea80000100800 */
[----:B------:R-:W2:Y:S01]  /*147f0*/  LDG.E.U8 R180, desc[UR6][R20.64] ;  /* 0x0000000614b47981 */ /* 0x000ea2000c1e1100 */
[----:B0-----:R-:W-:-:S05]  /*14800*/  IMAD.IADD R16, R15, 0x1, R2 ;  /* 0x000000010f107824 */ /* 0x001fca00078e0202 */
[C---:B------:R-:W-:Y:S01]  /*14810*/  IADD3 R16, P2, R0.reuse, R16, RZ ;  /* 0x0000001000107210 */ /* 0x040fe20007f5e0ff */
[----:B------:R-:W2:Y:S04]  /*14820*/  LDL R21, [R1+0x708] ;  /* 0x0007080001157983 */ /* 0x000ea80000100800 */
[----:B---3--:R-:W-:Y:S02]  /*14830*/  IMAD.X R17, R5, 0x1, R153, P2 ;  /* 0x0000000105117824 */ /* 0x008fe400010e0699 */
[----:B------:R-:W3:Y:S01]  /*14840*/  LDL R153, [R1+0x70c] ;  /* 0x00070c0001997983 */ /* 0x000ee20000100800 */
[----:B------:R-:W-:-:S03]  /*14850*/  IADD3 R12, P1, R0, R12, RZ ;  /* 0x0000000c000c7210 */ /* 0x000fc60007f3e0ff */
[----:B------:R-:W3:Y:S02]  /*14860*/  LDG.E.U8 R176, desc[UR6][R16.64] ;  /* 0x0000000610b07981 */ /* 0x000ee4000c1e1100 */
[----:B------:R-:W-:-:S05]  /*14870*/  IMAD.X R13, R5, 0x1, R158, P1 ;  /* 0x00000001050d7824 */ /* 0x000fca00008e069e */
[----:B------:R0:W3:Y:S02]  /*14880*/  LDG.E.U8 R178, desc[UR6][R12.64] ;  /* 0x000000060cb27981 */ /* 0x0000e4000c1e1100 */
[--C-:B0-----:R-:W-:Y:S02]  /*14890*/  IMAD.IADD R13, R23, 0x1, R4.reuse ;  /* 0x00000001170d7824 */ /* 0x101fe400078e0204 */
[----:B------:R-:W3:Y:S01]  /*148a0*/  LDL R23, [R1+0x75c] ;  /* 0x00075c0001177983 */ /* 0x000ee20000100800 */
[C---:B------:R-:W-:Y:S01]  /*148b0*/  IADD3 R18, P1, R0.reuse, R18, RZ ;  /* 0x0000001200127210 */ /* 0x040fe20007f3e0ff */
[----:B------:R-:W-:Y:S02]  /*148c0*/  IMAD.IADD R12, R15, 0x1, R4 ;  /* 0x000000010f0c7824 */ /* 0x000fe400078e0204 */
[----:B------:R-:W-:Y:S02]  /*148d0*/  IMAD R15, R3, 0x71, RZ ;  /* 0x00000071030f7824 */ /* 0x000fe400078e02ff */
[----:B------:R-:W-:Y:S01]  /*148e0*/  IMAD.X R19, R5, 0x1, R157, P1 ;  /* 0x0000000105137824 */ /* 0x000fe200008e069d */
[C---:B------:R-:W-:Y:S01]  /*148f0*/  IADD3 R12, P3, R0.reuse, R12, RZ ;  /* 0x0000000c000c7210 */ /* 0x040fe20007f7e0ff */
[----:B------:R-:W-:Y:S01]  /*14900*/  IMAD R20, R3, 0x79, RZ ;  /* 0x0000007903147824 */ /* 0x000fe200078e02ff */
[----:B------:R-:W3:Y:S04]  /*14910*/  LDL R157, [R1+0x738] ;  /* 0x00073800019d7983 */ /* 0x000ee80000100800 */
[----:B------:R0:W3:Y:S02]  /*14920*/  LDG.E.U8 R177, desc[UR6][R18.64] ;  /* 0x0000000612b17981 */ /* 0x0000e4000c1e1100 */
[C---:B0-----:R-:W-:Y:S01]  /*14930*/  IMAD.IADD R19, R15.reuse, 0x1, R2 ;  /* 0x000000010f137824 */ /* 0x041fe200078e0202 */
[----:B------:R-:W-:Y:S01]  /*14940*/  IADD3 R18, P1, R0, R13, RZ ;  /* 0x0000000d00127210 */ /* 0x000fe20007f3e0ff */
[----:B------:R-:W-:-:S03]  /*14950*/  IMAD.IADD R15, R15, 0x1, R4 ;  /* 0x000000010f0f7824 */ /* 0x000fc600078e0204 */
[C---:B------:R-:W-:Y:S01]  /*14960*/  IADD3 R16, P2, R0.reuse, R19, RZ ;  /* 0x0000001300107210 */ /* 0x040fe20007f5e0ff */
[C---:B----4-:R-:W-:Y:S02]  /*14970*/  IMAD.X R13, R5.reuse, 0x1, R154, P3 ;  /* 0x00000001050d7824 */ /* 0x050fe400018e069a */
[----:B------:R-:W4:Y:S04]  /*14980*/  LDL R154, [R1+0x758] ;  /* 0x00075800019a7983 */ /* 0x000f280000100800 */
[----:B------:R0:W4:Y:S01]  /*14990*/  LDG.E.U8 R175, desc[UR6][R12.64] ;  /* 0x000000060caf7981 */ /* 0x000122000c1e1100 */
[C---:B--2---:R-:W-:Y:S01]  /*149a0*/  IMAD.X R19, R5.reuse, 0x1, R156, P1 ;  /* 0x0000000105137824 */ /* 0x044fe200008e069c */
[----:B0-----:R-:W-:Y:S02]  /*149b0*/  IADD3 R12, P1, R0, R15, RZ ;  /* 0x0000000f000c7210 */ /* 0x001fe40007f3e0ff */
[----:B------:R-:W2:Y:S01]  /*149c0*/  LDL R156, [R1+0x6f8] ;  /* 0x0006f800019c7983 */ /* 0x000ea20000100800 */
[----:B------:R-:W-:-:S03]  /*149d0*/  IMAD.X R17, R5, 0x1, R155, P2 ;  /* 0x0000000105117824 */ /* 0x000fc600010e069b */
[----:B------:R-:W2:Y:S04]  /*149e0*/  LDL R155, [R1+0x740] ;  /* 0x00074000019b7983 */ /* 0x000ea80000100800 */
[----:B------:R0:W2:Y:S01]  /*149f0*/  LDG.E.U8 R173, desc[UR6][R16.64] ;  /* 0x0000000610ad7981 */ /* 0x0000a2000c1e1100 */
[----:B------:R-:W-:-:S03]  /*14a00*/  IMAD.X R13, R5, 0x1, R22, P1 ;  /* 0x00000001050d7824 */ /* 0x000fc600008e0616 */
[----:B------:R-:W2:Y:S04]  /*14a10*/  LDL R22, [R1+0x744] ;  /* 0x0007440001167983 */ /* 0x000ea80000100800 */
[----:B------:R1:W2:Y:S01]  /*14a20*/  LDG.E.U8 R172, desc[UR6][R12.64] ;  /* 0x000000060cac7981 */ /* 0x0002a2000c1e1100 */
[----:B0-----:R-:W-:-:S03]  /*14a30*/  IMAD.IADD R17, R20, 0x1, R4 ;  /* 0x0000000114117824 */ /* 0x001fc600078e0204 */
[----:B------:R0:W2:Y:S02]  /*14a40*/  LDG.E.U8 R174, desc[UR6][R18.64] ;  /* 0x0000000612ae7981 */ /* 0x0000a4000c1e1100 */
[----:B-1----:R-:W-:-:S05]  /*14a50*/  IADD3 R12, P2, R0, R17, RZ ;  /* 0x00000011000c7210 */ /* 0x002fca0007f5e0ff */
[----:B---3--:R-:W-:Y:S02]  /*14a60*/  IMAD.X R13, R5, 0x1, R153, P2 ;  /* 0x00000001050d7824 */ /* 0x008fe400010e0699 */
[----:B------:R-:W3:Y:S01]  /*14a70*/  LDL R153, [R1+0x704] ;  /* 0x0007040001997983 */ /* 0x000ee20000100800 */
[----:B------:R-:W-:Y:S02]  /*14a80*/  IMAD.IADD R15, R20, 0x1, R2 ;  /* 0x00000001140f7824 */ /* 0x000fe400078e0202 */
[----:B0-----:R-:W-:Y:S01]  /*14a90*/  IMAD R19, R3, 0x6f, RZ ;  /* 0x0000006f03137824 */ /* 0x001fe200078e02ff */
[----:B------:R-:W3:Y:S02]  /*14aa0*/  LDG.E.U8 R170, desc[UR6][R12.64] ;  /* 0x000000060caa7981 */ /* 0x000ee4000c1e1100 */
[----:B------:R-:W-:-:S05]  /*14ab0*/  IADD3 R16, P1, R0, R15, RZ ;  /* 0x0000000f00107210 */ /* 0x000fca0007f3e0ff */
[----:B------:R-:W-:Y:S02]  /*14ac0*/  IMAD.X R17, R5, 0x1, R21, P1 ;  /* 0x0000000105117824 */ /* 0x000fe400008e0615 */
[----:B------:R-:W3:Y:S01]  /*14ad0*/  LDL R21, [R1+0x700] ;  /* 0x0007000001157983 */ /* 0x000ee20000100800 */
[C---:B------:R-:W-:Y:S02]  /*14ae0*/  IMAD.IADD R18, R19.reuse, 0x1, R2 ;  /* 0x0000000113127824 */ /* 0x040fe400078e0202 */
[----:B------:R-:W-:Y:S01]  /*14af0*/  IMAD.IADD R19, R19, 0x1, R4 ;  /* 0x0000000113137824 */ /* 0x000fe200078e0204 */
[----:B------:R0:W3:Y:S04]  /*14b00*/  LDG.E.U8 R171, desc[UR6][R16.64] ;  /* 0x0000000610ab7981 */ /* 0x0000e8000c1e1100 */
[----:B0-----:R-:W-:-:S05]  /*14b10*/  IADD3 R16, P2, R0, R19, RZ ;  /* 0x0000001300107210 */ /* 0x001fca0007f5e0ff */
[----:B------:R-:W-:Y:S02]  /*14b20*/  IMAD.X R17, R5, 0x1, R23, P2 ;  /* 0x0000000105117824 */ /* 0x000fe400010e0617 */
[----:B------:R-:W3:Y:S01]  /*14b30*/  LDL R23, [R1+0x730] ;  /* 0x0007300001177983 */ /* 0x000ee20000100800 */
[----:B------:R-:W-:Y:S01]  /*14b40*/  IMAD R20, R3, 0x72, RZ ;  /* 0x0000007203147824 */ /* 0x000fe200078e02ff */
[----:B------:R-:W-:Y:S02]  /*14b50*/  IADD3 R18, P1, R0, R18, RZ ;  /* 0x0000001200127210 */ /* 0x000fe40007f3e0ff */
[----:B------:R-:W3:Y:S01]  /*14b60*/  LDG.E.U8 R168, desc[UR6][R16.64] ;  /* 0x0000000610a87981 */ /* 0x000ee2000c1e1100 */
[C---:B------:R-:W-:Y:S02]  /*14b70*/  IMAD.IADD R15, R20.reuse, 0x1, R2 ;  /* 0x00000001140f7824 */ /* 0x040fe400078e0202 */
[----:B------:R-:W-:Y:S02]  /*14b80*/  IMAD.IADD R13, R20, 0x1, R4 ;  /* 0x00000001140d7824 */ /* 0x000fe400078e0204 */
[----:B----4-:R-:W-:Y:S01]  /*14b90*/  IMAD.X R19, R5, 0x1, R154, P1 ;  /* 0x0000000105137824 */ /* 0x010fe200008e069a */
[C---:B------:R-:W-:Y:S01]  /*14ba0*/  IADD3 R12, P1, R0.reuse, R15, RZ ;  /* 0x0000000f000c7210 */ /* 0x040fe20007f3e0ff */
[----:B------:R-:W4:Y:S04]  /*14bb0*/  LDL R154, [R1+0x73c] ;  /* 0x00073c00019a7983 */ /* 0x000f280000100800 */
[----:B------:R0:W4:Y:S01]  /*14bc0*/  LDG.E.U8 R169, desc[UR6][R18.64] ;  /* 0x0000000612a97981 */ /* 0x000122000c1e1100 */
[----:B------:R-:W-:Y:S01]  /*14bd0*/  IMAD R15, R3, 0x7a, RZ ;  /* 0x0000007a030f7824 */ /* 0x000fe200078e02ff */
[----:B0-----:R-:W-:Y:S01]  /*14be0*/  IADD3 R18, P2, R0, R13, RZ ;  /* 0x0000000d00127210 */ /* 0x001fe20007f5e0ff */
[----:B--2---:R-:W-:-:S02]  /*14bf0*/  IMAD.X R13, R5, 0x1, R155, P1 ;  /* 0x00000001050d7824 */ /* 0x004fc400008e069b */
[----:B------:R-:W-:Y:S01]  /*14c00*/  IMAD.IADD R16, R15, 0x1, R2 ;  /* 0x000000010f107824 */ /* 0x000fe200078e0202 */
[----:B------:R-:W2:Y:S04]  /*14c10*/  LDL R155, [R1+0x7bc] ;  /* 0x0007bc00019b7983 */ /* 0x000ea80000100800 */
[----:B------:R0:W2:Y:S01]  /*14c20*/  LDG.E.U8 R167, desc[UR6][R12.64] ;  /* 0x000000060ca77981 */ /* 0x0000a2000c1e1100 */
[----:B------:R-:W-:-:S05]  /*14c30*/  IMAD.X R19, R5, 0x1, R22, P2 ;  /* 0x0000000105137824 */ /* 0x000fca00010e0616 */
[----:B------:R1:W2:Y:S01]  /*14c40*/  LDG.E.U8 R166, desc[UR6][R18.64] ;  /* 0x0000000612a67981 */ /* 0x0002a2000c1e1100 */
[----:B0-----:R-:W-:Y:S02]  /*14c50*/  IMAD.IADD R12, R15, 0x1, R4 ;  /* 0x000000010f0c7824 */ /* 0x001fe400078e0204 */
[----:B------:R-:W-:-:S03]  /*14c60*/  IMAD R13, R3, 0x73, RZ ;  /* 0x00000073030d7824 */ /* 0x000fc600078e02ff */
[C---:B------:R-:W-:Y:S01]  /*14c70*/  IADD3 R12, P2, R0.reuse, R12, RZ ;  /* 0x0000000c000c7210 */ /* 0x040fe20007f5e0ff */
[C---:B------:R-:W-:Y:S02]  /*14c80*/  IMAD.IADD R20, R13.reuse, 0x1, R2 ;  /* 0x000000010d147824 */ /* 0x040fe400078e0202 */
[----:B-1----:R-:W-:Y:S02]  /*14c90*/  IMAD.IADD R18, R13, 0x1, R4 ;  /* 0x000000010d127824 */ /* 0x002fe400078e0204 */
[----:B---3--:R-:W-:Y:S02]  /*14ca0*/  IMAD.X R13, R5, 0x1, R153, P2 ;  /* 0x00000001050d7824 */ /* 0x008fe400010e0699 */
[----:B------:R-:W3:Y:S01]  /*14cb0*/  LDL R153, [R1+0x6fc] ;  /* 0x0006fc0001997983 */ /* 0x000ee20000100800 */
[C---:B------:R-:W-:Y:S01]  /*14cc0*/  IADD3 R16, P1, R0.reuse, R16, RZ ;  /* 0x0000001000107210 */ /* 0x040fe20007f3e0ff */
[----:B------:R-:W-:Y:S01]  /*14cd0*/  IMAD R22, R3, 0x74, RZ ;  /* 0x0000007403167824 */ /* 0x000fe200078e02ff */
[C---:B------:R-:W-:Y:S01]  /*14ce0*/  IADD3 R18, P2, R0.reuse, R18, RZ ;  /* 0x0000001200127210 */ /* 0x040fe20007f5e0ff */
[----:B------:R0:W2:Y:S02]  /*14cf0*/  LDG.E.U8 R164, desc[UR6][R12.64] ;  /* 0x000000060ca47981 */ /* 0x0000a4000c1e1100 */
[----:B------:R-:W-:Y:S01]  /*14d00*/  IMAD.X R17, R5, 0x1, R21, P1 ;  /* 0x0000000105117824 */ /* 0x000fe200008e0615 */
[----:B------:R-:W-:-:S04]  /*14d10*/  IADD3 R20, P1, R0, R20, RZ ;  /* 0x0000001400147210 */ /* 0x000fc80007f3e0ff */
[----:B------:R1:W2:Y:S01]  /*14d20*/  LDG.E.U8 R165, desc[UR6][R16.64] ;  /* 0x0000000610a57981 */ /* 0x0002a2000c1e1100 */
[----:B------:R-:W-:Y:S02]  /*14d30*/  IMAD.X R21, R5, 0x1, R157, P1 ;  /* 0x0000000105157824 */ /* 0x000fe400008e069d */
[----:B0-----:R-:W-:-:S03]  /*14d40*/  IMAD R13, R3, 0x7b, RZ ;  /* 0x0000007b030d7824 */ /* 0x001fc600078e02ff */
[----:B------:R0:W2:Y:S01]  /*14d50*/  LDG.E.U8 R163, desc[UR6][R20.64] ;  /* 0x0000000614a37981 */ /* 0x0000a2000c1e1100 */
[----:B-1----:R-:W-:-:S05]  /*14d60*/  IMAD.IADD R16, R22, 0x1, R2 ;  /* 0x0000000116107824 */ /* 0x002fca00078e0202 */
[----:B------:R-:W-:-:S05]  /*14d70*/  IADD3 R16, P1, R0, R16, RZ ;  /* 0x0000001000107210 */ /* 0x000fca0007f3e0ff */
[----:B------:R-:W-:Y:S02]  /*14d80*/  IMAD.X R17, R5, 0x1, R23, P1 ;  /* 0x0000000105117824 */ /* 0x000fe400008e0617 */
[----:B------:R-:W2:Y:S01]  /*14d90*/  LDL R23, [R1+0x728] ;  /* 0x0007280001177983 */ /* 0x000ea20000100800 */
[C---:B------:R-:W-:Y:S02]  /*14da0*/  IMAD.IADD R12, R13.reuse, 0x1, R2 ;  /* 0x000000010d0c7824 */ /* 0x040fe400078e0202 */
[--C-:B0-----:R-:W-:Y:S01]  /*14db0*/  IMAD.IADD R20, R13, 0x1, R4.reuse ;  /* 0x000000010d147824 */ /* 0x101fe200078e0204 */
[----:B------:R0:W2:Y:S02]  /*14dc0*/  LDG.E.U8 R161, desc[UR6][R16.64] ;  /* 0x0000000610a17981 */ /* 0x0000a4000c1e1100 */
[----:B0-----:R-:W-:Y:S02]  /*14dd0*/  IMAD.IADD R16, R22, 0x1, R4 ;  /* 0x0000000116107824 */ /* 0x001fe400078e0204 */
[----:B------:R-:W2:Y:S01]  /*14de0*/  LDL R22, [R1+0x720] ;  /* 0x0007200001167983 */ /* 0x000ea20000100800 */
[----:B------:R-:W-:-:S02]  /*14df0*/  IMAD R15, R3, 0x75, RZ ;  /* 0x00000075030f7824 */ /* 0x000fc400078e02ff */
[----:B----4-:R-:W-:Y:S02]  /*14e00*/  IMAD.X R19, R5, 0x1, R154, P2 ;  /* 0x0000000105137824 */ /* 0x010fe400010e069a */
[----:B------:R-:W4:Y:S01]  /*14e10*/  LDL R154, [R1+0x734] ;  /* 0x00073400019a7983 */ /* 0x000f220000100800 */
[----:B------:R-:W-:-:S03]  /*14e20*/  IADD3 R12, P2, R0, R12, RZ ;  /* 0x0000000c000c7210 */ /* 0x000fc60007f5e0ff */
[----:B------:R0:W4:Y:S02]  /*14e30*/  LDG.E.U8 R162, desc[UR6][R18.64] ;  /* 0x0000000612a27981 */ /* 0x000124000c1e1100 */
[----:B------:R-:W-:Y:S01]  /*14e40*/  IMAD.X R13, R5, 0x1, R156, P2 ;  /* 0x00000001050d7824 */ /* 0x000fe200010e069c */
[----:B------:R-:W-:-:S04]  /*14e50*/  IADD3 R20, P2, R0, R20, RZ ;  /* 0x0000001400147210 */ /* 0x000fc80007f5e0ff */
[----:B------:R1:W4:Y:S01]  /*14e60*/  LDG.E.U8 R160, desc[UR6][R12.64] ;  /* 0x000000060ca07981 */ /* 0x000322000c1e1100 */
[----:B0-----:R-:W-:-:S03]  /*14e70*/  IMAD.IADD R18, R152, 0x1, R4 ;  /* 0x0000000198127824 */ /* 0x001fc600078e0204 */
[----:B------:R-:W4:Y:S01]  /*14e80*/  LDL R152, [R1+0x6f4] ;  /* 0x0006f40001987983 */ /* 0x000f220000100800 */
[----:B-1----:R-:W-:Y:S02]  /*14e90*/  IMAD.IADD R12, R15, 0x1, R2 ;  /* 0x000000010f0c7824 */ /* 0x002fe400078e0202 */
[----:B---3--:R-:W-:Y:S02]  /*14ea0*/  IMAD.X R21, R5, 0x1, R153, P2 ;  /* 0x0000000105157824 */ /* 0x008fe400010e0699 */
[----:B------:R-:W3:Y:S04]  /*14eb0*/  LDL R153, [R1+0x72c] ;  /* 0x00072c0001997983 */ /* 0x000ee80000100800 */
[----:B------:R0:W3:Y:S04]  /*14ec0*/  LDG.E.U8 R158, desc[UR6][R20.64] ;  /* 0x00000006149e7981 */ /* 0x0000e8000c1e1100 */
[----:B------:R-:W3:Y:S01]  /*14ed0*/  LDL R21, [R1+0x6f0] ;  /* 0x0006f00001157983 */ /* 0x000ee20000100800 */
[----:B------:R-:W-:-:S05]  /*14ee0*/  IADD3 R12, P2, R0, R12, RZ ;  /* 0x0000000c000c7210 */ /* 0x000fca0007f5e0ff */
[----:B--2---:R-:W-:Y:S02]  /*14ef0*/  IMAD.X R13, R5, 0x1, R23, P2 ;  /* 0x00000001050d7824 */ /* 0x004fe400010e0617 */
[----:B------:R-:W2:Y:S01]  /*14f00*/  LDL R23, [R1+0x724] ;  /* 0x0007240001177983 */ /* 0x000ea20000100800 */
[C---:B------:R-:W-:Y:S01]  /*14f10*/  IADD3 R18, P1, R0.reuse, R18, RZ ;  /* 0x0000001200127210 */ /* 0x040fe20007f3e0ff */
[----:B0-----:R-:W-:Y:S02]  /*14f20*/  IMAD R20, R3, 0x76, RZ ;  /* 0x0000007603147824 */ /* 0x001fe400078e02ff */
[----:B------:R-:W2:Y:S02]  /*14f30*/  LDG.E.U8 R156, desc[UR6][R12.64] ;  /* 0x000000060c9c7981 */ /* 0x000ea4000c1e1100 */
[----:B------:R-:W-:Y:S01]  /*14f40*/  IMAD.X R19, R5, 0x1, R155, P1 ;  /* 0x0000000105137824 */ /* 0x000fe200008e069b */
[----:B------:R-:W-:-:S04]  /*14f50*/  IADD3 R16, P1, R0, R16, RZ ;  /* 0x0000001000107210 */ /* 0x000fc80007f3e0ff */
[----:B------:R0:W2:Y:S02]  /*14f60*/  LDG.E.U8 R159, desc[UR6][R18.64] ;  /* 0x00000006129f7981 */ /* 0x0000a4000c1e1100 */
[----:B0-----:R-:W-:Y:S02]  /*14f70*/  IMAD.IADD R18, R15, 0x1, R4 ;  /* 0x000000010f127824 */ /* 0x001fe400078e0204 */
[----:B------:R-:W-:-:S04]  /*14f80*/  IMAD R15, R3, 0x7c, RZ ;  /* 0x0000007c030f7824 */ /* 0x000fc800078e02ff */
[C---:B------:R-:W-:Y:S02]  /*14f90*/  IMAD.IADD R12, R15.reuse, 0x1, R2 ;  /* 0x000000010f0c7824 */ /* 0x040fe400078e0202 */
[--C-:B------:R-:W-:Y:S02]  /*14fa0*/  IMAD.IADD R13, R15, 0x1, R4.reuse ;  /* 0x000000010f0d7824 */ /* 0x100fe400078e0204 */
[----:B------:R-:W-:Y:S02]  /*14fb0*/  IMAD.IADD R15, R20, 0x1, R4 ;  /* 0x00000001140f7824 */ /* 0x000fe400078e0204 */
[----:B----4-:R-:W-:-:S05]  /*14fc0*/  IMAD.X R17, R5, 0x1, R154, P1 ;  /* 0x0000000105117824 */ /* 0x010fca00008e069a */
[----:B------:R0:W4:Y:S01]  /*14fd0*/  LDG.E.U8 R157, desc[UR6][R16.64] ;  /* 0x00000006109d7981 */ /* 0x000122000c1e1100 */
[----:B------:R-:W-:Y:S01]  /*14fe0*/  IADD3 R18, P1, R0, R18, RZ ;  /* 0x0000001200127210 */ /* 0x000fe20007f3e0ff */
[----:B0-----:R-:W-:Y:S02]  /*14ff0*/  IMAD.IADD R16, R20, 0x1, R2 ;  /* 0x0000000114107824 */ /* 0x001fe400078e0202 */
[----:B------:R-:W4:Y:S03]  /*15000*/  LDL R20, [R1+0x6d8] ;  /* 0x0006d80001147983 */ /* 0x000f260000100800 */
[----:B------:R-:W-:-:S05]  /*15010*/  IADD3 R16, P2, R0, R16, RZ ;  /* 0x0000001000107210 */ /* 0x000fca0007f5e0ff */
[C---:B------:R-:W-:Y:S02]  /*15020*/  IMAD.X R17, R5.reuse, 0x1, R22, P2 ;  /* 0x0000000105117824 */ /* 0x040fe400010e0616 */
[----:B------:R-:W4:Y:S04]  /*15030*/  LDL R22, [R1+0x6e8] ;  /* 0x0006e80001167983 */ /* 0x000f280000100800 */
[----:B------:R-:W4:Y:S01]  /*15040*/  LDG.E.U8 R154, desc[UR6][R16.64] ;  /* 0x00000006109a7981 */ /* 0x000f22000c1e1100 */
[----:B---3--:R-:W-:Y:S01]  /*15050*/  IMAD.X R19, R5, 0x1, R153, P1 ;  /* 0x0000000105137824 */ /* 0x008fe200008e0699 */
[----:B------:R-:W-:-:S04]  /*15060*/  IADD3 R12, P1, R0, R12, RZ ;  /* 0x0000000c000c7210 */ /* 0x000fc80007f3e0ff */
[----:B------:R0:W3:Y:S02]  /*15070*/  LDG.E.U8 R155, desc[UR6][R18.64] ;  /* 0x00000006129b7981 */ /* 0x0000e4000c1e1100 */
[C---:B0-----:R-:W-:Y:S01]  /*15080*/  IADD3 R18, P2, R0.reuse, R13, RZ ;  /* 0x0000000d00127210 */ /* 0x041fe20007f5e0ff */
[C---:B------:R-:W-:Y:S02]  /*15090*/  IMAD.X R13, R5.reuse, 0x1, R21, P1 ;  /* 0x00000001050d7824 */ /* 0x040fe400008e0615 */
[----:B------:R-:W3:Y:S02]  /*150a0*/  LDL R21, [R1+0x6ec] ;  /* 0x0006ec0001157983 */ /* 0x000ee40000100800 */
[----:B------:R-:W-:Y:S02]  /*150b0*/  IMAD.X R19, R5, 0x1, R152, P2 ;  /* 0x0000000105137824 */ /* 0x000fe400010e0698 */
[----:B------:R0:W3:Y:S04]  /*150c0*/  LDG.E.U8 R153, desc[UR6][R12.64] ;  /* 0x000000060c997981 */ /* 0x0000e8000c1e1100 */
[----:B------:R-:W3:Y:S04]  /*150d0*/  LDG.E.U8 R152, desc[UR6][R18.64] ;  /* 0x0000000612987981 */ /* 0x000ee8000c1e1100 */
[----:B------:R-:W3:Y:S01]  /*150e0*/  LDL R19, [R1+0x6dc] ;  /* 0x0006dc0001137983 */ /* 0x000ee20000100800 */
[----:B0-----:R-:W-:Y:S01]  /*150f0*/  IADD3 R12, P1, R0, R15, RZ ;  /* 0x0000000f000c7210 */ /* 0x001fe20007f3e0ff */
[----:B------:R-:W-:-:S02]  /*15100*/  IMAD R15, R3, 0x7d, RZ ;  /* 0x0000007d030f7824 */ /* 0x000fc400078e02ff */
[----:B------:R-:W3:Y:S02]  /*15110*/  LDL R18, [R1+0x718] ;  /* 0x0007180001127983 */ /* 0x000ee40000100800 */
[----:B--2---:R-:W-:Y:S02]  /*15120*/  IMAD.X R13, R5, 0x1, R23, P1 ;  /* 0x00000001050d7824 */ /* 0x004fe400008e0617 */
[----:B------:R-:W-:-:S03]  /*15130*/  IMAD.IADD R16, R15, 0x1, R2 ;  /* 0x000000010f107824 */ /* 0x000fc600078e0202 */
[----:B------:R0:W2:Y:S02]  /*15140*/  LDG.E.U8 R23, desc[UR6][R12.64] ;  /* 0x000000060c177981 */ /* 0x0000a4000c1e1100 */
[----:B0-----:R-:W-:Y:S02]  /*15150*/  IMAD.IADD R12, R15, 0x1, R4 ;  /* 0x000000010f0c7824 */ /* 0x001fe400078e0204 */
[----:B------:R-:W2:Y:S01]  /*15160*/  LDL R15, [R1+0x71c] ;  /* 0x00071c00010f7983 */ /* 0x000ea20000100800 */
[----:B------:R-:W-:-:S03]  /*15170*/  IADD3 R16, P1, R0, R16, RZ ;  /* 0x0000001000107210 */ /* 0x000fc60007f3e0ff */
[----:B------:R0:W-:Y:S02]  /*15180*/  STL [R1+0x12c4], R3 ;  /* 0x0012c40301007387 */ /* 0x0001e40000100800 */
[----:B----4-:R-:W-:Y:S01]  /*15190*/  IMAD.X R17, R5, 0x1, R22, P1 ;  /* 0x0000000105117824 */ /* 0x010fe200008e0616 */
[----:B------:R-:W-:-:S04]  /*151a0*/  IADD3 R12, P1, R0, R12, RZ ;  /* 0x0000000c000c7210 */ /* 0x000fc80007f3e0ff */
[----:B------:R-:W4:Y:S01]  /*151b0*/  LDG.E.U8 R22, desc[UR6][R16.64] ;  /* 0x0000000610167981 */ /* 0x000f22000c1e1100 */
[----:B---3--:R-:W-:-:S05]  /*151c0*/  IMAD.X R13, R5, 0x1, R21, P1 ;  /* 0x00000001050d7824 */ /* 0x008fca00008e0615 */
[----:B------:R1:W3:Y:S02]  /*151d0*/  LDG.E.U8 R21, desc[UR6][R12.64] ;  /* 0x000000060c157981 */ /* 0x0002e4000c1e1100 */
[----:B-1----:R-:W-:-:S04]  /*151e0*/  IMAD R12, R3, 0x7e, RZ ;  /* 0x0000007e030c7824 */ /* 0x002fc800078e02ff */
[C---:B------:R-:W-:Y:S02]  /*151f0*/  IMAD.IADD R16, R12.reuse, 0x1, R2 ;  /* 0x000000010c107824 */ /* 0x040fe400078e0202 */
[----:B------:R-:W-:-:S03]  /*15200*/  IMAD.IADD R12, R12, 0x1, R4 ;  /* 0x000000010c0c7824 */ /* 0x000fc600078e0204 */
[----:B------:R-:W-:-:S05]  /*15210*/  IADD3 R16, P1, R0, R16, RZ ;  /* 0x0000001000107210 */ /* 0x000fca0007f3e0ff */
[----:B------:R-:W-:Y:S01]  /*15220*/  IMAD.X R17, R5, 0x1, R20, P1 ;  /* 0x0000000105117824 */ /* 0x000fe200008e0614 */
[----:B------:R-:W-:-:S04]  /*15230*/  IADD3 R12, P1, R0, R12, RZ ;  /* 0x0000000c000c7210 */ /* 0x000fc80007f3e0ff */
[----:B------:R-:W3:Y:S01]  /*15240*/  LDG.E.U8 R20, desc[UR6][R16.64] ;  /* 0x0000000610147981 */ /* 0x000ee2000c1e1100 */
[----:B------:R-:W-:-:S05]  /*15250*/  IMAD.X R13, R5, 0x1, R19, P1 ;  /* 0x00000001050d7824 */ /* 0x000fca00008e0613 */
        /* <DEDUP_REMOVED lines=8> */
[----:B--2---:R-:W-:-:S05]  /*152e0*/  IMAD.X R13, R5, 0x1, R15, P1 ;  /* 0x00000001050d7824 */ /* 0x004fca00008e060f */
[----:B------:R1:W2:Y:S02]  /*152f0*/  LDG.E.U8 R15, desc[UR6][R12.64] ;  /* 0x000000060c0f7981 */ /* 0x0002a4000c1e1100 */
[----:B-1----:R-:W-:Y:S02]  /*15300*/  IMAD R12, R3, 0x7f, RZ ;  /* 0x0000007f030c7824 */ /* 0x002fe400078e02ff */
[----:B0-----:R-:W4:Y:S02]  /*15310*/  LDL.LU R3, [R1+0x318] ;  /* 0x0003180001037983 */ /* 0x001f240000300800 */
[C---:B------:R-:W-:Y:S02]  /*15320*/  IMAD.IADD R16, R12.reuse, 0x1, R2 ;  /* 0x000000010c107824 */ /* 0x040fe400078e0202 */
[----:B------:R0:W-:Y:S01]  /*15330*/  STL [R1+0x12c8], R2 ;  /* 0x0012c80201007387 */ /* 0x0001e20000100800 */
[----:B------:R-:W-:-:S03]  /*15340*/  IMAD.IADD R12, R12, 0x1, R4 ;  /* 0x000000010c0c7824 */ /* 0x000fc600078e0204 */
[----:B0-----:R-:W3:Y:S04]  /*15350*/  LDL.LU R2, [R1+0x354] ;  /* 0x0003540001027983 */ /* 0x001ee80000300800 */
[----:B------:R0:W-:Y:S04]  /*15360*/  STL [R1+0x12cc], R4 ;  /* 0x0012cc0401007387 */ /* 0x0001e80000100800 */
[----:B0-----:R-:W2:Y:S04]  /*15370*/  LDL.LU R4, [R1+0x358] ;  /* 0x0003580001047983 */ /* 0x001ea80000300800 */
[----:B------:R-:W4:Y:S04]  /*15380*/  LDL R17, [R1+0x6e0] ;  /* 0x0006e00001117983 */ /* 0x000f280000100800 */
[----:B------:R-:W3:Y:S01]  /*15390*/  LDL R13, [R1+0x6e4] ;  /* 0x0006e400010d7983 */ /* 0x000ee20000100800 */
[----:B------:R-:W-:-:S02]  /*153a0*/  IADD3 R16, P1, R0, R16, RZ ;  /* 0x0000001000107210 */ /* 0x000fc40007f3e0ff */
[----:B------:R-:W-:Y:S01]  /*153b0*/  IADD3 R12, P2, R0, R12, RZ ;  /* 0x0000000c000c7210 */ /* 0x000fe20007f5e0ff */
[----:B------:R-:W-:Y:S02]  /*153c0*/  STL [R1+0x12d0], R0 ;  /* 0x0012d00001007387 */ /* 0x000fe40000100800 */
[C---:B----4-:R-:W-:Y:S02]  /*153d0*/  IMAD.X R17, R5.reuse, 0x1, R17, P1 ;  /* 0x0000000105117824 */ /* 0x050fe400008e0611 */
[----:B---3--:R-:W-:-:S03]  /*153e0*/  IMAD.X R13, R5, 0x1, R13, P2 ;  /* 0x00000001050d7824 */ /* 0x008fc600010e060d */
[----:B------:R-:W3:Y:S04]  /*153f0*/  LDG.E.U8 R16, desc[UR6][R16.64] ;  /* 0x0000000610107981 */ /* 0x000ee8000c1e1100 */
[----:B------:R-:W4:Y:S01]  /*15400*/  LDG.E.U8 R12, desc[UR6][R12.64] ;  /* 0x000000060c0c7981 */ /* 0x000f22000c1e1100 */
[----:B------:R-:W-:Y:S06]  /*15410*/  BAR.SYNC.DEFER_BLOCKING 0x0 ;  /* 0x0000000000007b1d */ /* 0x000fec0000010000 */
[----:B------:R0:W-:Y:S04]  /*15420*/  STS.U8 [R6+UR5+0x18400], R97 ;  /* 0x0184006106007988 */ /* 0x0001e80008000005 */
[----:B------:R1:W-:Y:S04]  /*15430*/  STS.U8 [R6+UR5+0x10800], R80 ;  /* 0x0108005006007988 */ /* 0x0003e80008000005 */
[----:B------:R2:W-:Y:S04]  /*15440*/  STS.U8 [R6+UR5+0x18800], R79 ;  /* 0x0188004f06007988 */ /* 0x0005e80008000005 */
[----:B0-----:R-:W3:Y:S04]  /*15450*/  LDL.LU R97, [R1+0x141c] ;  /* 0x00141c0001617983 */ /* 0x001ee80000300800 */
[----:B-1----:R-:W4:Y:S04]  /*15460*/  LDL.LU R80, [R1+0x1418] ;  /* 0x0014180001507983 */ /* 0x002f280000300800 */
[----:B--2---:R-:W2:Y:S04]  /*15470*/  LDL.LU R79, [R1+0x1414] ;  /* 0x00141400014f7983 */ /* 0x004ea80000300800 */
[----:B------:R0:W-:Y:S04]  /*15480*/  STS.U8 [R6+UR5+0x10c00], R62 ;  /* 0x010c003e06007988 */ /* 0x0001e80008000005 */
[----:B------:R1:W-:Y:S04]  /*15490*/  STS.U8 [R6+UR5+0x18c00], R61 ;  /* 0x018c003d06007988 */ /* 0x0003e80008000005 */
[----:B------:R1:W-:Y:S04]  /*154a0*/  STS.U8 [R6+UR5+0x11000], R44 ;  /* 0x0110002c06007988 */ /* 0x0003e80008000005 */
[----:B0-----:R-:W3:Y:S04]  /*154b0*/  LDL.LU R62, [R1+0x1410] ;  /* 0x00141000013e7983 */ /* 0x001ee80000300800 */
[----:B-1----:R-:W4:Y:S04]  /*154c0*/  LDL.LU R61, [R1+0x140c] ;  /* 0x00140c00013d7983 */ /* 0x002f280000300800 */
[----:B------:R-:W2:Y:S04]  /*154d0*/  LDL.LU R44, [R1+0x1408] ;  /* 0x00140800012c7983 */ /* 0x000ea80000300800 */
[----:B------:R0:W-:Y:S04]  /*154e0*/  STS.U8 [R6+UR5+0x19000], R43 ;  /* 0x0190002b06007988 */ /* 0x0001e80008000005 */
[----:B------:R1:W-:Y:S04]  /*154f0*/  STS.U8 [R6+UR5+0x11400], R27 ;  /* 0x0114001b06007988 */ /* 0x0003e80008000005 */
[----:B------:R1:W-:Y:S04]  /*15500*/  STS.U8 [R6+UR5+0x19400], R26 ;  /* 0x0194001a06007988 */ /* 0x0003e80008000005 */
[----:B0-----:R-:W3:Y:S04]  /*15510*/  LDL.LU R43, [R1+0x1404] ;  /* 0x00140400012b7983 */ /* 0x001ee80000300800 */
[----:B-1----:R-:W4:Y:S04]  /*15520*/  LDL.LU R27, [R1+0x1400] ;  /* 0x00140000011b7983 */ /* 0x002f280000300800 */
[----:B------:R-:W2:Y:S04]  /*15530*/  LDL.LU R26, [R1+0x13fc] ;  /* 0x0013fc00011a7983 */ /* 0x000ea80000300800 */
[----:B------:R0:W-:Y:S04]  /*15540*/  STS.U8 [R6+UR5+0x18000], R2 ;  /* 0x0180000206007988 */ /* 0x0001e80008000005 */
[----:B------:R-:W-:Y:S01]  /*15550*/  STS.U8 [R6+UR5+0x10000], R4 ;  /* 0x0100000406007988 */ /* 0x000fe20008000005 */
[----:B0-----:R-:W-:-:S03]  /*15560*/  LOP3.LUT R2, R6, 0x10, RZ, 0x3c, !PT ;  /* 0x0000001006027812 */ /* 0x001fc600078e3cff */
[----:B------:R-:W-:Y:S04]  /*15570*/  STS.U8 [R6+UR5+0x10400], R3 ;  /* 0x0104000306007988 */ /* 0x000fe80008000005 */
[----:B------:R0:W-:Y:S04]  /*15580*/  STS.U8 [R6+UR5+0x11800], R11 ;  /* 0x0118000b06007988 */ /* 0x0001e80008000005 */
[----:B------:R1:W-:Y:S04]  /*15590*/  STS.U8 [R6+UR5+0x19800], R10 ;  /* 0x0198000a06007988 */ /* 0x0003e80008000005 */
[----:B------:R1:W-:Y:S04]  /*155a0*/  STS.U8 [R6+UR5+0x11c00], R9 ;  /* 0x011c000906007988 */ /* 0x0003e80008000005 */
[----:B------:R1:W-:Y:S04]  /*155b0*/  STS.U8 [R6+UR5+0x19c00], R252 ;  /* 0x019c00fc06007988 */ /* 0x0003e80008000005 */
[----:B------:R1:W-:Y:S04]  /*155c0*/  STS.U8 [R6+UR5+0x12000], R151 ;  /* 0x0120009706007988 */ /* 0x0003e80008000005 */
[----:B------:R1:W-:Y:S04]  /*155d0*/  STS.U8 [R6+UR5+0x1a000], R150 ;  /* 0x01a0009606007988 */ /* 0x0003e80008000005 */
[----:B------:R1:W-:Y:S04]  /*155e0*/  STS.U8 [R6+UR5+0x12400], R14 ;  /* 0x0124000e06007988 */ /* 0x0003e80008000005 */
        /* <DEDUP_REMOVED lines=12> */
[----:B------:R-:W-:Y:S01]  /*156b0*/  STS.U8 [R6+UR5+0x1bc00], R175 ;  /* 0x01bc00af06007988 */ /* 0x000fe20008000005 */
[----:B------:R-:W-:Y:S01]  /*156c0*/  UMOV UR9, 0x40000040 ;  /* 0x4000004000097882 */ /* 0x000fe20000000000 */
[----:B------:R-:W-:-:S02]  /*156d0*/  UIADD3.64 UR50, UR14, 0x3fe, URZ ;  /* 0x000003fe0e327897 */ /* 0x000fc4000fffe03f */
[----:B------:R-:W-:Y:S01]  /*156e0*/  UIADD3.64 UR54, UR14, 0x400, URZ ;  /* 0x000004000e367897 */ /* 0x000fe2000fffe03f */
[----:B0-----:R-:W3:Y:S01]  /*156f0*/  LDL.LU R11, [R1+0x13f8] ;  /* 0x0013f800010b7983 */ /* 0x001ee20000300800 */
[----:B------:R-:W-:-:S03]  /*15700*/  UIADD3.64 UR58, UR14, 0x402, URZ ;  /* 0x000004020e3a7897 */ /* 0x000fc6000fffe03f */
[----:B-1----:R-:W3:Y:S04]  /*15710*/  LDL.LU R10, [R1+0x13f4] ;  /* 0x0013f400010a7983 */ /* 0x002ee80000300800 */
[----:B------:R-:W3:Y:S04]  /*15720*/  LDL.LU R9, [R1+0x13f0] ;  /* 0x0013f00001097983 */ /* 0x000ee80000300800 */
[----:B------:R-:W3:Y:S04]  /*15730*/  LDL.LU R252, [R1+0x13ec] ;  /* 0x0013ec0001fc7983 */ /* 0x000ee80000300800 */
[----:B------:R-:W3:Y:S04]  /*15740*/  LDL.LU R151, [R1+0x13e8] ;  /* 0x0013e80001977983 */ /* 0x000ee80000300800 */
[----:B------:R-:W3:Y:S04]  /*15750*/  LDL.LU R150, [R1+0x13e4] ;  /* 0x0013e40001967983 */ /* 0x000ee80000300800 */
[----:B------:R-:W3:Y:S04]  /*15760*/  LDL.LU R14, [R1+0x13e0] ;  /* 0x0013e000010e7983 */ /* 0x000ee80000300800 */
[----:B--2---:R-:W-:Y:S04]  /*15770*/  STS.U8 [R2+UR5+0x10080], R26 ;  /* 0x0100801a02007988 */ /* 0x004fe80008000005 */
[----:B----4-:R-:W-:Y:S04]  /*15780*/  STS.U8 [R2+UR5+0x18080], R27 ;  /* 0x0180801b02007988 */ /* 0x010fe80008000005 */
        /* <DEDUP_REMOVED lines=15> */
[----:B0-----:R-:W0:Y:S02]  /*15880*/  S2R R42, SR_TID.X ;  /* 0x00000000002a7919 */ /* 0x001e240000002100 */
[----:B------:R0:W-:Y:S04]  /*15890*/  STS.U8 [R2+UR5+0x1a080], R60 ;  /* 0x01a0803c02007988 */ /* 0x0001e80008000005 */
[----:B------:R-:W-:Y:S04]  /*158a0*/  STS.U8 [R2+UR5+0x12480], R24 ;  /* 0x0124801802007988 */ /* 0x000fe80008000005 */
[----:B------:R-:W-:Y:S04]  /*158b0*/  STS.U8 [R2+UR5+0x1a480], R251 ;  /* 0x01a480fb02007988 */ /* 0x000fe80008000005 */
[----:B------:R-:W-:Y:S04]  /*158c0*/  STS.U8 [R2+UR5+0x12880], R236 ;  /* 0x012880ec02007988 */ /* 0x000fe80008000005 */
[----:B------:R-:W-:Y:S04]  /*158d0*/  STS.U8 [R2+UR5+0x1a880], R235 ;  /* 0x01a880eb02007988 */ /* 0x000fe80008000005 */
[----:B------:R-:W-:Y:S01]  /*158e0*/  STS.U8 [R2+UR5+0x12c80], R220 ;  /* 0x012c80dc02007988 */ /* 0x000fe20008000005 */
[----:B0-----:R-:W-:-:S02]  /*158f0*/  LOP3.LUT R60, R42, 0x7f, RZ, 0xc0, !PT ;  /* 0x0000007f2a3c7812 */ /* 0x001fc400078ec0ff */
[----:B------:R-:W-:Y:S01]  /*15900*/  LOP3.LUT R0, R42, 0x80, RZ, 0xc0, !PT ;  /* 0x000000802a007812 */ /* 0x000fe200078ec0ff */
[----:B------:R-:W-:Y:S04]  /*15910*/  STS.U8 [R2+UR5+0x1ac80], R219 ;  /* 0x01ac80db02007988 */ /* 0x000fe80008000005 */
[----:B------:R-:W-:Y:S01]  /*15920*/  IMAD R0, R0, 0x80, R60 ;  /* 0x0000008000007824 */ /* 0x000fe200078e023c */
[----:B------:R-:W-:Y:S04]  /*15930*/  STS.U8 [R2+UR5+0x13080], R204 ;  /* 0x013080cc02007988 */ /* 0x000fe80008000005 */
[----:B------:R-:W-:Y:S01]  /*15940*/  STS.U8 [R2+UR5+0x1b080], R203 ;  /* 0x01b080cb02007988 */ /* 0x000fe20008000005 */
[----:B------:R-:W-:-:S03]  /*15950*/  LOP3.LUT R0, R0, 0x20, RZ, 0x3c, !PT ;  /* 0x0000002000007812 */ /* 0x000fc600078e3cff */
[----:B------:R-:W-:Y:S04]  /*15960*/  STS.U8 [R2+UR5+0x13480], R189 ;  /* 0x013480bd02007988 */ /* 0x000fe80008000005 */
[----:B------:R-:W-:Y:S04]  /*15970*/  STS.U8 [R2+UR5+0x1b480], R188 ;  /* 0x01b480bc02007988 */ /* 0x000fe80008000005 */
[----:B------:R-:W-:Y:S04]  /*15980*/  STS.U8 [R2+UR5+0x13880], R173 ;  /* 0x013880ad02007988 */ /* 0x000fe80008000005 */
[----:B------:R-:W-:Y:S04]  /*15990*/  STS.U8 [R2+UR5+0x1b880], R172 ;  /* 0x01b880ac02007988 */ /* 0x000fe80008000005 */
[----:B------:R-:W-:Y:S04]  /*159a0*/  STS.U8 [R2+UR5+0x13c80], R171 ;  /* 0x013c80ab02007988 */ /* 0x000fe80008000005 */
[----:B------:R-:W-:Y:S04]  /*159b0*/  STS.U8 [R2+UR5+0x1bc80], R170 ;  /* 0x01bc80aa02007988 */ /* 0x000fe80008000005 */
[----:B---3--:R-:W-:Y:S04]  /*159c0*/  STS.U8 [R0+UR5+0x10100], R43 ;  /* 0x0101002b00007988 */ /* 0x008fe80008000005 */
        /* <DEDUP_REMOVED lines=18> */
[----:B------:R-:W-:Y:S04]  /*15af0*/  STS.U8 [R0+UR5+0x12500], R250 ;  /* 0x012500fa00007988 */ /* 0x000fe80008000005 */
[----:B------:R-:W-:Y:S04]  /*15b00*/  STS.U8 [R0+UR5+0x1a500], R249 ;  /* 0x01a500f900007988 */ /* 0x000fe80008000005 */
[----:B------:R-:W-:Y:S04]  /*15b10*/  STS.U8 [R0+UR5+0x12900], R234 ;  /* 0x012900ea00007988 */ /* 0x000fe80008000005 */
[----:B------:R-:W-:Y:S04]  /*15b20*/  STS.U8 [R0+UR5+0x1a900], R233 ;  /* 0x01a900e900007988 */ /* 0x000fe80008000005 */
[----:B------:R-:W-:Y:S04]  /*15b30*/  STS.U8 [R0+UR5+0x12d00], R218 ;  /* 0x012d00da00007988 */ /* 0x000fe80008000005 */
[----:B------:R-:W-:Y:S01]  /*15b40*/  STS.U8 [R0+UR5+0x1ad00], R217 ;  /* 0x01ad00d900007988 */ /* 0x000fe20008000005 */
[----:B0-----:R-:W-:-:S03]  /*15b50*/  LOP3.LUT R2, R78, 0x80, RZ, 0xc0, !PT ;  /* 0x000000804e027812 */ /* 0x001fc600078ec0ff */
[----:B------:R-:W-:Y:S02]  /*15b60*/  STS.U8 [R0+UR5+0x13100], R202 ;  /* 0x013100ca00007988 */ /* 0x000fe40008000005 */
[----:B------:R-:W-:Y:S02]  /*15b70*/  IMAD R2, R2, 0x80, R60 ;  /* 0x0000008002027824 */ /* 0x000fe400078e023c */
[----:B------:R-:W-:Y:S04]  /*15b80*/  STS.U8 [R0+UR5+0x1b100], R201 ;  /* 0x01b100c900007988 */ /* 0x000fe80008000005 */
[----:B------:R-:W-:Y:S01]  /*15b90*/  STS.U8 [R0+UR5+0x13500], R187 ;  /* 0x013500bb00007988 */ /* 0x000fe20008000005 */
[----:B------:R-:W-:-:S03]  /*15ba0*/  LOP3.LUT R2, R2, 0x30, RZ, 0x3c, !PT ;  /* 0x0000003002027812 */ /* 0x000fc600078e3cff */
[----:B------:R-:W-:Y:S04]  /*15bb0*/  STS.U8 [R0+UR5+0x1b500], R186 ;  /* 0x01b500ba00007988 */ /* 0x000fe80008000005 */
[----:B------:R-:W-:Y:S04]  /*15bc0*/  STS.U8 [R0+UR5+0x13900], R167 ;  /* 0x013900a700007988 */ /* 0x000fe80008000005 */
[----:B------:R-:W-:Y:S04]  /*15bd0*/  STS.U8 [R0+UR5+0x1b900], R166 ;  /* 0x01b900a600007988 */ /* 0x000fe80008000005 */
[----:B------:R-:W-:Y:S04]  /*15be0*/  STS.U8 [R0+UR5+0x13d00], R165 ;  /* 0x013d00a500007988 */ /* 0x000fe80008000005 */
        /* <DEDUP_REMOVED lines=16> */
[----:B0-----:R-:W-:-:S03]  /*15cf0*/  LOP3.LUT R0, R78, 0x80, RZ, 0xc0, !PT ;  /* 0x000000804e007812 */ /* 0x001fc600078ec0ff */
[----:B------:R-:W-:Y:S04]  /*15d00*/  STS.U8 [R2+UR5+0x19d80], R76 ;  /* 0x019d804c02007988 */ /* 0x000fe80008000005 */
[----:B------:R-:W-:Y:S04]  /*15d10*/  STS.U8 [R2+UR5+0x12180], R77 ;  /* 0x0121804d02007988 */ /* 0x000fe80008000005 */
[----:B------:R0:W-:Y:S04]  /*15d20*/  STS.U8 [R2+UR5+0x1a180], R96 ;  /* 0x01a1806002007988 */ /* 0x0001e80008000005 */
[----:B------:R-:W-:Y:S04]  /*15d30*/  STS.U8 [R2+UR5+0x12580], R248 ;  /* 0x012580f802007988 */ /* 0x000fe80008000005 */
[----:B------:R-:W-:Y:S01]  /*15d40*/  STS.U8 [R2+UR5+0x1a580], R247 ;  /* 0x01a580f702007988 */ /* 0x000fe20008000005 */
[----:B0-----:R-:W-:-:S03]  /*15d50*/  LOP3.LUT R96, R78, 0x7f, RZ, 0xc0, !PT ;  /* 0x0000007f4e607812 */ /* 0x001fc600078ec0ff */
[----:B------:R-:W-:Y:S02]  /*15d60*/  STS.U8 [R2+UR5+0x12980], R232 ;  /* 0x012980e802007988 */ /* 0x000fe40008000005 */
[----:B------:R-:W-:Y:S02]  /*15d70*/  IMAD R0, R0, 0x80, R96 ;  /* 0x0000008000007824 */ /* 0x000fe400078e0260 */
[----:B------:R-:W-:Y:S04]  /*15d80*/  STS.U8 [R2+UR5+0x1a980], R231 ;  /* 0x01a980e702007988 */ /* 0x000fe80008000005 */
        /* <DEDUP_REMOVED lines=150> */
[----:B------:R2:W-:Y:S01]  /*166f0*/  STS.U8 [R2+UR5+0x1bf80], R12 ;  /* 0x01bf800c02007988 */ /* 0x0005e20008000005 */
[----:B------:R3:W-:Y:S06]  /*16700*/  MEMBAR.ALL.CTA ;  /* 0x0000000000007992 */ /* 0x0007ec0000008000 */
[----:B---3--:R-:W3:Y:S01]  /*16710*/  FENCE.VIEW.ASYNC.S ;  /* 0x00000000000073c6 */ /* 0x008ee20000000000 */
[----:B0-----:R-:W-:-:S04]  /*16720*/  SHF.R.U32.HI R0, RZ, 0x5, R145 ;  /* 0x00000005ff007819 */ /* 0x001fc80000011691 */
[----:B------:R-:W-:Y:S01]  /*16730*/  R2UR UR8, R0 ;  /* 0x00000000000872ca */ /* 0x000fe200000e0000 */
[----:B---3--:R-:W-:-:S12]  /*16740*/  BAR.SYNC.DEFER_BLOCKING 0x0 ;  /* 0x0000000000007b1d */ /* 0x008fd80000010000 */
[----:B------:R-:W-:-:S04]  /*16750*/  USHF.L.U32 UR8, UR8, 0x7, URZ ;  /* 0x0000000708087899 */ /* 0x000fc8000800063f */
[----:B------:R-:W-:-:S04]  /*16760*/  ULOP3.LUT UR8, UR8, 0x200, URZ, 0xc0, !UPT ;  /* 0x0000020008087892 */ /* 0x000fc8000f8ec03f */
[----:B------:R-:W-:-:S04]  /*16770*/  ULEA.HI UR8, UR5, UR8, URZ, 0x1c ;  /* 0x0000000805087291 */ /* 0x000fc8000f8fe03f */
[----:B------:R-:W-:Y:S01]  /*16780*/  ULOP3.LUT UR8, UR8, 0x3fff, URZ, 0xc0, !UPT ;  /* 0x00003fff08087892 */ /* 0x000fe2000f8ec03f */
[----:B-1----:R-:W-:-:S08]  /*16790*/  WARPGROUP.ARRIVE ;  /* 0x00000000000079c5 */ /* 0x002fd00000000000 */
[----:B------:R-:W-:Y:S01]  /*167a0*/  QGMMA.64x128x32.F32.E4M3.E4M3 R152, gdesc[UR8], RZ, !UPT, gsb0 ;  /* 0x01e00000089879f3 */ /* 0x000fe2000c0008ff */
[----:B------:R-:W-:-:S03]  /*167b0*/  UIADD3 UR12, UP0, UR8, 0x2, URZ ;  /* 0x00000002080c7890 */ /* 0x000fc6000ff1e03f */
[----:B------:R-:W-:Y:S02]  /*167c0*/  UMOV UR8, URZ ;  /* 0x0000003f00087c82 */ /* 0x000fe40008000000 */
[----:B------:R-:W-:-:S04]  /*167d0*/  UIADD3.X UR13, UR8, 0x40000040, URZ, UP0, !UPT ;  /* 0x40000040080d7890 */ /* 0x000fc800087fe43f */
[----:B------:R-:W-:Y:S01]  /*167e0*/  UIADD3.64 UR16, UR12, 0x2, URZ ;  /* 0x000000020c107897 */ /* 0x000fe2000fffe03f */
[----:B------:R-:W-:Y:S02]  /*167f0*/  WARPGROUP.DEPBAR.LE gsb0, 0x0 ;  /* 0x00008000000079c5 */ /* 0x000fe40000010000 */
[----:B------:R-:W-:-:S06]  /*16800*/  WARPGROUP.ARRIVE ;  /* 0x00000000000079c5 */ /* 0x000fcc0000000000 */
[----:B------:R-:W-:Y:S01]  /*16810*/  QGMMA.64x128x32.F32.E4M3.E4M3 R152, gdesc[UR12], R152, gsb0 ;  /* 0x01e000000c9879f3 */ /* 0x000fe20008000898 */
[----:B------:R-:W-:Y:S02]  /*16820*/  UIADD3.64 UR20, UR12, 0x4, URZ ;  /* 0x000000040c147897 */ /* 0x000fe4000fffe03f */
[----:B------:R-:W-:Y:S02]  /*16830*/  WARPGROUP.DEPBAR.LE gsb0, 0x0 ;  /* 0x00008000000079c5 */ /* 0x000fe40000010000 */
[----:B------:R-:W-:-:S07]  /*16840*/  WARPGROUP.ARRIVE ;  /* 0x00000000000079c5 */ /* 0x000fce0000000000 */
        /* <DEDUP_REMOVED lines=37> */
[----:B------:R-:W-:Y:S04]  /*16aa0*/  STL [R1+0x12d4], R6 ;  /* 0x0012d40601007387 */ /* 0x000fe80000100800 */
[----:B------:R-:W3:Y:S01]  /*16ab0*/  LDL R0, [R1+0x6ac] ;  /* 0x0006ac0001007983 */ /* 0x000ee20000100800 */
[----:B------:R-:W-:Y:S02]  /*16ac0*/  R2UR UR51, R150 ;  /* 0x00000000963372ca */ /* 0x000fe400000e0000 */
[----:B------:R-:W-:Y:S01]  /*16ad0*/  R2UR UR50, R151 ;  /* 0x00000000973272ca */ /* 0x000fe200000e0000 */
[----:B------:R-:W-:Y:S01]  /*16ae0*/  UIADD3.64 UR48, UR12, 0xc00, URZ ;  /* 0x00000c000c307897 */ /* 0x000fe2000fffe03f */
[----:B------:R-:W-:-:S02]  /*16af0*/  WARPGROUP.DEPBAR.LE gsb0, 0x0 ;  /* 0x00008000000079c5 */ /* 0x000fc40000010000 */
[----:B------:R-:W-:-:S06]  /*16b00*/  WARPGROUP.ARRIVE ;  /* 0x00000000000079c5 */ /* 0x000fcc0000000000 */
[----:B------:R-:W-:Y:S01]  /*16b10*/  QGMMA.64x128x32.F32.E4M3.E4M3 R152, gdesc[UR44], R152, gsb0 ;  /* 0x01e000002c9879f3 */ /* 0x000fe20008000898 */
[----:B------:R-:W-:Y:S02]  /*16b20*/  R2UR UR55, R252 ;  /* 0x00000000fc3772ca */ /* 0x000fe400000e0000 */
[----:B------:R-:W-:Y:S01]  /*16b30*/  R2UR UR54, R9 ;  /* 0x00000000093672ca */ /* 0x000fe200000e0000 */
[----:B------:R-:W-:Y:S01]  /*16b40*/  UIADD3.64 UR52, UR12, 0xc02, URZ ;  /* 0x00000c020c347897 */ /* 0x000fe2000fffe03f */
[----:B------:R-:W-:Y:S02]  /*16b50*/  WARPGROUP.DEPBAR.LE gsb0, 0x0 ;  /* 0x00008000000079c5 */ /* 0x000fe40000010000 */
[----:B------:R-:W-:-:S06]  /*16b60*/  WARPGROUP.ARRIVE ;  /* 0x00000000000079c5 */ /* 0x000fcc0000000000 */
[----:B------:R-:W-:Y:S01]  /*16b70*/  QGMMA.64x128x32.F32.E4M3.E4M3 R152, gdesc[UR48], R152, gsb0 ;  /* 0x01e00000309879f3 */ /* 0x000fe20008000898 */
[----:B------:R-:W-:Y:S02]  /*16b80*/  R2UR UR59, R10 ;  /* 0x000000000a3b72ca */ /* 0x000fe400000e0000 */
[----:B------:R-:W-:Y:S01]  /*16b90*/  R2UR UR58, R11 ;  /* 0x000000000b3a72ca */ /* 0x000fe200000e0000 */
[----:B------:R-:W-:Y:S01]  /*16ba0*/  UIADD3.64 UR56, UR12, 0xc04, URZ ;  /* 0x00000c040c387897 */ /* 0x000fe2000fffe03f */
[----:B---3--:R-:W-:Y:S02]  /*16bb0*/  R2UR UR8, R0 ;  /* 0x00000000000872ca */ /* 0x008fe400000e0000 */
[----:B------:R-:W0:Y:S01]  /*16bc0*/  S2R R0, SR_TID.X ;  /* 0x0000000000007919 */ /* 0x000e220000002100 */
[----:B------:R-:W-:Y:S02]  /*16bd0*/  WARPGROUP.DEPBAR.LE gsb0, 0x0 ;  /* 0x00008000000079c5 */ /* 0x000fe40000010000 */
[----:B------:R-:W-:-:S06]  /*16be0*/  WARPGROUP.ARRIVE ;  /* 0x00000000000079c5 */ /* 0x000fcc0000000000 */
[----:B------:R-:W-:Y:S01]  /*16bf0*/  QGMMA.64x128x32.F32.E4M3.E4M3 R152, gdesc[UR52], R152, gsb0 ;  /* 0x01e00000349879f3 */ /* 0x000fe20008000898 */
[----:B0-----:R-:W-:-:S05]  /*16c00*/  IMAD.SHL.U32 R5, R0, 0x2, RZ ;  /* 0x0000000200057824 */ /* 0x001fca00078e00ff */
[----:B------:R-:W-:-:S04]  /*16c10*/  LOP3.LUT R5, R5, 0x6, RZ, 0xc0, !PT ;  /* 0x0000000605057812 */ /* 0x000fc800078ec0ff */
[----:B------:R-:W-:-:S04]  /*16c20*/  IADD3 R5, P1, R5, UR8, RZ ;  /* 0x0000000805057c10 */ /* 0x000fc8000ff3e0ff */
[----:B------:R-:W-:Y:S01]  /*16c30*/  LOP3.LUT R13, R5, 0x70, RZ, 0xfc, !PT ;  /* 0x00000070050d7812 */ /* 0x000fe200078efcff */
[----:B--2---:R-:W-:Y:S01]  /*16c40*/  IMAD.X R12, RZ, RZ, UR61, P1 ;  /* 0x0000003dff0c7e24 */ /* 0x004fe200088e06ff */
[----:B------:R-:W-:Y:S02]  /*16c50*/  LOP3.LUT R234, R14, 0x8, RZ, 0xfc, !PT ;  /* 0x000000080eea7812 */ /* 0x000fe400078efcff */
[----:B------:R-:W-:Y:S02]  /*16c60*/  ISETP.GT.U32.AND P1, PT, R13, R14, PT ;  /* 0x0000000e0d00720c */ /* 0x000fe40003f24070 */
[----:B------:R-:W-:Y:S02]  /*16c70*/  LOP3.LUT R15, R5, 0x71, RZ, 0xfc, !PT ;  /* 0x00000071050f7812 */ /* 0x000fe400078efcff */
[----:B------:R-:W-:Y:S02]  /*16c80*/  ISETP.GT.U32.AND P2, PT, R13, R234, PT ;  /* 0x000000ea0d00720c */ /* 0x000fe40003f44070 */
[----:B------:R-:W-:-:S02]  /*16c90*/  ISETP.GT.U32.AND.EX P1, PT, R12, RZ, PT, P1 ;  /* 0x000000ff0c00720c */ /* 0x000fc40003f24110 */
[----:B------:R-:W-:Y:S02]  /*16ca0*/  LOP3.LUT R13, R5, 0x79, RZ, 0xfc, !PT ;  /* 0x00000079050d7812 */ /* 0x000fe400078efcff */
[----:B------:R-:W-:Y:S02]  /*16cb0*/  ISETP.GT.U32.AND P3, PT, R15, R234, PT ;  /* 0x000000ea0f00720c */ /* 0x000fe40003f64070 */
[----:B------:R-:W-:Y:S02]  /*16cc0*/  SEL R228, RZ, 0x7fff8, !P1 ;  /* 0x0007fff8ffe47807 */ /* 0x000fe40004800000 */
[C---:B------:R-:W-:Y:S02]  /*16cd0*/  ISETP.GT.U32.AND P5, PT, R13.reuse, R14, PT ;  /* 0x0000000e0d00720c */ /* 0x040fe40003fa4070 */
[----:B------:R-:W-:Y:S02]  /*16ce0*/  ISETP.GT.U32.AND P1, PT, R13, R234, PT ;  /* 0x000000ea0d00720c */ /* 0x000fe40003f24070 */
[----:B------:R-:W-:-:S02]  /*16cf0*/  ISETP.GT.U32.AND.EX P3, PT, R12, RZ, PT, P3 ;  /* 0x000000ff0c00720c */ /* 0x000fc40003f64130 */
[----:B------:R-:W-:Y:S02]  /*16d00*/  LOP3.LUT R13, R5, 0x78, RZ, 0xfc, !PT ;  /* 0x00000078050d7812 */ /* 0x000fe400078efcff */
[----:B------:R-:W-:Y:S02]  /*16d10*/  ISETP.GT.U32.AND.EX P2, PT, R12, RZ, PT, P2 ;  /* 0x000000ff0c00720c */ /* 0x000fe40003f44120 */
[----:B------:R-:W-:Y:S02]  /*16d20*/  SEL R220, RZ, 0x1, !P3 ;  /* 0x00000001ffdc7807 */ /* 0x000fe40005800000 */
[----:B------:R-:W-:Y:S02]  /*16d30*/  ISETP.GT.U32.AND P3, PT, R13, R234, PT ;  /* 0x000000ea0d00720c */ /* 0x000fe40003f64070 */
[----:B------:R-:W-:Y:S02]  /*16d40*/  ISETP.GT.U32.AND P4, PT, R15, R14, PT ;  /* 0x0000000e0f00720c */ /* 0x000fe40003f84070 */
[----:B------:R-:W-:-:S02]  /*16d50*/  SEL R219, RZ, 0x1fffe, !P2 ;  /* 0x0001fffeffdb7807 */ /* 0x000fc40005000000 */
[----:B------:R-:W-:Y:S02]  /*16d60*/  ISETP.GT.U32.AND P2, PT, R13, R14, PT ;  /* 0x0000000e0d00720c */ /* 0x000fe40003f44070 */
[C---:B------:R-:W-:Y:S02]  /*16d70*/  ISETP.GT.U32.AND.EX P3, PT, R12.reuse, RZ, PT, P3 ;  /* 0x000000ff0c00720c */ /* 0x040fe40003f64130 */
[C---:B------:R-:W-:Y:S02]  /*16d80*/  ISETP.GT.U32.AND.EX P4, PT, R12.reuse, RZ, PT, P4 ;  /* 0x000000ff0c00720c */ /* 0x040fe40003f84140 */
[----:B------:R-:W-:Y:S02]  /*16d90*/  ISETP.GT.U32.AND.EX P5, PT, R12, RZ, PT, P5 ;  /* 0x000000ff0c00720c */ /* 0x000fe40003fa4150 */
[C---:B------:R-:W-:Y:S02]  /*16da0*/  LOP3.LUT R13, R5.reuse, 0x61, RZ, 0xfc, !PT ;  /* 0x00000061050d7812 */ /* 0x040fe400078efcff */
[----:B------:R-:W-:-:S02]  /*16db0*/  LOP3.LUT R15, R5, 0x60, RZ, 0xfc, !PT ;  /* 0x00000060050f7812 */ /* 0x000fc400078efcff */
[----:B------:R-:W-:Y:S02]  /*16dc0*/  SEL R221, RZ, 0x1fffe, !P3 ;  /* 0x0001fffeffdd7807 */ /* 0x000fe40005800000 */
[----:B------:R-:W-:Y:S02]  /*16dd0*/  SEL R229, RZ, 0x4, !P4 ;  /* 0x00000004ffe57807 */ /* 0x000fe40006000000 */
[----:B------:R-:W-:Y:S02]  /*16de0*/  SEL R231, RZ, 0x4, !P5 ;  /* 0x00000004ffe77807 */ /* 0x000fe40006800000 */
[----:B------:R-:W-:Y:S01]  /*16df0*/  ISETP.GT.U32.AND P3, PT, R13, R234, PT ;  /* 0x000000ea0d00720c */ /* 0x000fe20003f64070 */
[----:B------:R-:W-:Y:S02]  /*16e00*/  WARPGROUP.DEPBAR.LE gsb0, 0x0 ;  /* 0x00008000000079c5 */ /* 0x000fe40000010000 */
[----:B------:R-:W-:-:S06]  /*16e10*/  WARPGROUP.ARRIVE ;  /* 0x00000000000079c5 */ /* 0x000fcc0000000000 */
[----:B------:R-:W-:Y:S01]  /*16e20*/  QGMMA.64x128x32.F32.E4M3.E4M3 R152, gdesc[UR56], R152, gsb0 ;  /* 0x01e00000389879f3 */ /* 0x000fe20008000898 */
[C---:B------:R-:W-:Y:S02]  /*16e30*/  ISETP.GT.U32.AND P4, PT, R15.reuse, R14, PT ;  /* 0x0000000e0f00720c */ /* 0x040fe40003f84070 */
[----:B------:R-:W-:Y:S02]  /*16e40*/  ISETP.GT.U32.AND P5, PT, R15, R234, PT ;  /* 0x000000ea0f00720c */ /* 0x000fe40003fa4070 */
[C---:B------:R-:W-:Y:S02]  /*16e50*/  ISETP.GT.U32.AND.EX P2, PT, R12.reuse, RZ, PT, P2 ;  /* 0x000000ff0c00720c */ /* 0x040fe40003f44120 */
[C---:B------:R-:W-:Y:S02]  /*16e60*/  ISETP.GT.U32.AND.EX P3, PT, R12.reuse, RZ, PT, P3 ;  /* 0x000000ff0c00720c */ /* 0x040fe40003f64130 */
[C---:B------:R-:W-:Y:S02]  /*16e70*/  ISETP.GT.U32.AND.EX P4, PT, R12.reuse, RZ, PT, P4 ;  /* 0x000000ff0c00720c */ /* 0x040fe40003f84140 */
[----:B------:R-:W-:-:S02]  /*16e80*/  ISETP.GT.U32.AND.EX P5, PT, R12, RZ, PT, P5 ;  /* 0x000000ff0c00720c */ /* 0x000fc40003fa4150 */
[----:B------:R-:W-:Y:S02]  /*16e90*/  LOP3.LUT R15, R5, 0x69, RZ, 0xfc, !PT ;  /* 0x00000069050f7812 */ /* 0x000fe400078efcff */
[----:B------:R-:W-:Y:S02]  /*16ea0*/  SEL R230, RZ, 0x7fff8, !P2 ;  /* 0x0007fff8ffe67807 */ /* 0x000fe40005000000 */
[----:B------:R-:W-:Y:S02]  /*16eb0*/  ISETP.GT.U32.AND P2, PT, R13, R14, PT ;  /* 0x0000000e0d00720c */ /* 0x000fe40003f44070 */
[----:B------:R-:W-:Y:S02]  /*16ec0*/  SEL R225, RZ, 0x1, !P3 ;  /* 0x00000001ffe17807 */ /* 0x000fe40005800000 */
[----:B------:R-:W-:Y:S02]  /*16ed0*/  SEL R232, RZ, 0x7fff8, !P4 ;  /* 0x0007fff8ffe87807 */ /* 0x000fe40006000000 */
[----:B------:R-:W-:-:S02]  /*16ee0*/  SEL R224, RZ, 0x1fffe, !P5 ;  /* 0x0001fffeffe07807 */ /* 0x000fc40006800000 */
[----:B------:R-:W-:Y:S02]  /*16ef0*/  IADD3 R13, P3, R5, 0x8, RZ ;  /* 0x00000008050d7810 */ /* 0x000fe40007f7e0ff */
[C---:B------:R-:W-:Y:S02]  /*16f00*/  ISETP.GT.U32.AND P4, PT, R15.reuse, R14, PT ;  /* 0x0000000e0f00720c */ /* 0x040fe40003f84070 */
[-C--:B------:R-:W-:Y:S02]  /*16f10*/  ISETP.GT.U32.AND P5, PT, R15, R234.reuse, PT ;  /* 0x000000ea0f00720c */ /* 0x080fe40003fa4070 */
[----:B------:R-:W-:Y:S01]  /*16f20*/  LOP3.LUT R15, R5, 0x68, RZ, 0xfc, !PT ;  /* 0x00000068050f7812 */ /* 0x000fe200078efcff */
[----:B------:R-:W-:Y:S01]  /*16f30*/  IMAD.X R248, RZ, RZ, R12, P3 ;  /* 0x000000fffff87224 */ /* 0x000fe200018e060c */
[----:B------:R-:W-:Y:S02]  /*16f40*/  ISETP.GT.U32.AND.EX P2, PT, R12, RZ, PT, P2 ;  /* 0x000000ff0c00720c */ /* 0x000fe40003f44120 */
[----:B------:R-:W-:-:S02]  /*16f50*/  ISETP.GT.U32.AND P3, PT, R15, R234, PT ;  /* 0x000000ea0f00720c */ /* 0x000fc40003f64070 */
[C---:B------:R-:W-:Y:S02]  /*16f60*/  ISETP.GT.U32.AND.EX P4, PT, R12.reuse, RZ, PT, P4 ;  /* 0x000000ff0c00720c */ /* 0x040fe40003f84140 */
[----:B------:R-:W-:Y:S02]  /*16f70*/  SEL R233, RZ, 0x4, !P2 ;  /* 0x00000004ffe97807 */ /* 0x000fe40005000000 */
[C---:B------:R-:W-:Y:S02]  /*16f80*/  ISETP.GT.U32.AND.EX P5, PT, R12.reuse, RZ, PT, P5 ;  /* 0x000000ff0c00720c */ /* 0x040fe40003fa4150 */
[----:B------:R-:W-:Y:S02]  /*16f90*/  ISETP.GT.U32.AND.EX P3, PT, R12, RZ, PT, P3 ;  /* 0x000000ff0c00720c */ /* 0x000fe40003f64130 */
[----:B------:R-:W-:Y:S02]  /*16fa0*/  ISETP.GT.U32.AND P2, PT, R15, R14, PT ;  /* 0x0000000e0f00720c */ /* 0x000fe40003f44070 */
[----:B------:R-:W-:-:S02]  /*16fb0*/  SEL R227, RZ, 0x4, !P4 ;  /* 0x00000004ffe37807 */ /* 0x000fc40006000000 */
[----:B------:R-:W-:Y:S02]  /*16fc0*/  ISETP.GT.U32.AND P4, PT, R13, R14, PT ;  /* 0x0000000e0d00720c */ /* 0x000fe40003f84070 */
[----:B------:R-:W-:Y:S02]  /*16fd0*/  SEL R223, RZ, 0x1, !P5 ;  /* 0x00000001ffdf7807 */ /* 0x000fe40006800000 */
[----:B------:R-:W-:Y:S02]  /*16fe0*/  SEL R222, RZ, 0x1fffe, !P3 ;  /* 0x0001fffeffde7807 */ /* 0x000fe40005800000 */
[----:B------:R-:W-:Y:S02]  /*16ff0*/  ISETP.GT.U32.AND.EX P2, PT, R12, RZ, PT, P2 ;  /* 0x000000ff0c00720c */ /* 0x000fe40003f44120 */
[C---:B------:R-:W-:Y:S02]  /*17000*/  IADD3 R13, P5, R5.reuse, 0x9, RZ ;  /* 0x00000009050d7810 */ /* 0x040fe40007fbe0ff */
[----:B------:R-:W-:-:S02]  /*17010*/  IADD3 R15, P3, R5, 0x10, RZ ;  /* 0x00000010050f7810 */ /* 0x000fc40007f7e0ff */
[----:B------:R-:W-:Y:S01]  /*17020*/  SEL R226, RZ, 0x7fff8, !P2 ;  /* 0x0007fff8ffe27807 */ /* 0x000fe20005000000 */
[--C-:B------:R-:W-:Y:S01]  /*17030*/  IMAD.X R235, RZ, RZ, R12.reuse, P5 ;  /* 0x000000ffffeb7224 */ /* 0x100fe200028e060c */
[C---:B------:R-:W-:Y:S01]  /*17040*/  IADD3 R16, P2, R5.reuse, 0x11, RZ ;  /* 0x0000001105107810 */ /* 0x040fe20007f5e0ff */
[--C-:B------:R-:W-:Y:S01]  /*17050*/  IMAD.X R236, RZ, RZ, R12.reuse, P3 ;  /* 0x000000ffffec7224 */ /* 0x100fe200018e060c */
[C---:B------:R-:W-:Y:S02]  /*17060*/  IADD3 R17, P5, R5.reuse, 0x18, RZ ;  /* 0x0000001805117810 */ /* 0x040fe40007fbe0ff */
[C---:B------:R-:W-:Y:S01]  /*17070*/  IADD3 R18, P3, R5.reuse, 0x19, RZ ;  /* 0x0000001905127810 */ /* 0x040fe20007f7e0ff */
[--C-:B------:R-:W-:Y:S01]  /*17080*/  IMAD.X R237, RZ, RZ, R12.reuse, P2 ;  /* 0x000000ffffed7224 */ /* 0x100fe200010e060c */
        /* <DEDUP_REMOVED lines=16> */
[C---:B------:R-:W-:Y:S01]  /*17190*/  ISETP.GE.U32.AND P3, PT, R5.reuse, R14, PT ;  /* 0x0000000e0500720c */ /* 0x040fe20003f66070 */
[--C-:B------:R-:W-:Y:S01]  /*171a0*/  IMAD.X R246, RZ, RZ, R12.reuse, P2 ;  /* 0x000000fffff67224 */ /* 0x100fe200010e060c */
[----:B------:R-:W-:Y:S01]  /*171b0*/  ISETP.GT.U32.AND P2, PT, R5, R234, PT ;  /* 0x000000ea0500720c */ /* 0x000fe20003f44070 */
[----:B------:R-:W-:Y:S01]  /*171c0*/  IMAD.X R247, RZ, RZ, R12, P5 ;  /* 0x000000fffff77224 */ /* 0x000fe200028e060c */
[----:B------:R-:W-:-:S02]  /*171d0*/  ISETP.GE.U32.AND.EX P3, PT, R12, RZ, PT, P3 ;  /* 0x000000ff0c00720c */ /* 0x000fc40003f66130 */
[----:B------:R-:W-:Y:S02]  /*171e0*/  ISETP.GE.U32.AND P5, PT, R5, R234, PT ;  /* 0x000000ea0500720c */ /* 0x000fe40003fa6070 */
[C---:B------:R-:W-:Y:S02]  /*171f0*/  ISETP.GT.U32.AND.EX P2, PT, R12.reuse, RZ, PT, P2 ;  /* 0x000000ff0c00720c */ /* 0x040fe40003f44120 */
[----:B------:R-:W-:Y:S02]  /*17200*/  ISETP.GE.U32.AND.EX P5, PT, R12, RZ, PT, P5 ;  /* 0x000000ff0c00720c */ /* 0x000fe40003fa6150 */
[----:B------:R-:W-:Y:S01]  /*17210*/  ISETP.GT.U32.AND.EX P4, PT, R248, RZ, PT, P4 ;  /* 0x000000fff800720c */ /* 0x000fe20003f84140 */
[----:B------:R-:W-:Y:S02]  /*17220*/  WARPGROUP.DEPBAR.LE gsb0, 0x0 ;  /* 0x00008000000079c5 */ /* 0x000fe40000010000 */
[----:B------:R-:W-:Y:S01]  /*17230*/  FMUL R153, R153, UR60 ;  /* 0x0000003c99997c20 */ /* 0x000fe20008400000 */
[----:B------:R-:W-:Y:S01]  /*17240*/  FMUL R154, R154, UR60 ;  /* 0x0000003c9a9a7c20 */ /* 0x000fe20008400000 */
[----:B------:R-:W-:-:S03]  /*17250*/  FMUL R155, R155, UR60 ;  /* 0x0000003c9b9b7c20 */ /* 0x000fc60008400000 */
[----:B------:R-:W-:Y:S01]  /*17260*/  FSEL R0, R153, -INF , !P3 ;  /* 0xff80000099007808 */ /* 0x000fe20005800000 */
[----:B------:R-:W-:Y:S01]  /*17270*/  STL.64 [R1+0x13b8], R210 ;  /* 0x0013b8d201007387 */ /* 0x000fe20000100a00 */
[----:B------:R-:W-:-:S03]  /*17280*/  FSEL R2, R154, -INF , !P2 ;  /* 0xff8000009a027808 */ /* 0x000fc60005000000 */
[----:B------:R-:W-:Y:S01]  /*17290*/  STL.64 [R1+0x13b0], R214 ;  /* 0x0013b0d601007387 */ /* 0x000fe20000100a00 */
[----:B------:R-:W-:-:S03]  /*172a0*/  FMUL R156, R156, UR60 ;  /* 0x0000003c9c9c7c20 */ /* 0x000fc60008400000 */
[----:B------:R0:W-:Y:S01]  /*172b0*/  STL [R1+0x470], R0 ;  /* 0x0004700001007387 */ /* 0x0001e20000100800 */
[----:B------:R-:W-:-:S03]  /*172c0*/  ISETP.GT.U32.AND P2, PT, R13, R14, PT ;  /* 0x0000000e0d00720c */ /* 0x000fc60003f44070 */
[----:B------:R-:W-:Y:S01]  /*172d0*/  STL [R1+0x4ac], R2 ;  /* 0x0004ac0201007387 */ /* 0x000fe20000100800 */
[----:B0-----:R-:W-:Y:S01]  /*172e0*/  FSEL R0, R155, -INF , !P5 ;  /* 0xff8000009b007808 */ /* 0x001fe20006800000 */
[----:B------:R-:W-:Y:S01]  /*172f0*/  FMUL R157, R157, UR60 ;  /* 0x0000003c9d9d7c20 */ /* 0x000fe20008400000 */
[----:B------:R-:W-:-:S03]  /*17300*/  ISETP.GT.U32.AND.EX P2, PT, R235, RZ, PT, P2 ;  /* 0x000000ffeb00720c */ /* 0x000fc60003f44120 */
[----:B------:R0:W-:Y:S01]  /*17310*/  STL [R1+0x4b4], R0 ;  /* 0x0004b40001007387 */ /* 0x0001e20000100800 */
[----:B------:R-:W-:Y:S01]  /*17320*/  ISETP.GT.U32.AND P3, PT, R5, R14, PT ;  /* 0x0000000e0500720c */ /* 0x000fe20003f64070 */
[----:B------:R-:W-:Y:S01]  /*17330*/  FMUL R152, R152, UR60 ;  /* 0x0000003c98987c20 */ /* 0x000fe20008400000 */
[----:B0-----:R-:W-:Y:S02]  /*17340*/  FSEL R0, R156, -INF , !P4 ;  /* 0xff8000009c007808 */ /* 0x001fe40006000000 */
[----:B------:R-:W-:-:S03]  /*17350*/  ISETP.GT.U32.AND.EX P3, PT, R12, RZ, PT, P3 ;  /* 0x000000ff0c00720c */ /* 0x000fc60003f64130 */
[----:B------:R0:W-:Y:S01]  /*17360*/  STL [R1+0x46c], R0 ;  /* 0x00046c0001007387 */ /* 0x0001e20000100800 */
[----:B------:R-:W-:Y:S01]  /*17370*/  ISETP.GT.U32.AND P5, PT, R13, R234, PT ;  /* 0x000000ea0d00720c */ /* 0x000fe20003fa4070 */
[----:B------:R-:W-:Y:S01]  /*17380*/  FMUL R158, R158, UR60 ;  /* 0x0000003c9e9e7c20 */ /* 0x000fe20008400000 */
[----:B------:R-:W-:Y:S01]  /*17390*/  FMUL R159, R159, UR60 ;  /* 0x0000003c9f9f7c20 */ /* 0x000fe20008400000 */
[----:B0-----:R-:W-:Y:S02]  /*173a0*/  FSEL R0, R157, -INF , !P2 ;  /* 0xff8000009d007808 */ /* 0x001fe40005000000 */
[----:B------:R-:W-:-:S03]  /*173b0*/  ISETP.GT.U32.AND.EX P5, PT, R235, RZ, PT, P5 ;  /* 0x000000ffeb00720c */ /* 0x000fc60003fa4150 */
[----:B------:R0:W-:Y:S01]  /*173c0*/  STL [R1+0x474], R0 ;  /* 0x0004740001007387 */ /* 0x0001e20000100800 */
[----:B------:R-:W-:Y:S02]  /*173d0*/  ISETP.GT.U32.AND P4, PT, R15, R14, PT ;  /* 0x0000000e0f00720c */ /* 0x000fe40003f84070 */
[----:B------:R-:W-:Y:S02]  /*173e0*/  FSEL R2, R158, -INF , !P3 ;  /* 0xff8000009e027808 */ /* 0x000fe40005800000 */
[----:B0-----:R-:W-:Y:S01]  /*173f0*/  FSEL R0, R152, -INF , !P3 ;  /* 0xff80000098007808 */ /* 0x001fe20005800000 */
[----:B------:R-:W-:Y:S01]  /*17400*/  FMUL R160, R160, UR60 ;  /* 0x0000003ca0a07c20 */ /* 0x000fe20008400000 */
[----:B------:R-:W-:-:S03]  /*17410*/  ISETP.GT.U32.AND.EX P4, PT, R236, RZ, PT, P4 ;  /* 0x000000ffec00720c */ /* 0x000fc60003f84140 */
[----:B------:R0:W-:Y:S01]  /*17420*/  STL [R1+0x458], R0 ;  /* 0x0004580001007387 */ /* 0x0001e20000100800 */
[----:B------:R-:W-:-:S03]  /*17430*/  ISETP.GT.U32.AND P3, PT, R16, R14, PT ;  /* 0x0000000e1000720c */ /* 0x000fc60003f64070 */
[----:B------:R-:W-:Y:S01]  /*17440*/  STL [R1+0x498], R2 ;  /* 0x0004980201007387 */ /* 0x000fe20000100800 */
[----:B0-----:R-:W-:Y:S01]  /*17450*/  FSEL R0, R159, -INF , !P5 ;  /* 0xff8000009f007808 */ /* 0x001fe20006800000 */
[----:B------:R-:W-:Y:S01]  /*17460*/  FMUL R161, R161, UR60 ;  /* 0x0000003ca1a17c20 */ /* 0x000fe20008400000 */
[----:B------:R-:W-:-:S03]  /*17470*/  ISETP.GT.U32.AND.EX P3, PT, R237, RZ, PT, P3 ;  /* 0x000000ffed00720c */ /* 0x000fc60003f64130 */
[----:B------:R0:W-:Y:S01]  /*17480*/  STL [R1+0x4a4], R0 ;  /* 0x0004a40001007387 */ /* 0x0001e20000100800 */
[-C--:B------:R-:W-:Y:S02]  /*17490*/  ISETP.GT.U32.AND P2, PT, R15, R234.reuse, PT ;  /* 0x000000ea0f00720c */ /* 0x080fe40003f44070 */
[----:B------:R-:W-:Y:S01]  /*174a0*/  ISETP.GT.U32.AND P5, PT, R16, R234, PT ;  /* 0x000000ea1000720c */ /* 0x000fe20003fa4070 */
[----:B------:R-:W-:Y:S01]  /*174b0*/  FMUL R162, R162, UR60 ;  /* 0x0000003ca2a27c20 */ /* 0x000fe20008400000 */
[----:B0-----:R-:W-:Y:S01]  /*174c0*/  FSEL R0, R160, -INF , !P4 ;  /* 0xff800000a0007808 */ /* 0x001fe20006000000 */
[----:B------:R-:W-:Y:S01]  /*174d0*/  FMUL R163, R163, UR60 ;  /* 0x0000003ca3a37c20 */ /* 0x000fe20008400000 */
[----:B------:R-:W-:-:S03]  /*174e0*/  ISETP.GT.U32.AND.EX P2, PT, R236, RZ, PT, P2 ;  /* 0x000000ffec00720c */ /* 0x000fc60003f44120 */
[----:B------:R0:W-:Y:S01]  /*174f0*/  STL [R1+0x464], R0 ;  /* 0x0004640001007387 */ /* 0x0001e20000100800 */
[----:B------:R-:W-:Y:S02]  /*17500*/  ISETP.GT.U32.AND.EX P5, PT, R237, RZ, PT, P5 ;  /* 0x000000ffed00720c */ /* 0x000fe40003fa4150 */
        /* <DEDUP_REMOVED lines=92> */
[-C--:B------:R-:W-:Y:S01]  /*17ad0*/  ISETP.GT.U32.AND P5, PT, R218, R234.reuse, PT ;  /* 0x000000eada00720c */ /* 0x080fe20003fa4070 */
[----:B------:R-:W-:Y:S01]  /*17ae0*/  FMUL R183, R183, UR60 ;  /* 0x0000003cb7b77c20 */ /* 0x000fe20008400000 */
[----:B------:R-:W-:Y:S02]  /*17af0*/  ISETP.GT.U32.AND P3, PT, R217, R234, PT ;  /* 0x000000ead900720c */ /* 0x000fe40003f64070 */
[----:B0-----:R-:W-:Y:S01]  /*17b00*/  FSEL R0, R180, -INF , !P4 ;  /* 0xff800000b4007808 */ /* 0x001fe20006000000 */
[----:B------:R-:W-:Y:S01]  /*17b10*/  FMUL R182, R182, UR60 ;  /* 0x0000003cb6b67c20 */ /* 0x000fe20008400000 */
[----:B------:R-:W-:-:S03]  /*17b20*/  ISETP.GT.U32.AND.EX P5, PT, R247, RZ, PT, P5 ;  /* 0x000000fff700720c */ /* 0x000fc60003fa4150 */
[----:B------:R0:W-:Y:S01]  /*17b30*/  STL [R1+0x4a0], R0 ;  /* 0x0004a00001007387 */ /* 0x0001e20000100800 */
[----:B------:R-:W-:Y:S02]  /*17b40*/  LOP3.LUT R13, R5, 0x40, RZ, 0xfc, !PT ;  /* 0x00000040050d7812 */ /* 0x000fe400078efcff */
[----:B------:R-:W-:Y:S02]  /*17b50*/  ISETP.GT.U32.AND.EX P3, PT, R246, RZ, PT, P3 ;  /* 0x000000fff600720c */ /* 0x000fe40003f64130 */
[----:B0-----:R-:W-:Y:S02]  /*17b60*/  FSEL R0, R181, -INF , !P2 ;  /* 0xff800000b5007808 */ /* 0x001fe40005000000 */
[----:B------:R-:W-:-:S03]  /*17b70*/  FSEL R2, R182, -INF , !P3 ;  /* 0xff800000b6027808 */ /* 0x000fc60005800000 */
[----:B------:R0:W-:Y:S01]  /*17b80*/  STL [R1+0x4a8], R0 ;  /* 0x0004a80001007387 */ /* 0x0001e20000100800 */
[----:B------:R-:W-:Y:S01]  /*17b90*/  LOP3.LUT R15, R5, 0x41, RZ, 0xfc, !PT ;  /* 0x00000041050f7812 */ /* 0x000fe200078efcff */
[----:B------:R-:W-:Y:S01]  /*17ba0*/  FMUL R184, R184, UR60 ;  /* 0x0000003cb8b87c20 */ /* 0x000fe20008400000 */
[----:B0-----:R-:W-:Y:S02]  /*17bb0*/  FSEL R0, R183, -INF , !P5 ;  /* 0xff800000b7007808 */ /* 0x001fe40006800000 */
[-C--:B------:R-:W-:Y:S01]  /*17bc0*/  ISETP.GT.U32.AND P5, PT, R13, R14.reuse, PT ;  /* 0x0000000e0d00720c */ /* 0x080fe20003fa4070 */
[----:B------:R-:W-:Y:S01]  /*17bd0*/  STL [R1+0x4fc], R2 ;  /* 0x0004fc0201007387 */ /* 0x000fe20000100800 */
[----:B------:R-:W-:Y:S02]  /*17be0*/  ISETP.GT.U32.AND P2, PT, R15, R14, PT ;  /* 0x0000000e0f00720c */ /* 0x000fe40003f44070 */
[C---:B------:R-:W-:Y:S01]  /*17bf0*/  ISETP.GT.U32.AND.EX P5, PT, R12.reuse, RZ, PT, P5 ;  /* 0x000000ff0c00720c */ /* 0x040fe20003fa4150 */
[----:B------:R0:W-:Y:S01]  /*17c00*/  STL [R1+0x500], R0 ;  /* 0x0005000001007387 */ /* 0x0001e20000100800 */
[----:B------:R-:W-:Y:S01]  /*17c10*/  FMUL R185, R185, UR60 ;  /* 0x0000003cb9b97c20 */ /* 0x000fe20008400000 */
[----:B------:R-:W-:-:S02]  /*17c20*/  ISETP.GT.U32.AND.EX P2, PT, R12, RZ, PT, P2 ;  /* 0x000000ff0c00720c */ /* 0x000fc40003f44120 */
[----:B------:R-:W-:Y:S02]  /*17c30*/  ISETP.GT.U32.AND P3, PT, R13, R234, PT ;  /* 0x000000ea0d00720c */ /* 0x000fe40003f64070 */
[----:B0-----:R-:W-:Y:S01]  /*17c40*/  FSEL R0, R184, -INF , !P5 ;  /* 0xff800000b8007808 */ /* 0x001fe20006800000 */
[----:B------:R-:W-:Y:S01]  /*17c50*/  FMUL R186, R186, UR60 ;  /* 0x0000003cbaba7c20 */ /* 0x000fe20008400000 */
[----:B------:R-:W-:-:S03]  /*17c60*/  ISETP.GT.U32.AND.EX P3, PT, R12, RZ, PT, P3 ;  /* 0x000000ff0c00720c */ /* 0x000fc60003f64130 */
[----:B------:R0:W-:Y:S01]  /*17c70*/  STL [R1+0x48c], R0 ;  /* 0x00048c0001007387 */ /* 0x0001e20000100800 */
[----:B------:R-:W-:Y:S01]  /*17c80*/  ISETP.GT.U32.AND P4, PT, R15, R234, PT ;  /* 0x000000ea0f00720c */ /* 0x000fe20003f84070 */
[----:B------:R-:W-:Y:S01]  /*17c90*/  FMUL R187, R187, UR60 ;  /* 0x0000003cbbbb7c20 */ /* 0x000fe20008400000 */
[----:B------:R-:W-:Y:S02]  /*17ca0*/  LOP3.LUT R13, R5, 0x48, RZ, 0xfc, !PT ;  /* 0x00000048050d7812 */ /* 0x000fe400078efcff */
[----:B0-----:R-:W-:Y:S02]  /*17cb0*/  FSEL R0, R185, -INF , !P2 ;  /* 0xff800000b9007808 */ /* 0x001fe40005000000 */
        /* <DEDUP_REMOVED lines=10> */
[----:B0-----:R-:W-:Y:S02]  /*17d60*/  FSEL R0, R187, -INF , !P4 ;  /* 0xff800000bb007808 */ /* 0x001fe40006000000 */
[----:B------:R-:W-:-:S03]  /*17d70*/  ISETP.GT.U32.AND.EX P3, PT, R12, RZ, PT, P3 ;  /* 0x000000ff0c00720c */ /* 0x000fc60003f64130 */
[----:B------:R0:W-:Y:S02]  /*17d80*/  STL [R1+0x4f8], R0 ;  /* 0x0004f80001007387 */ /* 0x0001e40000100800 */
[----:B0-----:R-:W-:-:S05]  /*17d90*/  FSEL R0, R188, -INF , !P2 ;  /* 0xff800000bc007808 */ /* 0x001fca0005000000 */
[----:B------:R0:W-:Y:S01]  /*17da0*/  STL [R1+0x480], R0 ;  /* 0x0004800001007387 */ /* 0x0001e20000100800 */
[----:B------:R-:W-:Y:S01]  /*17db0*/  FMUL R190, R190, UR60 ;  /* 0x0000003cbebe7c20 */ /* 0x000fe20008400000 */
[----:B------:R-:W-:Y:S02]  /*17dc0*/  ISETP.GT.U32.AND.EX P1, PT, R12, RZ, PT, P1 ;  /* 0x000000ff0c00720c */ /* 0x000fe40003f24110 */
[----:B------:R-:W-:Y:S02]  /*17dd0*/  LOP3.LUT R20, R5, 0x50, RZ, 0xfc, !PT ;  /* 0x0000005005147812 */ /* 0x000fe400078efcff */
[----:B0-----:R-:W-:Y:S02]  /*17de0*/  FSEL R0, R189, -INF , !P3 ;  /* 0xff800000bd007808 */ /* 0x001fe40005800000 */
[----:B------:R-:W-:-:S04]  /*17df0*/  ISETP.GT.U32.AND P3, PT, R13, R234, PT ;  /* 0x000000ea0d00720c */ /* 0x000fc80003f64070 */
[----:B------:R-:W-:Y:S01]  /*17e00*/  ISETP.GT.U32.AND.EX P3, PT, R12, RZ, PT, P3 ;  /* 0x000000ff0c00720c */ /* 0x000fe20003f64130 */
[----:B------:R0:W-:Y:S01]  /*17e10*/  STL [R1+0x488], R0 ;  /* 0x0004880001007387 */ /* 0x0001e20000100800 */
[----:B------:R-:W-:Y:S02]  /*17e20*/  LOP3.LUT R15, R5, 0x59, RZ, 0xfc, !PT ;  /* 0x00000059050f7812 */ /* 0x000fe400078efcff */
[----:B------:R-:W-:Y:S02]  /*17e30*/  SEL R13, RZ, 0x1, !P1 ;  /* 0x00000001ff0d7807 */ /* 0x000fe40004800000 */
[----:B------:R-:W-:Y:S01]  /*17e40*/  ISETP.GT.U32.AND P2, PT, R16, R234, PT ;  /* 0x000000ea1000720c */ /* 0x000fe20003f44070 */
[----:B------:R-:W-:Y:S01]  /*17e50*/  FMUL R191, R191, UR60 ;  /* 0x0000003cbfbf7c20 */ /* 0x000fe20008400000 */
[----:B0-----:R-:W-:Y:S02]  /*17e60*/  FSEL R0, R190, -INF , !P3 ;  /* 0xff800000be007808 */ /* 0x001fe40005800000 */
[----:B------:R-:W-:Y:S01]  /*17e70*/  ISETP.GT.U32.AND P3, PT, R20, R14, PT ;  /* 0x0000000e1400720c */ /* 0x000fe20003f64070 */
[----:B------:R-:W-:Y:S01]  /*17e80*/  FMUL R192, R192, UR60 ;  /* 0x0000003cc0c07c20 */ /* 0x000fe20008400000 */
[----:B------:R-:W-:-:S02]  /*17e90*/  ISETP.GT.U32.AND P5, PT, R15, R234, PT ;  /* 0x000000ea0f00720c */ /* 0x000fc40003fa4070 */
[----:B------:R-:W-:Y:S01]  /*17ea0*/  ISETP.GT.U32.AND P4, PT, R15, R14, PT ;  /* 0x0000000e0f00720c */ /* 0x000fe20003f84070 */
[----:B------:R-:W-:Y:S01]  /*17eb0*/  IMAD.IADD R15, R13, 0x1, R221 ;  /* 0x000000010d0f7824 */ /* 0x000fe200078e02dd */
[C---:B------:R-:W-:Y:S01]  /*17ec0*/  ISETP.GT.U32.AND.EX P2, PT, R12.reuse, RZ, PT, P2 ;  /* 0x000000ff0c00720c */ /* 0x040fe20003f44120 */
[----:B------:R-:W-:Y:S01]  /*17ed0*/  IMAD.IADD R13, R223, 0x1, R222 ;  /* 0x00000001df0d7824 */ /* 0x000fe200078e02de */
[----:B------:R-:W-:Y:S02]  /*17ee0*/  ISETP.GT.U32.AND.EX P3, PT, R12, RZ, PT, P3 ;  /* 0x000000ff0c00720c */ /* 0x000fe40003f64130 */
[----:B------:R-:W-:Y:S01]  /*17ef0*/  LOP3.LUT R17, R5, 0x51, RZ, 0xfc, !PT ;  /* 0x0000005105117812 */ /* 0x000fe200078efcff */
[----:B------:R0:W-:Y:S01]  /*17f00*/  STL [R1+0x4f0], R0 ;  /* 0x0004f00001007387 */ /* 0x0001e20000100800 */
[----:B------:R-:W-:Y:S01]  /*17f10*/  FSEL R2, R191, -INF , !P2 ;  /* 0xff800000bf027808 */ /* 0x000fe20005000000 */
[----:B------:R-:W-:Y:S01]  /*17f20*/  IMAD.IADD R16, R220, 0x1, R219 ;  /* 0x00000001dc107824 */ /* 0x000fe200078e02db */
[----:B------:R-:W-:Y:S01]  /*17f30*/  ISETP.GT.U32.AND P2, PT, R17, R234, PT ;  /* 0x000000ea1100720c */ /* 0x000fe20003f44070 */
[----:B------:R-:W-:Y:S01]  /*17f40*/  FMUL R193, R193, UR60 ;  /* 0x0000003cc1c17c20 */ /* 0x000fe20008400000 */
[----:B0-----:R-:W-:-:S02]  /*17f50*/  FSEL R0, R192, -INF , !P3 ;  /* 0xff800000c0007808 */ /* 0x001fc40005800000 */
[----:B------:R-:W-:Y:S02]  /*17f60*/  ISETP.GT.U32.AND P3, PT, R17, R14, PT ;  /* 0x0000000e1100720c */ /* 0x000fe40003f64070 */
[----:B------:R-:W-:Y:S02]  /*17f70*/  LOP3.LUT R17, R13, 0x3, RZ, 0xc0, !PT ;  /* 0x000000030d117812 */ /* 0x000fe400078ec0ff */
[----:B------:R-:W-:Y:S01]  /*17f80*/  LOP3.LUT R13, R16, 0x3, RZ, 0xc0, !PT ;  /* 0x00000003100d7812 */ /* 0x000fe200078ec0ff */
[----:B------:R-:W-:Y:S01]  /*17f90*/  IMAD.IADD R16, R225, 0x1, R224 ;  /* 0x00000001e1107824 */ /* 0x000fe200078e02e0 */
[----:B------:R-:W-:Y:S02]  /*17fa0*/  LOP3.LUT R15, R15, 0x3, RZ, 0xc0, !PT ;  /* 0x000000030f0f7812 */ /* 0x000fe400078ec0ff */
[----:B------:R-:W-:Y:S02]  /*17fb0*/  IADD3 R17, R17, R226, R227 ;  /* 0x000000e211117210 */ /* 0x000fe40007ffe0e3 */
[----:B------:R-:W-:Y:S01]  /*17fc0*/  ISETP.GT.U32.AND.EX P3, PT, R12, RZ, PT, P3 ;  /* 0x000000ff0c00720c */ /* 0x000fe20003f64130 */
[----:B------:R-:W-:Y:S01]  /*17fd0*/  STL [R1+0x4ec], R2 ;  /* 0x0004ec0201007387 */ /* 0x000fe20000100800 */
[----:B------:R-:W-:Y:S01]  /*17fe0*/  IADD3 R18, R15, R230, R231 ;  /* 0x000000e60f127210 */ /* 0x000fe20007ffe0e7 */
[----:B------:R-:W-:-:S02]  /*17ff0*/  IMAD.SHL.U32 R15, R17, 0x100, RZ ;  /* 0x00000100110f7824 */ /* 0x000fc400078e00ff */
[----:B------:R0:W-:Y:S01]  /*18000*/  STL [R1+0x478], R0 ;  /* 0x0004780001007387 */ /* 0x0001e20000100800 */
[----:B------:R-:W-:Y:S02]  /*18010*/  IADD3 R19, R13, R228, R229 ;  /* 0x000000e40d137210 */ /* 0x000fe40007ffe0e5 */
[----:B------:R-:W-:Y:S01]  /*18020*/  LOP3.LUT R13, R16, 0x3, RZ, 0xc0, !PT ;  /* 0x00000003100d7812 */ /* 0x000fe200078ec0ff */
[----:B------:R-:W-:Y:S01]  /*18030*/  FMUL R194, R194, UR60 ;  /* 0x0000003cc2c27c20 */ /* 0x000fe20008400000 */
[----:B0-----:R-:W-:Y:S02]  /*18040*/  FSEL R0, R193, -INF , !P3 ;  /* 0xff800000c1007808 */ /* 0x001fe40005800000 */
[----:B------:R-:W-:Y:S02]  /*18050*/  ISETP.GT.U32.AND P3, PT, R20, R234, PT ;  /* 0x000000ea1400720c */ /* 0x000fe40003f64070 */
[----:B------:R-:W-:Y:S02]  /*18060*/  IADD3 R16, R13, R232, R233 ;  /* 0x000000e80d107210 */ /* 0x000fe40007ffe0e9 */
[----:B------:R-:W-:-:S02]  /*18070*/  ISETP.GT.U32.AND.EX P3, PT, R12, RZ, PT, P3 ;  /* 0x000000ff0c00720c */ /* 0x000fc40003f64130 */
[----:B------:R-:W-:Y:S01]  /*18080*/  LOP3.LUT R15, R15, 0xf00, RZ, 0xe2, !PT ;  /* 0x00000f000f0f7812 */ /* 0x000fe200078ee2ff */
[----:B------:R0:W-:Y:S01]  /*18090*/  STL [R1+0x460], R0 ;  /* 0x0004600001007387 */ /* 0x0001e20000100800 */
[----:B------:R-:W-:Y:S01]  /*180a0*/  FMUL R195, R195, UR60 ;  /* 0x0000003cc3c37c20 */ /* 0x000fe20008400000 */
[----:B------:R-:W-:Y:S02]  /*180b0*/  ISETP.GT.U32.AND.EX P2, PT, R12, RZ, PT, P2 ;  /* 0x000000ff0c00720c */ /* 0x000fe40003f44120 */
[----:B------:R-:W-:Y:S01]  /*180c0*/  IMAD R15, R16, 0x1000, R15 ;  /* 0x00001000100f7824 */ /* 0x000fe200078e020f */
[----:B------:R-:W-:Y:S02]  /*180d0*/  LOP3.LUT R16, R5, 0x58, RZ, 0xfc, !PT ;  /* 0x0000005805107812 */ /* 0x000fe400078efcff */
[----:B0-----:R-:W-:Y:S02]  /*180e0*/  FSEL R0, R194, -INF , !P3 ;  /* 0xff800000c2007808 */ /* 0x001fe40005800000 */
[----:B------:R-:W-:-:S03]  /*180f0*/  LOP3.LUT R13, R18, 0xf, RZ, 0xc0, !PT ;  /* 0x0000000f120d7812 */ /* 0x000fc600078ec0ff */
[----:B------:R0:W-:Y:S01]  /*18100*/  STL [R1+0x4e8], R0 ;  /* 0x0004e80001007387 */ /* 0x0001e20000100800 */
[----:B------:R-:W-:Y:S01]  /*18110*/  FMUL R196, R196, UR60 ;  /* 0x0000003cc4c47c20 */ /* 0x000fe20008400000 */
[----:B------:R-:W-:Y:S01]  /*18120*/  IMAD R13, R19, 0x10, R13 ;  /* 0x00000010130d7824 */ /* 0x000fe200078e020d */
[----:B0-----:R-:W-:Y:S02]  /*18130*/  FSEL R0, R195, -INF , !P2 ;  /* 0xff800000c3007808 */ /* 0x001fe40005000000 */
[----:B------:R-:W-:Y:S01]  /*18140*/  ISETP.GT.U32.AND P2, PT, R16, R14, PT ;  /* 0x0000000e1000720c */ /* 0x000fe20003f44070 */
[----:B------:R-:W-:Y:S03]  /*18150*/  STL [R1+0x12d8], R14 ;  /* 0x0012d80e01007387 */ /* 0x000fe60000100800 */
[----:B------:R-:W-:Y:S01]  /*18160*/  ISETP.GT.U32.AND.EX P2, PT, R12, RZ, PT, P2 ;  /* 0x000000ff0c00720c */ /* 0x000fe20003f44120 */
[----:B------:R0:W-:Y:S01]  /*18170*/  STL [R1+0x4e4], R0 ;  /* 0x0004e40001007387 */ /* 0x0001e20000100800 */
[----:B------:R-:W-:Y:S01]  /*18180*/  FMUL R197, R197, UR60 ;  /* 0x0000003cc5c57c20 */ /* 0x000fe20008400000 */
[----:B------:R-:W-:-:S02]  /*18190*/  LOP3.LUT R5, R13, 0xff, RZ, 0xc0, !PT ;  /* 0x000000ff0d057812 */ /* 0x000fc400078ec0ff */
[----:B------:R-:W-:Y:S02]  /*181a0*/  ISETP.GT.U32.AND.EX P4, PT, R12, RZ, PT, P4 ;  /* 0x000000ff0c00720c */ /* 0x000fe40003f84140 */
[----:B------:R-:W-:Y:S02]  /*181b0*/  ISETP.GT.U32.AND P3, PT, R16, R234, PT ;  /* 0x000000ea1000720c */ /* 0x000fe40003f64070 */
[----:B0-----:R-:W-:Y:S01]  /*181c0*/  FSEL R0, R196, -INF , !P2 ;  /* 0xff800000c4007808 */ /* 0x001fe20005000000 */
[----:B------:R-:W-:Y:S02]  /*181d0*/  IMAD.IADD R5, R15, 0x1, R5 ;  /* 0x000000010f057824 */ /* 0x000fe400078e0205 */
[----:B------:R-:W-:Y:S02]  /*181e0*/  FMUL R198, R198, UR60 ;  /* 0x0000003cc6c67c20 */ /* 0x000fe40008400000 */
[----:B------:R0:W-:Y:S01]  /*181f0*/  STL [R1+0x454], R0 ;  /* 0x0004540001007387 */ /* 0x0001e20000100800 */
[----:B------:R-:W-:Y:S01]  /*18200*/  ISETP.GT.U32.AND.EX P3, PT, R12, RZ, PT, P3 ;  /* 0x000000ff0c00720c */ /* 0x000fe20003f64130 */
[----:B------:R-:W-:Y:S01]  /*18210*/  FMUL R199, R199, UR60 ;  /* 0x0000003cc7c77c20 */ /* 0x000fe20008400000 */
[----:B------:R-:W-:-:S02]  /*18220*/  LOP3.LUT R5, R5, 0xffff, RZ, 0xc0, !PT ;  /* 0x0000ffff05057812 */ /* 0x000fc400078ec0ff */
[----:B0-----:R-:W-:Y:S02]  /*18230*/  FSEL R0, R197, -INF , !P4 ;  /* 0xff800000c5007808 */ /* 0x001fe40006000000 */
[----:B------:R-:W-:-:S03]  /*18240*/  ISETP.GT.U32.AND.EX P5, PT, R12, RZ, PT, P5 ;  /* 0x000000ff0c00720c */ /* 0x000fc60003fa4150 */
[----:B------:R0:W-:Y:S01]  /*18250*/  STL [R1+0x450], R0 ;  /* 0x0004500001007387 */ /* 0x0001e20000100800 */
[----:B------:R-:W-:Y:S01]  /*18260*/  SHF.R.U32.HI R13, RZ, 0xf, R5 ;  /* 0x0000000fff0d7819 */ /* 0x000fe20000011605 */
[----:B------:R-:W-:Y:S01]  /*18270*/  FMUL R200, R200, UR60 ;  /* 0x0000003cc8c87c20 */ /* 0x000fe20008400000 */
[----:B0-----:R-:W-:Y:S02]  /*18280*/  FSEL R0, R198, -INF , !P3 ;  /* 0xff800000c6007808 */ /* 0x001fe40005800000 */
[----:B------:R-:W-:-:S03]  /*18290*/  LOP3.LUT P2, RZ, R13, 0x1, RZ, 0xc0, !PT ;  /* 0x000000010dff7812 */ /* 0x000fc6000784c0ff */
        /* <DEDUP_REMOVED lines=30> */
[----:B------:R0:W-:Y:S04]  /*18480*/  STL [R1+0x444], R0 ;  /* 0x0004440001007387 */ /* 0x0001e80000100800 */
[----:B------:R-:W2:Y:S01]  /*18490*/  LDL R6, [R1+0x8a0] ;  /* 0x0008a00001067983 */ /* 0x000ea20000100800 */
[----:B0-----:R-:W-:-:S05]  /*184a0*/  FSEL R0, R205, -INF , !P4 ;  /* 0xff800000cd007808 */ /* 0x001fca0006000000 */
[----:B------:R0:W-:Y:S04]  /*184b0*/  STL [R1+0x440], R0 ;  /* 0x0004400001007387 */ /* 0x0001e80000100800 */
[----:B------:R-:W3:Y:S04]  /*184c0*/  LDL R23, [R1+0x8a8] ;  /* 0x0008a80001177983 */ /* 0x000ee80000100800 */
[----:B------:R-:W4:Y:S01]  /*184d0*/  LDL R22, [R1+0x8b0] ;  /* 0x0008b00001167983 */ /* 0x000f220000100800 */
[----:B0-----:R-:W-:-:S05]  /*184e0*/  FSEL R0, R206, -INF , !P3 ;  /* 0xff800000ce007808 */ /* 0x001fca0005800000 */
[----:B------:R0:W-:Y:S04]  /*184f0*/  STL [R1+0x4d0], R0 ;  /* 0x0004d00001007387 */ /* 0x0001e80000100800 */
[----:B------:R-:W4:Y:S04]  /*18500*/  LDL R9, [R1+0x89c] ;  /* 0x00089c0001097983 */ /* 0x000f280000100800 */
[----:B------:R-:W4:Y:S01]  /*18510*/  LDL R4, [R1+0x8b8] ;  /* 0x0008b80001047983 */ /* 0x000f220000100800 */
[----:B------:R-:W-:Y:S01]  /*18520*/  SHF.R.U32.HI R13, RZ, 0x7, R5 ;  /* 0x00000007ff0d7819 */ /* 0x000fe20000011605 */
[----:B------:R-:W-:-:S02]  /*18530*/  FMUL R208, R208, UR60 ;  /* 0x0000003cd0d07c20 */ /* 0x000fc40008400000 */
[----:B------:R-:W4:Y:S01]  /*18540*/  LDL R21, [R1+0x8a4] ;  /* 0x0008a40001157983 */ /* 0x000f220000100800 */
[----:B------:R-:W-:-:S03]  /*18550*/  LOP3.LUT P2, RZ, R13, 0x1, RZ, 0xc0, !PT ;  /* 0x000000010dff7812 */ /* 0x000fc6000784c0ff */
        /* <DEDUP_REMOVED lines=8> */
[----:B------:R-:W-:Y:S02]  /*185e0*/  LOP3.LUT P5, RZ, R12, 0x1, RZ, 0xc0, !PT ;  /* 0x000000010cff7812 */ /* 0x000fe400078ac0ff */
[--C-:B------:R-:W-:Y:S01]  /*185f0*/  SHF.R.U32.HI R12, RZ, 0x6, R5.reuse ;  /* 0x00000006ff0c7819 */ /* 0x100fe20000011605 */
[----:B------:R-:W4:Y:S01]  /*18600*/  LDL R18, [R1+0x8d0] ;  /* 0x0008d00001127983 */ /* 0x000f220000100800 */
[----:B------:R-:W-:Y:S02]  /*18610*/  SHF.R.U32.HI R13, RZ, 0x3, R5 ;  /* 0x00000003ff0d7819 */ /* 0x000fe40000011605 */
[----:B------:R-:W-:Y:S01]  /*18620*/  LOP3.LUT P4, RZ, R12, 0x1, RZ, 0xc0, !PT ;  /* 0x000000010cff7812 */ /* 0x000fe2000788c0ff */
[----:B------:R-:W4:Y:S03]  /*18630*/  LDL R2, [R1+0x8cc] ;  /* 0x0008cc0001027983 */ /* 0x000f260000100800 */
[----:B0-----:R-:W-:Y:S01]  /*18640*/  FSEL R0, R209, -INF , !P4 ;  /* 0xff800000d1007808 */ /* 0x001fe20006000000 */
[----:B------:R-:W4:Y:S01]  /*18650*/  LDL R14, [R1+0x8e8] ;  /* 0x0008e800010e7983 */ /* 0x000f220000100800 */
[----:B------:R-:W-:-:S03]  /*18660*/  LOP3.LUT P3, RZ, R13, 0x1, RZ, 0xc0, !PT ;  /* 0x000000010dff7812 */ /* 0x000fc6000786c0ff */
[----:B------:R-:W4:Y:S01]  /*18670*/  LDL R15, [R1+0x8c4] ;  /* 0x0008c400010f7983 */ /* 0x000f220000100800 */
[----:B------:R-:W-:-:S03]  /*18680*/  SHF.R.U32.HI R12, RZ, 0x2, R5 ;  /* 0x00000002ff0c7819 */ /* 0x000fc60000011605 */
[----:B------:R-:W4:Y:S01]  /*18690*/  LDL R17, [R1+0x8bc] ;  /* 0x0008bc0001117983 */ /* 0x000f220000100800 */
[----:B------:R-:W-:-:S03]  /*186a0*/  FMUL R212, R212, UR60 ;  /* 0x0000003cd4d47c20 */ /* 0x000fc60008400000 */
[----:B------:R-:W4:Y:S04]  /*186b0*/  LDL R16, [R1+0x8d8] ;  /* 0x0008d80001107983 */ /* 0x000f280000100800 */
[----:B------:R-:W4:Y:S04]  /*186c0*/  LDL R7, [R1+0x8e0] ;  /* 0x0008e00001077983 */ /* 0x000f280000100800 */
[----:B------:R-:W4:Y:S04]  /*186d0*/  LDL R13, [R1+0x8d4] ;  /* 0x0008d400010d7983 */ /* 0x000f280000100800 */
[----:B------:R0:W-:Y:S01]  /*186e0*/  STL [R1+0x430], R0 ;  /* 0x0004300001007387 */ /* 0x0001e20000100800 */
[----:B------:R-:W-:Y:S01]  /*186f0*/  FMUL R213, R213, UR60 ;  /* 0x0000003cd5d57c20 */ /* 0x000fe20008400000 */
[----:B------:R-:W-:-:S02]  /*18700*/  LOP3.LUT P2, RZ, R12, 0x1, RZ, 0xc0, !PT ;  /* 0x000000010cff7812 */ /* 0x000fc4000784c0ff */
[----:B------:R-:W4:Y:S01]  /*18710*/  LDL R11, [R1+0x8dc] ;  /* 0x0008dc00010b7983 */ /* 0x000f220000100800 */
[----:B------:R-:W-:-:S03]  /*18720*/  FSEL R24, R212, -INF , !P3 ;  /* 0xff800000d4187808 */ /* 0x000fc60005800000 */
[----:B------:R-:W4:Y:S04]  /*18730*/  LDL R10, [R1+0x8f8] ;  /* 0x0008f800010a7983 */ /* 0x000f280000100800 */
[----:B0-----:R-:W4:Y:S01]  /*18740*/  LDL R0, [R1+0x8e4] ;  /* 0x0008e40001007983 */ /* 0x001f220000100800 */
[----:B------:R-:W-:-:S03]  /*18750*/  USHF.R.S32.HI UR8, URZ, 0x1f, UR4 ;  /* 0x0000001f3f087899 */ /* 0x000fc60008011404 */
[----:B------:R-:W4:Y:S01]  /*18760*/  LDL R12, [R1+0x8f0] ;  /* 0x0008f000010c7983 */ /* 0x000f220000100800 */
[----:B--2---:R-:W-:-:S03]  /*18770*/  IADD3 R230, P4, R6, UR4, RZ ;  /* 0x0000000406e67c10 */ /* 0x004fc6000ff9e0ff */
[----:B------:R-:W2:Y:S04]  /*18780*/  LDL R6, [R1+0x900] ;  /* 0x0009000001067983 */ /* 0x000ea80000100800 */
[----:B------:R0:W-:Y:S01]  /*18790*/  STL [R1+0x438], R24 ;  /* 0x0004381801007387 */ /* 0x0001e20000100800 */
[----:B---3--:R-:W-:Y:S02]  /*187a0*/  IADD3 R228, P3, R23, UR4, RZ ;  /* 0x0000000417e47c10 */ /* 0x008fe4000ff7e0ff */
[----:B------:R-:W-:-:S05]  /*187b0*/  FSEL R23, R213, -INF , !P2 ;  /* 0xff800000d5177808 */ /* 0x000fca0005000000 */
[----:B------:R1:W-:Y:S01]  /*187c0*/  STL [R1+0x43c], R23 ;  /* 0x00043c1701007387 */ /* 0x0003e20000100800 */
[----:B----4-:R-:W-:-:S03]  /*187d0*/  IADD3.X R231, R9, UR8, RZ, P4, !PT ;  /* 0x0000000809e77c10 */ /* 0x010fc6000a7fe4ff */
[----:B------:R-:W3:Y:S01]  /*187e0*/  LDL R25, [R1+0x920] ;  /* 0x0009200001197983 */ /* 0x000ee20000100800 */
[----:B------:R-:W-:-:S03]  /*187f0*/  IADD3 R224, P4, R4, UR4, RZ ;  /* 0x0000000404e07c10 */ /* 0x000fc6000ff9e0ff */
[----:B------:R-:W4:Y:S04]  /*18800*/  LDL R9, [R1+0x8ec] ;  /* 0x0008ec0001097983 */ /* 0x000f280000100800 */
[----:B------:R-:W3:Y:S01]  /*18810*/  LDL R4, [R1+0x908] ;  /* 0x0009080001047983 */ /* 0x000ee20000100800 */
[----:B------:R-:W-:Y:S02]  /*18820*/  IADD3 R226, P2, R22, UR4, RZ ;  /* 0x0000000416e27c10 */ /* 0x000fe4000ff5e0ff */
[----:B------:R-:W-:Y:S01]  /*18830*/  IADD3.X R229, R21, UR8, RZ, P3, !PT ;  /* 0x0000000815e57c10 */ /* 0x000fe20009ffe4ff */
[----:B------:R-:W3:Y:S04]  /*18840*/  LDL R22, [R1+0x914] ;  /* 0x0009140001167983 */ /* 0x000ee80000100800 */
[----:B0-----:R-:W3:Y:S04]  /*18850*/  LDL R24, [R1+0x90c] ;  /* 0x00090c0001187983 */ /* 0x001ee80000100800 */
[----:B-1----:R-:W3:Y:S01]  /*18860*/  LDL R23, [R1+0x928] ;  /* 0x0009280001177983 */ /* 0x002ee20000100800 */
[----:B------:R-:W-:-:S03]  /*18870*/  IADD3.X R227, R8, UR8, RZ, P2, !PT ;  /* 0x0000000808e37c10 */ /* 0x000fc600097fe4ff */
[----:B------:R-:W3:Y:S01]  /*18880*/  LDL R8, [R1+0x8f4] ;  /* 0x0008f40001087983 */ /* 0x000ee20000100800 */
[----:B------:R-:W-:-:S03]  /*18890*/  IADD3 R220, P2, R3, UR4, RZ ;  /* 0x0000000403dc7c10 */ /* 0x000fc6000ff5e0ff */
[----:B------:R-:W3:Y:S01]  /*188a0*/  LDL R3, [R1+0x910] ;  /* 0x0009100001037983 */ /* 0x000ee20000100800 */
[----:B------:R-:W-:Y:S02]  /*188b0*/  IADD3.X R225, R19, UR8, RZ, P4, !PT ;  /* 0x0000000813e17c10 */ /* 0x000fe4000a7fe4ff */
[----:B------:R-:W-:Y:S01]  /*188c0*/  IADD3 R222, P3, R20, UR4, RZ ;  /* 0x0000000414de7c10 */ /* 0x000fe2000ff7e0ff */
[----:B------:R-:W3:Y:S01]  /*188d0*/  LDL R19, [R1+0x948] ;  /* 0x0009480001137983 */ /* 0x000ee20000100800 */
[----:B------:R-:W-:-:S03]  /*188e0*/  IADD3 R218, P4, R18, UR4, RZ ;  /* 0x0000000412da7c10 */ /* 0x000fc6000ff9e0ff */
[----:B------:R-:W3:Y:S01]  /*188f0*/  LDL R20, [R1+0x924] ;  /* 0x0009240001147983 */ /* 0x000ee20000100800 */
[----:B------:R-:W-:-:S03]  /*18900*/  IADD3.X R219, R2, UR8, RZ, P4, !PT ;  /* 0x0000000802db7c10 */ /* 0x000fc6000a7fe4ff */
[----:B------:R-:W3:Y:S01]  /*18910*/  LDL R2, [R1+0x918] ;  /* 0x0009180001027983 */ /* 0x000ee20000100800 */
[----:B------:R-:W-:-:S03]  /*18920*/  IADD3 R208, P4, R14, UR4, RZ ;  /* 0x000000040ed07c10 */ /* 0x000fc6000ff9e0ff */
[----:B------:R-:W3:Y:S01]  /*18930*/  LDL R21, [R1+0x938] ;  /* 0x0009380001157983 */ /* 0x000ee20000100800 */
[----:B------:R-:W-:-:S03]  /*18940*/  IADD3.X R221, R15, UR8, RZ, P2, !PT ;  /* 0x000000080fdd7c10 */ /* 0x000fc600097fe4ff */
[----:B------:R-:W3:Y:S01]  /*18950*/  LDL R18, [R1+0x934] ;  /* 0x0009340001127983 */ /* 0x000ee20000100800 */
[----:B------:R-:W-:-:S03]  /*18960*/  IADD3.X R223, R17, UR8, RZ, P3, !PT ;  /* 0x0000000811df7c10 */ /* 0x000fc60009ffe4ff */
[----:B------:R-:W3:Y:S04]  /*18970*/  LDL R17, [R1+0x950] ;  /* 0x0009500001117983 */ /* 0x000ee80000100800 */
[----:B------:R-:W3:Y:S01]  /*18980*/  LDL R15, [R1+0x958] ;  /* 0x00095800010f7983 */ /* 0x000ee20000100800 */
[----:B------:R-:W-:-:S03]  /*18990*/  IADD3 R212, P2, R7, UR4, RZ ;  /* 0x0000000407d47c10 */ /* 0x000fc6000ff5e0ff */
[----:B------:R-:W3:Y:S01]  /*189a0*/  LDL R7, [R1+0x8fc] ;  /* 0x0008fc0001077983 */ /* 0x000ee20000100800 */
[----:B------:R-:W-:-:S03]  /*189b0*/  IADD3 R216, P3, R16, UR4, RZ ;  /* 0x0000000410d87c10 */ /* 0x000fc6000ff7e0ff */
[----:B------:R-:W3:Y:S04]  /*189c0*/  LDL R16, [R1+0x93c] ;  /* 0x00093c0001107983 */ /* 0x000ee80000100800 */
[----:B------:R-:W3:Y:S01]  /*189d0*/  LDL R14, [R1+0x94c] ;  /* 0x00094c00010e7983 */ /* 0x000ee20000100800 */
[----:B------:R-:W-:-:S03]  /*189e0*/  IADD3.X R213, R11, UR8, RZ, P2, !PT ;  /* 0x000000080bd57c10 */ /* 0x000fc600097fe4ff */
[----:B------:R-:W3:Y:S01]  /*189f0*/  LDL R35, [R1+0xa18] ;  /* 0x000a180001237983 */ /* 0x000ee20000100800 */
[----:B------:R-:W-:-:S03]  /*18a00*/  IADD3 R202, P2, R10, UR4, RZ ;  /* 0x000000040aca7c10 */ /* 0x000fc6000ff5e0ff */
[----:B------:R-:W3:Y:S01]  /*18a10*/  LDL R10, [R1+0x930] ;  /* 0x00093000010a7983 */ /* 0x000ee20000100800 */
[----:B------:R-:W-:-:S03]  /*18a20*/  IADD3.X R209, R0, UR8, RZ, P4, !PT ;  /* 0x0000000800d17c10 */ /* 0x000fc6000a7fe4ff */
[----:B------:R-:W3:Y:S01]  /*18a30*/  LDL R0, [R1+0x904] ;  /* 0x0009040001007983 */ /* 0x000ee20000100800 */
[----:B------:R-:W-:Y:S02]  /*18a40*/  IADD3.X R217, R13, UR8, RZ, P3, !PT ;  /* 0x000000080dd97c10 */ /* 0x000fe40009ffe4ff */
[----:B------:R-:W-:Y:S01]  /*18a50*/  IADD3 R204, P3, R12, UR4, RZ ;  /* 0x000000040ccc7c10 */ /* 0x000fe2000ff7e0ff */
[----:B------:R-:W3:Y:S04]  /*18a60*/  LDL R13, [R1+0x968] ;  /* 0x00096800010d7983 */ /* 0x000ee80000100800 */
        /* <DEDUP_REMOVED lines=10> */
[----:B------:R-:W3:Y:S01]  /*18b10*/  LDL R28, [R1+0xa4c] ;  /* 0x000a4c00011c7983 */ /* 0x000ee20000100800 */
[----:B------:R-:W-:-:S03]  /*18b20*/  SHF.R.U32.HI R206, RZ, 0x5, R5 ;  /* 0x00000005ffce7819 */ /* 0x000fc60000011605 */
[----:B------:R-:W3:Y:S04]  /*18b30*/  LDG.E.U8 R127, desc[UR6][R226.64] ;  /* 0x00000006e27f7981 */ /* 0x000ee8000c1e1100 */
[----:B------:R-:W3:Y:S04]  /*18b40*/  LDG.E.U8 R75, desc[UR6][R224.64] ;  /* 0x00000006e04b7981 */ /* 0x000ee8000c1e1100 */
[----:B------:R-:W3:Y:S04]  /*18b50*/  LDG.E.U8 R126, desc[UR6][R218.64] ;  /* 0x00000006da7e7981 */ /* 0x000ee8000c1e1100 */
[----:B------:R-:W3:Y:S01]  /*18b60*/  LDG.E.U8 R74, desc[UR6][R216.64] ;  /* 0x00000006d84a7981 */ /* 0x000ee2000c1e1100 */
[----:B--2---:R-:W-:-:S03]  /*18b70*/  IADD3 R200, P4, R6, UR4, RZ ;  /* 0x0000000406c87c10 */ /* 0x004fc6000ff9e0ff */
[----:B------:R-:W2:Y:S01]  /*18b80*/  LDL R6, [R1+0x91c] ;  /* 0x00091c0001067983 */ /* 0x000ea20000100800 */
[----:B----4-:R-:W-:-:S03]  /*18b90*/  IADD3.X R205, R9, UR8, RZ, P3, !PT ;  /* 0x0000000809cd7c10 */ /* 0x010fc60009ffe4ff */
[----:B------:R-:W4:Y:S01]  /*18ba0*/  LDL R9, [R1+0x940] ;  /* 0x0009400001097983 */ /* 0x000f220000100800 */
[----:B---3--:R-:W-:-:S03]  /*18bb0*/  IADD3 R198, P3, R4, UR4, RZ ;  /* 0x0000000404c67c10 */ /* 0x008fc6000ff7e0ff */
[----:B------:R-:W3:Y:S04]  /*18bc0*/  LDL R4, [R1+0x92c] ;  /* 0x00092c0001047983 */ /* 0x000ee80000100800 */
[----:B------:R-:W4:Y:S01]  /*18bd0*/  LDG.E.U8 R125, desc[UR6][R204.64] ;  /* 0x00000006cc7d7981 */ /* 0x000f22000c1e1100 */
[----:B------:R-:W-:-:S03]  /*18be0*/  IADD3.X R203, R8, UR8, RZ, P2, !PT ;  /* 0x0000000808cb7c10 */ /* 0x000fc600097fe4ff */
[----:B------:R-:W4:Y:S01]  /*18bf0*/  LDL R8, [R1+0x960] ;  /* 0x0009600001087983 */ /* 0x000f220000100800 */
[----:B------:R-:W-:-:S03]  /*18c00*/  IADD3 R196, P2, R3, UR4, RZ ;  /* 0x0000000403c47c10 */ /* 0x000fc6000ff5e0ff */
[----:B------:R-:W4:Y:S01]  /*18c10*/  LDL R3, [R1+0x944] ;  /* 0x0009440001037983 */ /* 0x000f220000100800 */
[----:B------:R-:W-:-:S03]  /*18c20*/  IADD3.X R201, R7, UR8, RZ, P4, !PT ;  /* 0x0000000807c97c10 */ /* 0x000fc6000a7fe4ff */
[----:B------:R-:W4:Y:S01]  /*18c30*/  LDG.E.U8 R73, desc[UR6][R202.64] ;  /* 0x00000006ca497981 */ /* 0x000f22000c1e1100 */
[----:B------:R-:W-:-:S03]  /*18c40*/  IADD3 R194, P4, R2, UR4, RZ ;  /* 0x0000000402c27c10 */ /* 0x000fc6000ff9e0ff */
[----:B------:R-:W4:Y:S01]  /*18c50*/  LDL R7, [R1+0x95c] ;  /* 0x00095c0001077983 */ /* 0x000f220000100800 */
[----:B------:R-:W-:-:S03]  /*18c60*/  IADD3.X R195, R22, UR8, RZ, P4, !PT ;  /* 0x0000000816c37c10 */ /* 0x000fc6000a7fe4ff */
[----:B------:R-:W4:Y:S01]  /*18c70*/  LDL R2, [R1+0x978] ;  /* 0x0009780001027983 */ /* 0x000f220000100800 */
[----:B------:R-:W-:-:S03]  /*18c80*/  IADD3.X R199, R0, UR8, RZ, P3, !PT ;  /* 0x0000000800c77c10 */ /* 0x000fc60009ffe4ff */
[----:B------:R-:W4:Y:S01]  /*18c90*/  LDL R22, [R1+0x9a8] ;  /* 0x0009a80001167983 */ /* 0x000f220000100800 */
[----:B------:R-:W-:Y:S02]  /*18ca0*/  IADD3 R192, P3, R25, UR4, RZ ;  /* 0x0000000419c07c10 */ /* 0x000fe4000ff7e0ff */
[----:B------:R-:W-:Y:S01]  /*18cb0*/  IADD3 R188, P4, R10, UR4, RZ ;  /* 0x000000040abc7c10 */ /* 0x000fe2000ff9e0ff */
[----:B------:R-:W4:Y:S04]  /*18cc0*/  LDL R0, [R1+0x964] ;  /* 0x0009640001007983 */ /* 0x000f280000100800 */
[----:B------:R-:W4:Y:S01]  /*18cd0*/  LDL R10, [R1+0x980] ;  /* 0x00098000010a7983 */ /* 0x000f220000100800 */
[----:B------:R-:W-:Y:S02]  /*18ce0*/  IADD3.X R197, R24, UR8, RZ, P2, !PT ;  /* 0x0000000818c57c10 */ /* 0x000fe400097fe4ff */
[----:B------:R-:W-:Y:S01]  /*18cf0*/  IADD3 R190, P2, R23, UR4, RZ ;  /* 0x0000000417be7c10 */ /* 0x000fe2000ff5e0ff */
[----:B------:R-:W4:Y:S03]  /*18d00*/  LDL R25, [R1+0x984] ;  /* 0x0009840001197983 */ /* 0x000f260000100800 */
[----:B------:R-:W-:Y:S01]  /*18d10*/  IADD3.X R191, R20, UR8, RZ, P2, !PT ;  /* 0x0000000814bf7c10 */ /* 0x000fe200097fe4ff */
[----:B------:R-:W4:Y:S04]  /*18d20*/  LDL R23, [R1+0x98c] ;  /* 0x00098c0001177983 */ /* 0x000f280000100800 */
[----:B------:R-:W4:Y:S04]  /*18d30*/  LDL R24, [R1+0x9a0] ;  /* 0x0009a00001187983 */ /* 0x000f280000100800 */
[----:B------:R-:W4:Y:S04]  /*18d40*/  LDL R20, [R1+0x9b8] ;  /* 0x0009b80001147983 */ /* 0x000f280000100800 */
[----:B------:R-:W4:Y:S04]  /*18d50*/  LDG.E.U8 R124, desc[UR6][R196.64] ;  /* 0x00000006c47c7981 */ /* 0x000f28000c1e1100 */
[----:B------:R-:W4:Y:S01]  /*18d60*/  LDG.E.U8 R72, desc[UR6][R194.64] ;  /* 0x00000006c2487981 */ /* 0x000f22000c1e1100 */
[----:B--2---:R-:W-:-:S03]  /*18d70*/  IADD3.X R193, R6, UR8, RZ, P3, !PT ;  /* 0x0000000806c17c10 */ /* 0x004fc60009ffe4ff */
[----:B------:R-:W2:Y:S01]  /*18d80*/  LDL R6, [R1+0x96c] ;  /* 0x00096c0001067983 */ /* 0x000ea20000100800 */
[----:B---3--:R-:W-:-:S03]  /*18d90*/  IADD3.X R189, R4, UR8, RZ, P4, !PT ;  /* 0x0000000804bd7c10 */ /* 0x008fc6000a7fe4ff */
[----:B------:R-:W3:Y:S01]  /*18da0*/  LDL R4, [R1+0x974] ;  /* 0x0009740001047983 */ /* 0x000ee20000100800 */
[----:B------:R-:W-:Y:S02]  /*18db0*/  IADD3 R182, P4, R19, UR4, RZ ;  /* 0x0000000413b67c10 */ /* 0x000fe4000ff9e0ff */
[----:B----4-:R-:W-:Y:S01]  /*18dc0*/  IADD3 R184, P2, R9, UR4, RZ ;  /* 0x0000000409b87c10 */ /* 0x010fe2000ff5e0ff */
[----:B------:R-:W4:Y:S04]  /*18dd0*/  LDL R19, [R1+0x9ac] ;  /* 0x0009ac0001137983 */ /* 0x000f280000100800 */
[----:B------:R-:W4:Y:S01]  /*18de0*/  LDL R9, [R1+0x988] ;  /* 0x0009880001097983 */ /* 0x000f220000100800 */
[----:B------:R-:W-:-:S03]  /*18df0*/  IADD3 R186, P3, R21, UR4, RZ ;  /* 0x0000000415ba7c10 */ /* 0x000fc6000ff7e0ff */
[----:B------:R-:W4:Y:S01]  /*18e00*/  LDG.E.U8 R123, desc[UR6][R188.64] ;  /* 0x00000006bc7b7981 */ /* 0x000f22000c1e1100 */
[----:B------:R-:W-:-:S03]  /*18e10*/  IADD3.X R183, R3, UR8, RZ, P4, !PT ;  /* 0x0000000803b77c10 */ /* 0x000fc6000a7fe4ff */
[----:B------:R-:W4:Y:S04]  /*18e20*/  LDL R21, [R1+0x99c] ;  /* 0x00099c0001157983 */ /* 0x000f280000100800 */
[----:B------:R-:W4:Y:S01]  /*18e30*/  LDL R3, [R1+0x990] ;  /* 0x0009900001037983 */ /* 0x000f220000100800 */
[----:B------:R-:W-:Y:S02]  /*18e40*/  IADD3.X R187, R18, UR8, RZ, P3, !PT ;  /* 0x0000000812bb7c10 */ /* 0x000fe40009ffe4ff */
[----:B------:R-:W-:Y:S01]  /*18e50*/  IADD3 R180, P3, R17, UR4, RZ ;  /* 0x0000000411b47c10 */ /* 0x000fe2000ff7e0ff */
[----:B------:R-:W4:Y:S01]  /*18e60*/  LDL R18, [R1+0x9c8] ;  /* 0x0009c80001127983 */ /* 0x000f220000100800 */
[----:B------:R-:W-:Y:S02]  /*18e70*/  IADD3 R176, P4, R8, UR4, RZ ;  /* 0x0000000408b07c10 */ /* 0x000fe4000ff9e0ff */
[----:B------:R-:W-:Y:S01]  /*18e80*/  IADD3.X R185, R16, UR8, RZ, P2, !PT ;  /* 0x0000000810b97c10 */ /* 0x000fe200097fe4ff */
[----:B------:R-:W4:Y:S01]  /*18e90*/  LDL R8, [R1+0x97c] ;  /* 0x00097c0001087983 */ /* 0x000f220000100800 */
[----:B------:R-:W-:-:S02]  /*18ea0*/  IADD3 R178, P2, R15, UR4, RZ ;  /* 0x000000040fb27c10 */ /* 0x000fc4000ff5e0ff */
[----:B------:R-:W-:Y:S01]  /*18eb0*/  IADD3.X R181, R14, UR8, RZ, P3, !PT ;  /* 0x000000080eb57c10 */ /* 0x000fe20009ffe4ff */
[----:B------:R-:W4:Y:S01]  /*18ec0*/  LDL R15, [R1+0x9bc] ;  /* 0x0009bc00010f7983 */ /* 0x000f220000100800 */
[----:B------:R-:W-:Y:S02]  /*18ed0*/  IADD3 R174, P3, R13, UR4, RZ ;  /* 0x000000040dae7c10 */ /* 0x000fe4000ff7e0ff */
[----:B------:R-:W-:Y:S01]  /*18ee0*/  IADD3.X R179, R12, UR8, RZ, P2, !PT ;  /* 0x000000080cb37c10 */ /* 0x000fe200097fe4ff */
[----:B------:R-:W4:Y:S01]  /*18ef0*/  LDL R17, [R1+0x9b4] ;  /* 0x0009b40001117983 */ /* 0x000f220000100800 */
[----:B------:R-:W-:-:S03]  /*18f00*/  IADD3 R172, P2, R11, UR4, RZ ;  /* 0x000000040bac7c10 */ /* 0x000fc6000ff5e0ff */
[----:B------:R-:W4:Y:S04]  /*18f10*/  LDL R11, [R1+0x9d4] ;  /* 0x0009d400010b7983 */ /* 0x000f280000100800 */
[----:B------:R-:W4:Y:S04]  /*18f20*/  LDL R16, [R1+0x9d0] ;  /* 0x0009d00001107983 */ /* 0x000f280000100800 */
[----:B------:R-:W4:Y:S01]  /*18f30*/  LDL R14, [R1+0x9e0] ;  /* 0x0009e000010e7983 */ /* 0x000f220000100800 */
[----:B------:R-:W-:-:S03]  /*18f40*/  IADD3.X R177, R7, UR8, RZ, P4, !PT ;  /* 0x0000000807b17c10 */ /* 0x000fc6000a7fe4ff */
[----:B------:R-:W4:Y:S01]  /*18f50*/  LDL R7, [R1+0x994] ;  /* 0x0009940001077983 */ /* 0x000f220000100800 */
[----:B------:R-:W-:-:S03]  /*18f60*/  IADD3 R170, P4, R2, UR4, RZ ;  /* 0x0000000402aa7c10 */ /* 0x000fc6000ff9e0ff */
[----:B------:R-:W4:Y:S04]  /*18f70*/  LDL R2, [R1+0x998] ;  /* 0x0009980001027983 */ /* 0x000f280000100800 */
[----:B------:R-:W4:Y:S04]  /*18f80*/  LDL R13, [R1+0x9cc] ;  /* 0x0009cc00010d7983 */ /* 0x000f280000100800 */
[----:B------:R-:W4:Y:S04]  /*18f90*/  LDL R12, [R1+0x9e8] ;  /* 0x0009e800010c7983 */ /* 0x000f280000100800 */
[----:B------:R-:W4:Y:S01]  /*18fa0*/  LDG.E.U8 R71, desc[UR6][R186.64] ;  /* 0x00000006ba477981 */ /* 0x000f22000c1e1100 */
[----:B------:R-:W-:-:S03]  /*18fb0*/  IADD3.X R175, R0, UR8, RZ, P3, !PT ;  /* 0x0000000800af7c10 */ /* 0x000fc60009ffe4ff */
[----:B------:R-:W4:Y:S01]  /*18fc0*/  LDL R0, [R1+0x9b0] ;  /* 0x0009b00001007983 */ /* 0x000f220000100800 */
[----:B------:R-:W-:-:S03]  /*18fd0*/  IADD3 R168, P3, R10, UR4, RZ ;  /* 0x000000040aa87c10 */ /* 0x000fc6000ff7e0ff */
[----:B------:R-:W4:Y:S04]  /*18fe0*/  LDL R10, [R1+0x9a4] ;  /* 0x0009a400010a7983 */ /* 0x000f280000100800 */
[----:B------:R-:W4:Y:S04]  /*18ff0*/  LDG.E.U8 R122, desc[UR6][R180.64] ;  /* 0x00000006b47a7981 */ /* 0x000f28000c1e1100 */
[----:B------:R-:W4:Y:S01]  /*19000*/  LDG.E.U8 R70, desc[UR6][R178.64] ;  /* 0x00000006b2467981 */ /* 0x000f22000c1e1100 */
[----:B--2---:R-:W-:-:S03]  /*19010*/  IADD3.X R173, R6, UR8, RZ, P2, !PT ;  /* 0x0000000806ad7c10 */ /* 0x004fc600097fe4ff */
[----:B------:R-:W2:Y:S04]  /*19020*/  LDL R6, [R1+0x9c0] ;  /* 0x0009c00001067983 */ /* 0x000ea80000100800 */
[----:B------:R-:W2:Y:S01]  /*19030*/  LDG.E.U8 R121, desc[UR6][R172.64] ;  /* 0x00000006ac797981 */ /* 0x000ea2000c1e1100 */
[----:B---3--:R-:W-:-:S03]  /*19040*/  IADD3.X R171, R4, UR8, RZ, P4, !PT ;  /* 0x0000000804ab7c10 */ /* 0x008fc6000a7fe4ff */
[----:B------:R-:W3:Y:S04]  /*19050*/  LDL R4, [R1+0x9d8] ;  /* 0x0009d80001047983 */ /* 0x000ee80000100800 */
[----:B------:R-:W3:Y:S01]  /*19060*/  LDG.E.U8 R69, desc[UR6][R170.64] ;  /* 0x00000006aa457981 */ /* 0x000ee2000c1e1100 */
[----:B----4-:R-:W-:-:S03]  /*19070*/  IADD3 R166, P2, R9, UR4, RZ ;  /* 0x0000000409a67c10 */ /* 0x010fc6000ff5e0ff */
[----:B------:R-:W4:Y:S01]  /*19080*/  LDL R9, [R1+0x9f0] ;  /* 0x0009f00001097983 */ /* 0x000f220000100800 */
[----:B------:R-:W-:-:S03]  /*19090*/  IADD3 R164, P4, R3, UR4, RZ ;  /* 0x0000000403a47c10 */ /* 0x000fc6000ff9e0ff */
[----:B------:R-:W3:Y:S01]  /*190a0*/  LDL R3, [R1+0x9c4] ;  /* 0x0009c40001037983 */ /* 0x000ee20000100800 */
[----:B------:R-:W-:Y:S02]  /*190b0*/  IADD3.X R165, R23, UR8, RZ, P4, !PT ;  /* 0x0000000817a57c10 */ /* 0x000fe4000a7fe4ff */
[----:B------:R-:W-:Y:S02]  /*190c0*/  IADD3 R158, P4, R22, UR4, RZ ;  /* 0x00000004169e7c10 */ /* 0x000fe4000ff9e0ff */
[----:B------:R-:W-:Y:S01]  /*190d0*/  IADD3.X R169, R8, UR8, RZ, P3, !PT ;  /* 0x0000000808a97c10 */ /* 0x000fe20009ffe4ff */
[----:B------:R-:W4:Y:S04]  /*190e0*/  LDG.E.U8 R120, desc[UR6][R164.64] ;  /* 0x00000006a4787981 */ /* 0x000f28000c1e1100 */
[----:B------:R-:W4:Y:S01]  /*190f0*/  LDL R8, [R1+0x9dc] ;  /* 0x0009dc0001087983 */ /* 0x000f220000100800 */
[----:B------:R-:W-:-:S03]  /*19100*/  IADD3 R162, P3, R2, UR4, RZ ;  /* 0x0000000402a27c10 */ /* 0x000fc6000ff7e0ff */
[----:B------:R-:W4:Y:S01]  /*19110*/  LDL R2, [R1+0x9f8] ;  /* 0x0009f80001027983 */ /* 0x000f220000100800 */
[----:B------:R-:W-:-:S03]  /*19120*/  IADD3.X R163, R7, UR8, RZ, P3, !PT ;  /* 0x0000000807a37c10 */ /* 0x000fc60009ffe4ff */
[----:B------:R-:W4:Y:S01]  /*19130*/  LDL R7, [R1+0x9e4] ;  /* 0x0009e40001077983 */ /* 0x000f220000100800 */
[----:B------:R-:W-:Y:S02]  /*19140*/  IADD3.X R167, R25, UR8, RZ, P2, !PT ;  /* 0x0000000819a77c10 */ /* 0x000fe400097fe4ff */
[----:B------:R-:W-:Y:S01]  /*19150*/  IADD3 R156, P3, R0, UR4, RZ ;  /* 0x00000004009c7c10 */ /* 0x000fe2000ff7e0ff */
[----:B------:R-:W4:Y:S01]  /*19160*/  LDL R25, [R1+0xa68] ;  /* 0x000a680001197983 */ /* 0x000f220000100800 */
[----:B------:R-:W-:-:S03]  /*19170*/  IADD3.X R159, R10, UR8, RZ, P4, !PT ;  /* 0x000000080a9f7c10 */ /* 0x000fc6000a7fe4ff */
[----:B------:R-:W4:Y:S04]  /*19180*/  LDL R0, [R1+0xa00] ;  /* 0x000a000001007983 */ /* 0x000f280000100800 */
[----:B------:R-:W4:Y:S01]  /*19190*/  LDL R10, [R1+0x9ec] ;  /* 0x0009ec00010a7983 */ /* 0x000f220000100800 */
[----:B------:R-:W-:Y:S02]  /*191a0*/  IADD3.X R157, R19, UR8, RZ, P3, !PT ;  /* 0x00000008139d7c10 */ /* 0x000fe40009ffe4ff */
[----:B------:R-:W-:Y:S01]  /*191b0*/  IADD3 R22, P3, R18, UR4, RZ ;  /* 0x0000000412167c10 */ /* 0x000fe2000ff7e0ff */
[----:B------:R-:W4:Y:S01]  /*191c0*/  LDG.E.U8 R68, desc[UR6][R162.64] ;  /* 0x00000006a2447981 */ /* 0x000f22000c1e1100 */
[----:B------:R-:W-:-:S03]  /*191d0*/  IADD3 R160, P2, R24, UR4, RZ ;  /* 0x0000000418a07c10 */ /* 0x000fc6000ff5e0ff */
[----:B------:R-:W4:Y:S04]  /*191e0*/  LDL R24, [R1+0xa54] ;  /* 0x000a540001187983 */ /* 0x000f280000100800 */
[----:B------:R-:W4:Y:S01]  /*191f0*/  LDG.E.U8 R119, desc[UR6][R156.64] ;  /* 0x000000069c777981 */ /* 0x000f22000c1e1100 */
[----:B--2---:R-:W-:-:S03]  /*19200*/  IADD3 R152, P4, R6, UR4, RZ ;  /* 0x0000000406987c10 */ /* 0x004fc6000ff9e0ff */
[----:B------:R-:W2:Y:S01]  /*19210*/  LDL R6, [R1+0xa08] ;  /* 0x000a080001067983 */ /* 0x000ea20000100800 */
[----:B------:R-:W-:Y:S02]  /*19220*/  IADD3.X R153, R15, UR8, RZ, P4, !PT ;  /* 0x000000080f997c10 */ /* 0x000fe4000a7fe4ff */
[----:B---3--:R-:W-:Y:S01]  /*19230*/  IADD3.X R23, R3, UR8, RZ, P3, !PT ;  /* 0x0000000803177c10 */ /* 0x008fe20009ffe4ff */
[----:B------:R-:W3:Y:S01]  /*19240*/  LDL R15, [R1+0xa44] ;  /* 0x000a4400010f7983 */ /* 0x000ee20000100800 */
[----:B------:R-:W-:-:S03]  /*19250*/  IADD3 R18, P4, R4, UR4, RZ ;  /* 0x0000000404127c10 */ /* 0x000fc6000ff9e0ff */
[----:B------:R-:W3:Y:S01]  /*19260*/  LDL R4, [R1+0x9f4] ;  /* 0x0009f40001047983 */ /* 0x000ee20000100800 */
[----:B------:R-:W-:Y:S02]  /*19270*/  IADD3.X R19, R11, UR8, RZ, P4, !PT ;  /* 0x000000080b137c10 */ /* 0x000fe4000a7fe4ff */
[----:B----4-:R-:W-:Y:S01]  /*19280*/  IADD3 R234, P4, R9, UR4, RZ ;  /* 0x0000000409ea7c10 */ /* 0x010fe2000ff9e0ff */
[----:B------:R-:W4:Y:S04]  /*19290*/  LDL R3, [R1+0xa10] ;  /* 0x000a100001037983 */ /* 0x000f280000100800 */
[----:B------:R-:W4:Y:S01]  /*192a0*/  LDL R9, [R1+0x9fc] ;  /* 0x0009fc0001097983 */ /* 0x000f220000100800 */
[----:B------:R-:W-:Y:S02]  /*192b0*/  IADD3.X R161, R21, UR8, RZ, P2, !PT ;  /* 0x0000000815a17c10 */ /* 0x000fe400097fe4ff */
[----:B------:R-:W-:Y:S01]  /*192c0*/  IADD3 R154, P2, R20, UR4, RZ ;  /* 0x00000004149a7c10 */ /* 0x000fe2000ff5e0ff */
[----:B------:R-:W4:Y:S03]  /*192d0*/  LDL R11, [R1+0xa1c] ;  /* 0x000a1c00010b7983 */ /* 0x000f260000100800 */
[----:B------:R-:W-:Y:S01]  /*192e0*/  IADD3.X R155, R17, UR8, RZ, P2, !PT ;  /* 0x00000008119b7c10 */ /* 0x000fe200097fe4ff */
[----:B------:R-:W4:Y:S01]  /*192f0*/  LDG.E.U8 R66, desc[UR6][R18.64] ;  /* 0x0000000612427981 */ /* 0x000f22000c1e1100 */
[----:B------:R-:W-:-:S02]  /*19300*/  IADD3 R20, P2, R16, UR4, RZ ;  /* 0x0000000410147c10 */ /* 0x000fc4000ff5e0ff */
[----:B------:R-:W-:Y:S01]  /*19310*/  IADD3 R16, P3, R14, UR4, RZ ;  /* 0x000000040e107c10 */ /* 0x000fe2000ff7e0ff */
[----:B------:R-:W4:Y:S01]  /*19320*/  LDG.E.U8 R67, desc[UR6][R154.64] ;  /* 0x000000069a437981 */ /* 0x000f22000c1e1100 */
[----:B------:R-:W-:Y:S02]  /*19330*/  IADD3.X R21, R13, UR8, RZ, P2, !PT ;  /* 0x000000080d157c10 */ /* 0x000fe400097fe4ff */
[----:B------:R-:W-:Y:S01]  /*19340*/  IADD3.X R17, R8, UR8, RZ, P3, !PT ;  /* 0x0000000808117c10 */ /* 0x000fe20009ffe4ff */
[----:B------:R-:W4:Y:S01]  /*19350*/  LDL R14, [R1+0xa60] ;  /* 0x000a6000010e7983 */ /* 0x000f220000100800 */
[----:B------:R-:W-:-:S03]  /*19360*/  IADD3 R12, P2, R12, UR4, RZ ;  /* 0x000000040c0c7c10 */ /* 0x000fc6000ff5e0ff */
[----:B------:R-:W4:Y:S01]  /*19370*/  LDL R8, [R1+0xa28] ;  /* 0x000a280001087983 */ /* 0x000f220000100800 */
[----:B------:R-:W-:-:S03]  /*19380*/  IADD3 R232, P3, R2, UR4, RZ ;  /* 0x0000000402e87c10 */ /* 0x000fc6000ff7e0ff */
[----:B------:R-:W4:Y:S01]  /*19390*/  LDG.E.U8 R118, desc[UR6][R20.64] ;  /* 0x0000000614767981 */ /* 0x000f22000c1e1100 */
[----:B------:R-:W-:-:S03]  /*193a0*/  IADD3.X R13, R7, UR8, RZ, P2, !PT ;  /* 0x00000008070d7c10 */ /* 0x000fc600097fe4ff */
[----:B------:R-:W4:Y:S04]  /*193b0*/  LDL R2, [R1+0xa14] ;  /* 0x000a140001027983 */ /* 0x000f280000100800 */
[----:B------:R-:W4:Y:S04]  /*193c0*/  LDL R7, [R1+0xa38] ;  /* 0x000a380001077983 */ /* 0x000f280000100800 */
[----:B------:R-:W4:Y:S04]  /*193d0*/  LDG.E.U8 R63, desc[UR6][R160.64] ;  /* 0x00000006a03f7981 */ /* 0x000f28000c1e1100 */
[----:B------:R-:W4:Y:S01]  /*193e0*/  LDG.E.U8 R62, desc[UR6][R152.64] ;  /* 0x00000006983e7981 */ /* 0x000f22000c1e1100 */
[----:B------:R-:W-:-:S03]  /*193f0*/  IADD3 R238, P2, R0, UR4, RZ ;  /* 0x0000000400ee7c10 */ /* 0x000fc6000ff5e0ff */
[----:B------:R-:W4:Y:S01]  /*19400*/  LDL R0, [R1+0xa24] ;  /* 0x000a240001007983 */ /* 0x000f220000100800 */
[----:B------:R-:W-:-:S03]  /*19410*/  IADD3.X R235, R10, UR8, RZ, P4, !PT ;  /* 0x000000080aeb7c10 */ /* 0x000fc6000a7fe4ff */
[----:B------:R-:W4:Y:S04]  /*19420*/  LDL R10, [R1+0xa3c] ;  /* 0x000a3c00010a7983 */ /* 0x000f280000100800 */
[----:B------:R-:W4:Y:S04]  /*19430*/  LDG.E.U8 R117, desc[UR6][R234.64] ;  /* 0x00000006ea757981 */ /* 0x000f28000c1e1100 */
[----:B------:R-:W4:Y:S01]  /*19440*/  LDG.E.U8 R17, desc[UR6][R16.64] ;  /* 0x0000000610117981 */ /* 0x000f22000c1e1100 */
[----:B--2---:R-:W-:-:S03]  /*19450*/  IADD3 R236, P4, R6, UR4, RZ ;  /* 0x0000000406ec7c10 */ /* 0x004fc6000ff9e0ff */
[----:B------:R-:W2:Y:S01]  /*19460*/  LDL R6, [R1+0xa40] ;  /* 0x000a400001067983 */ /* 0x000ea20000100800 */
[----:B---3--:R-:W-:-:S03]  /*19470*/  IADD3.X R233, R4, UR8, RZ, P3, !PT ;  /* 0x0000000804e97c10 */ /* 0x008fc60009ffe4ff */
[----:B------:R-:W3:Y:S01]  /*19480*/  LDL R4, [R1+0xa58] ;  /* 0x000a580001047983 */ /* 0x000ee20000100800 */
[----:B----4-:R-:W-:-:S03]  /*19490*/  IADD3 R242, P3, R3, UR4, RZ ;  /* 0x0000000403f27c10 */ /* 0x010fc6000ff7e0ff */
[----:B------:R-:W4:Y:S01]  /*194a0*/  LDL R3, [R1+0xa70] ;  /* 0x000a700001037983 */ /* 0x000f220000100800 */
[----:B------:R-:W-:-:S03]  /*194b0*/  IADD3.X R239, R9, UR8, RZ, P2, !PT ;  /* 0x0000000809ef7c10 */ /* 0x000fc600097fe4ff */
[----:B------:R-:W4:Y:S01]  /*194c0*/  LDL R9, [R1+0xa5c] ;  /* 0x000a5c0001097983 */ /* 0x000f220000100800 */
[----:B------:R-:W-:Y:S02]  /*194d0*/  IADD3 R240, P2, R35, UR4, RZ ;  /* 0x0000000423f07c10 */ /* 0x000fe4000ff5e0ff */
[----:B------:R-:W-:Y:S01]  /*194e0*/  IADD3.X R243, R32, UR8, RZ, P3, !PT ;  /* 0x0000000820f37c10 */ /* 0x000fe20009ffe4ff */
[----:B------:R-:W4:Y:S01]  /*194f0*/  LDG.E.U8 R65, desc[UR6][R232.64] ;  /* 0x00000006e8417981 */ /* 0x000f22000c1e1100 */
[----:B------:R-:W-:Y:S02]  /*19500*/  IADD3.X R237, R34, UR8, RZ, P4, !PT ;  /* 0x0000000822ed7c10 */ /* 0x000fe4000a7fe4ff */
[----:B------:R-:W-:Y:S01]  /*19510*/  IADD3 R246, P4, R33, UR4, RZ ;  /* 0x0000000421f67c10 */ /* 0x000fe2000ff9e0ff */
[----:B------:R-:W4:Y:S04]  /*19520*/  LDG.E.U8 R116, desc[UR6][R242.64] ;  /* 0x00000006f2747981 */ /* 0x000f28000c1e1100 */
[----:B------:R-:W4:Y:S01]  /*19530*/  LDG.E.U8 R16, desc[UR6][R238.64] ;  /* 0x00000006ee107981 */ /* 0x000f22000c1e1100 */
        /* <DEDUP_REMOVED lines=8> */
[----:B------:R-:W4:Y:S04]  /*195c0*/  LDG.E.U8 R64, desc[UR6][R240.64] ;  /* 0x00000006f0407981 */ /* 0x000f28000c1e1100 */
[----:B------:R-:W4:Y:S01]  /*195d0*/  LDL R0, [R1+0xa6c] ;  /* 0x000a6c0001007983 */ /* 0x000f220000100800 */
[----:B------:R-:W-:Y:S02]  /*195e0*/  IADD3 R250, P2, R31, UR4, RZ ;  /* 0x000000041ffa7c10 */ /* 0x000fe4000ff5e0ff */
[----:B------:R-:W-:Y:S01]  /*195f0*/  IADD3.X R249, R27, UR8, RZ, P4, !PT ;  /* 0x000000081bf97c10 */ /* 0x000fe2000a7fe4ff */
[----:B------:R-:W4:Y:S01]  /*19600*/  LDG.E.U8 R19, desc[UR6][R246.64] ;  /* 0x00000006f6137981 */ /* 0x000f22000c1e1100 */
[----:B------:R-:W-:Y:S02]  /*19610*/  IADD3.X R251, R30, UR8, RZ, P2, !PT ;  /* 0x000000081efb7c10 */ /* 0x000fe400097fe4ff */
[----:B------:R-:W-:-:S02]  /*19620*/  IADD3 R30, P2, R29, UR4, RZ ;  /* 0x000000041d1e7c10 */ /* 0x000fc4000ff5e0ff */
[----:B------:R-:W-:Y:S01]  /*19630*/  IADD3 R26, P4, R26, UR4, RZ ;  /* 0x000000041a1a7c10 */ /* 0x000fe2000ff9e0ff */
[----:B------:R-:W4:Y:S01]  /*19640*/  LDG.E.U8 R115, desc[UR6][R250.64] ;  /* 0x00000006fa737981 */ /* 0x000f22000c1e1100 */
[----:B------:R-:W-:Y:S02]  /*19650*/  IADD3.X R31, R15, UR8, RZ, P2, !PT ;  /* 0x000000080f1f7c10 */ /* 0x000fe400097fe4ff */
[----:B------:R-:W-:Y:S02]  /*19660*/  IADD3.X R27, R28, UR8, RZ, P4, !PT ;  /* 0x000000081c1b7c10 */ /* 0x000fe4000a7fe4ff */
[----:B------:R-:W-:Y:S02]  /*19670*/  IADD3 R14, P2, R14, UR4, RZ ;  /* 0x000000040e0e7c10 */ /* 0x000fe4000ff5e0ff */
[----:B------:R-:W-:Y:S02]  /*19680*/  IADD3 R112, P4, R25, UR4, RZ ;  /* 0x0000000419707c10 */ /* 0x000fe4000ff9e0ff */
[----:B--2---:R-:W-:-:S04]  /*19690*/  IADD3 R6, P3, R6, UR4, RZ ;  /* 0x0000000406067c10 */ /* 0x004fc8000ff7e0ff */
[----:B------:R-:W-:Y:S02]  /*196a0*/  IADD3.X R7, R10, UR8, RZ, P3, !PT ;  /* 0x000000080a077c10 */ /* 0x000fe40009ffe4ff */
[----:B------:R-:W2:Y:S04]  /*196b0*/  LDL R10, [R1+0xa88] ;  /* 0x000a8800010a7983 */ /* 0x000ea80000100800 */
[----:B------:R3:W-:Y:S02]  /*196c0*/  STL.64 [R1+0x208], R6 ;  /* 0x0002080601007387 */ /* 0x0007e40000100a00 */
[----:B---3--:R-:W-:Y:S02]  /*196d0*/  IADD3 R6, P3, R4, UR4, RZ ;  /* 0x0000000404067c10 */ /* 0x008fe4000ff7e0ff */
[----:B------:R-:W3:Y:S02]  /*196e0*/  LDL R4, [R1+0xa74] ;  /* 0x000a740001047983 */ /* 0x000ee40000100800 */
[----:B------:R-:W-:-:S02]  /*196f0*/  IADD3.X R7, R24, UR8, RZ, P3, !PT ;  /* 0x0000000818077c10 */ /* 0x000fc40009ffe4ff */
[----:B------:R-:W-:Y:S04]  /*19700*/  STL.64 [R1+0x200], R30 ;  /* 0x0002001e01007387 */ /* 0x000fe80000100a00 */
[----:B------:R0:W-:Y:S01]  /*19710*/  STL.64 [R1+0x210], R6 ;  /* 0x0002100601007387 */ /* 0x0001e20000100a00 */
[----:B----4-:R-:W-:-:S03]  /*19720*/  IADD3.X R15, R9, UR8, RZ, P2, !PT ;  /* 0x00000008090f7c10 */ /* 0x010fc600097fe4ff */
[----:B------:R1:W-:Y:S04]  /*19730*/  STL.64 [R1+0x218], R26 ;  /* 0x0002181a01007387 */ /* 0x0003e80000100a00 */
[----:B------:R-:W4:Y:S01]  /*19740*/  LDL R39, [R1+0xa7c] ;  /* 0x000a7c0001277983 */ /* 0x000f220000100800 */
[----:B0-----:R-:W-:-:S03]  /*19750*/  IADD3 R6, P3, R3, UR4, RZ ;  /* 0x0000000403067c10 */ /* 0x001fc6000ff7e0ff */
[----:B------:R-:W4:Y:S04]  /*19760*/  LDL R38, [R1+0xa98] ;  /* 0x000a980001267983 */ /* 0x000f280000100800 */
[----:B------:R-:W4:Y:S04]  /*19770*/  LDL R3, [R1+0xa90] ;  /* 0x000a900001037983 */ /* 0x000f280000100800 */
[----:B------:R-:W4:Y:S04]  /*19780*/  LDL R35, [R1+0xa84] ;  /* 0x000a840001237983 */ /* 0x000f280000100800 */
[----:B------:R0:W-:Y:S04]  /*19790*/  STL.64 [R1+0x220], R14 ;  /* 0x0002200e01007387 */ /* 0x0001e80000100a00 */
[----:B------:R-:W4:Y:S01]  /*197a0*/  LDL R25, [R1+0xa8c] ;  /* 0x000a8c0001197983 */ /* 0x000f220000100800 */
[----:B------:R-:W-:-:S03]  /*197b0*/  IADD3 R60, P2, R8, UR4, RZ ;  /* 0x00000004083c7c10 */ /* 0x000fc6000ff5e0ff */
[----:B------:R-:W4:Y:S04]  /*197c0*/  LDL R34, [R1+0xaa0] ;  /* 0x000aa00001227983 */ /* 0x000f280000100800 */
[----:B------:R-:W4:Y:S04]  /*197d0*/  LDL R9, [R1+0xaa8] ;  /* 0x000aa80001097983 */ /* 0x000f280000100800 */
[----:B------:R-:W4:Y:S01]  /*197e0*/  LDL R37, [R1+0xa94] ;  /* 0x000a940001257983 */ /* 0x000f220000100800 */
[----:B------:R-:W-:-:S03]  /*197f0*/  IADD3.X R113, R2, UR8, RZ, P4, !PT ;  /* 0x0000000802717c10 */ /* 0x000fc6000a7fe4ff */
[----:B------:R-:W4:Y:S04]  /*19800*/  LDL R8, [R1+0xa9c] ;  /* 0x000a9c0001087983 */ /* 0x000f280000100800 */
[----:B------:R-:W4:Y:S04]  /*19810*/  LDL R31, [R1+0xaa4] ;  /* 0x000aa400011f7983 */ /* 0x000f280000100800 */
[----:B------:R-:W4:Y:S04]  /*19820*/  LDL R36, [R1+0xab0] ;  /* 0x000ab00001247983 */ /* 0x000f280000100800 */
[----:B------:R-:W4:Y:S04]  /*19830*/  LDL R2, [R1+0xab8] ;  /* 0x000ab80001027983 */ /* 0x000f280000100800 */
[----:B------:R-:W4:Y:S04]  /*19840*/  LDL R30, [R1+0xac0] ;  /* 0x000ac000011e7983 */ /* 0x000f280000100800 */
[----:B-1----:R-:W4:Y:S04]  /*19850*/  LDL R27, [R1+0xaac] ;  /* 0x000aac00011b7983 */ /* 0x002f280000100800 */
[----:B------:R-:W4:Y:S01]  /*19860*/  LDL R26, [R1+0xac8] ;  /* 0x000ac800011a7983 */ /* 0x000f220000100800 */
[----:B------:R-:W-:-:S03]  /*19870*/  IADD3.X R7, R0, UR8, RZ, P3, !PT ;  /* 0x0000000800077c10 */ /* 0x000fc60009ffe4ff */
[----:B0-----:R-:W4:Y:S04]  /*19880*/  LDL R15, [R1+0xabc] ;  /* 0x000abc00010f7983 */ /* 0x001f280000100800 */
[----:B------:R-:W4:Y:S04]  /*19890*/  LDL R24, [R1+0xab4] ;  /* 0x000ab40001187983 */ /* 0x000f280000100800 */
[----:B------:R-:W4:Y:S04]  /*198a0*/  LDL R29, [R1+0xac4] ;  /* 0x000ac400011d7983 */ /* 0x000f280000100800 */
[----:B------:R-:W4:Y:S04]  /*198b0*/  LDL R0, [R1+0xad0] ;  /* 0x000ad00001007983 */ /* 0x000f280000100800 */
[----:B------:R-:W4:Y:S01]  /*198c0*/  LDL R14, [R1+0xad8] ;  /* 0x000ad800010e7983 */ /* 0x000f220000100800 */
[----:B------:R-:W-:-:S03]  /*198d0*/  IADD3 R42, P4, R11, UR4, RZ ;  /* 0x000000040b2a7c10 */ /* 0x000fc6000ff9e0ff */
[----:B------:R-:W4:Y:S04]  /*198e0*/  LDL R11, [R1+0xacc] ;  /* 0x000acc00010b7983 */ /* 0x000f280000100800 */
[----:B------:R-:W4:Y:S01]  /*198f0*/  LDL R28, [R1+0xae0] ;  /* 0x000ae000011c7983 */ /* 0x000f220000100800 */
[----:B--2---:R-:W-:-:S03]  /*19900*/  IADD3 R40, P3, R10, UR4, RZ ;  /* 0x000000040a287c10 */ /* 0x004fc6000ff7e0ff */
[----:B------:R-:W2:Y:S01]  /*19910*/  LDL R10, [R1+0xae8] ;  /* 0x000ae800010a7983 */ /* 0x000ea20000100800 */
[----:B---3--:R-:W-:-:S03]  /*19920*/  IADD3.X R61, R4, UR8, RZ, P2, !PT ;  /* 0x00000008043d7c10 */ /* 0x008fc600097fe4ff */
[----:B------:R-:W3:Y:S04]  /*19930*/  LDL R4, [R1+0xad4] ;  /* 0x000ad40001047983 */ /* 0x000ee80000100800 */
[----:B------:R-:W2:Y:S01]  /*19940*/  LDG.E.U8 R61, desc[UR6][R60.64] ;  /* 0x000000063c3d7981 */ /* 0x000ea2000c1e1100 */
[----:B----4-:R-:W-:Y:S02]  /*19950*/  IADD3.X R43, R39, UR8, RZ, P4, !PT ;  /* 0x00000008272b7c10 */ /* 0x010fe4000a7fe4ff */
[----:B------:R-:W-:Y:S02]  /*19960*/  IADD3 R32, P2, R3, UR4, RZ ;  /* 0x0000000403207c10 */ /* 0x000fe4000ff5e0ff */
[----:B------:R-:W4:Y:S01]  /*19970*/  LDL R3, [R1+0xaf0] ;  /* 0x000af00001037983 */ /* 0x000f220000100800 */
[----:B------:R-:W-:-:S03]  /*19980*/  IADD3.X R41, R35, UR8, RZ, P3, !PT ;  /* 0x0000000823297c10 */ /* 0x000fc60009ffe4ff */
[----:B------:R-:W-:Y:S01]  /*19990*/  STL.64 [R1+0x230], R42 ;  /* 0x0002302a01007387 */ /* 0x000fe20000100a00 */
[----:B------:R-:W-:-:S05]  /*199a0*/  IADD3.X R33, R25, UR8, RZ, P2, !PT ;  /* 0x0000000819217c10 */ /* 0x000fca00097fe4ff */
[----:B------:R0:W-:Y:S04]  /*199b0*/  STL.64 [R1+0x240], R32 ;  /* 0x0002402001007387 */ /* 0x0001e80000100a00 */
[----:B------:R-:W-:Y:S04]  /*199c0*/  STL.64 [R1+0x228], R40 ;  /* 0x0002282801007387 */ /* 0x000fe80000100a00 */
[----:B------:R-:W2:Y:S01]  /*199d0*/  LDL R25, [R1+0xadc] ;  /* 0x000adc0001197983 */ /* 0x000ea20000100800 */
[----:B------:R-:W-:Y:S02]  /*199e0*/  IADD3 R38, P4, R38, UR4, RZ ;  /* 0x0000000426267c10 */ /* 0x000fe4000ff9e0ff */
[----:B------:R-:W-:-:S02]  /*199f0*/  IADD3 R34, P3, R34, UR4, RZ ;  /* 0x0000000422227c10 */ /* 0x000fc4000ff7e0ff */
[----:B0-----:R-:W-:Y:S02]  /*19a00*/  IADD3 R32, P2, R9, UR4, RZ ;  /* 0x0000000409207c10 */ /* 0x001fe4000ff5e0ff */
[----:B------:R-:W-:Y:S01]  /*19a10*/  IADD3.X R39, R37, UR8, RZ, P4, !PT ;  /* 0x0000000825277c10 */ /* 0x000fe2000a7fe4ff */
[----:B------:R-:W2:Y:S01]  /*19a20*/  LDL R9, [R1+0xaf8] ;  /* 0x000af80001097983 */ /* 0x000ea20000100800 */
[----:B------:R-:W-:Y:S02]  /*19a30*/  IADD3.X R35, R8, UR8, RZ, P3, !PT ;  /* 0x0000000808237c10 */ /* 0x000fe40009ffe4ff */
[----:B------:R-:W-:Y:S01]  /*19a40*/  IADD3.X R33, R31, UR8, RZ, P2, !PT ;  /* 0x000000081f217c10 */ /* 0x000fe200097fe4ff */
[----:B------:R-:W-:Y:S01]  /*19a50*/  STL.64 [R1+0x238], R38 ;  /* 0x0002382601007387 */ /* 0x000fe20000100a00 */
[----:B------:R-:W-:Y:S02]  /*19a60*/  IADD3 R110, P4, R36, UR4, RZ ;  /* 0x00000004246e7c10 */ /* 0x000fe4000ff9e0ff */
[----:B------:R-:W-:Y:S01]  /*19a70*/  IADD3 R58, P3, R2, UR4, RZ ;  /* 0x00000004023a7c10 */ /* 0x000fe2000ff7e0ff */
[----:B------:R-:W2:Y:S04]  /*19a80*/  LDL R8, [R1+0xae4] ;  /* 0x000ae40001087983 */ /* 0x000ea80000100800 */
[----:B------:R-:W2:Y:S04]  /*19a90*/  LDL R2, [R1+0xb00] ;  /* 0x000b000001027983 */ /* 0x000ea80000100800 */
[----:B------:R-:W-:Y:S01]  /*19aa0*/  STL.64 [R1+0x250], R34 ;  /* 0x0002502201007387 */ /* 0x000fe20000100a00 */
[----:B------:R-:W-:-:S03]  /*19ab0*/  IADD3.X R111, R27, UR8, RZ, P4, !PT ;  /* 0x000000081b6f7c10 */ /* 0x000fc6000a7fe4ff */
[----:B------:R0:W-:Y:S04]  /*19ac0*/  STL.64 [R1+0x248], R32 ;  /* 0x0002482001007387 */ /* 0x0001e80000100a00 */
[----:B------:R-:W2:Y:S01]  /*19ad0*/  LDG.E.U8 R111, desc[UR6][R110.64] ;  /* 0x000000066e6f7981 */ /* 0x000ea2000c1e1100 */
[----:B------:R-:W-:-:S03]  /*19ae0*/  IADD3.X R59, R24, UR8, RZ, P3, !PT ;  /* 0x00000008183b7c10 */ /* 0x000fc60009ffe4ff */
[----:B------:R-:W2:Y:S01]  /*19af0*/  LDL R24, [R1+0xb08] ;  /* 0x000b080001187983 */ /* 0x000ea20000100800 */
[----:B0-----:R-:W-:-:S03]  /*19b00*/  IADD3 R32, P2, R30, UR4, RZ ;  /* 0x000000041e207c10 */ /* 0x001fc6000ff5e0ff */
[----:B------:R-:W2:Y:S01]  /*19b10*/  LDG.E.U8 R59, desc[UR6][R58.64] ;  /* 0x000000063a3b7981 */ /* 0x000ea2000c1e1100 */
[----:B------:R-:W-:Y:S02]  /*19b20*/  IADD3 R30, P4, R26, UR4, RZ ;  /* 0x000000041a1e7c10 */ /* 0x000fe4000ff9e0ff */
[----:B------:R-:W-:Y:S02]  /*19b30*/  IADD3.X R33, R15, UR8, RZ, P2, !PT ;  /* 0x000000080f217c10 */ /* 0x000fe400097fe4ff */
[----:B------:R-:W-:Y:S02]  /*19b40*/  IADD3.X R31, R29, UR8, RZ, P4, !PT ;  /* 0x000000081d1f7c10 */ /* 0x000fe4000a7fe4ff */
[----:B------:R-:W-:Y:S02]  /*19b50*/  IADD3 R26, P3, R0, UR4, RZ ;  /* 0x00000004001a7c10 */ /* 0x000fe4000ff7e0ff */
[----:B------:R-:W-:Y:S01]  /*19b60*/  IADD3 R14, P2, R14, UR4, RZ ;  /* 0x000000040e0e7c10 */ /* 0x000fe2000ff5e0ff */
[----:B------:R-:W2:Y:S04]  /*19b70*/  LDL R0, [R1+0xaec] ;  /* 0x000aec0001007983 */ /* 0x000ea80000100800 */
[----:B------:R0:W-:Y:S04]  /*19b80*/  STL.64 [R1+0x260], R32 ;  /* 0x0002602001007387 */ /* 0x0001e80000100a00 */
[----:B------:R-:W-:Y:S01]  /*19b90*/  STL.64 [R1+0x258], R30 ;  /* 0x0002581e01007387 */ /* 0x000fe20000100a00 */
[----:B------:R-:W-:-:S02]  /*19ba0*/  IADD3.X R27, R11, UR8, RZ, P3, !PT ;  /* 0x000000080b1b7c10 */ /* 0x000fc40009ffe4ff */
[----:B------:R-:W-:Y:S02]  /*19bb0*/  IADD3 R28, P4, R28, UR4, RZ ;  /* 0x000000041c1c7c10 */ /* 0x000fe4000ff9e0ff */
[----:B---3--:R-:W-:Y:S02]  /*19bc0*/  IADD3.X R15, R4, UR8, RZ, P2, !PT ;  /* 0x00000008040f7c10 */ /* 0x008fe400097fe4ff */
[----:B------:R-:W3:Y:S04]  /*19bd0*/  LDL R4, [R1+0xaf4] ;  /* 0x000af40001047983 */ /* 0x000ee80000100800 */
[----:B------:R1:W-:Y:S04]  /*19be0*/  STL.64 [R1+0x270], R26 ;  /* 0x0002701a01007387 */ /* 0x0003e80000100a00 */
[----:B------:R-:W3:Y:S04]  /*19bf0*/  LDL R41, [R1+0xb10] ;  /* 0x000b100001297983 */ /* 0x000ee80000100800 */
[----:B------:R4:W-:Y:S04]  /*19c00*/  STL.64 [R1+0x268], R14 ;  /* 0x0002680e01007387 */ /* 0x0009e80000100a00 */
[----:B0-----:R-:W3:Y:S04]  /*19c10*/  LDL R33, [R1+0xafc] ;  /* 0x000afc0001217983 */ /* 0x001ee80000100800 */
[----:B-1----:R-:W3:Y:S04]  /*19c20*/  LDL R26, [R1+0xb18] ;  /* 0x000b1800011a7983 */ /* 0x002ee80000100800 */
[----:B----4-:R-:W4:Y:S01]  /*19c30*/  LDL R15, [R1+0xb04] ;  /* 0x000b0400010f7983 */ /* 0x010f220000100800 */
[----:B------:R-:W-:-:S03]  /*19c40*/  IADD3 R108, P2, R3, UR4, RZ ;  /* 0x00000004036c7c10 */ /* 0x000fc6000ff5e0ff */
[----:B------:R-:W4:Y:S04]  /*19c50*/  LDL R3, [R1+0xb0c] ;  /* 0x000b0c0001037983 */ /* 0x000f280000100800 */
[----:B------:R-:W4:Y:S04]  /*19c60*/  LDL R14, [R1+0xb20] ;  /* 0x000b2000010e7983 */ /* 0x000f280000100800 */
[----:B------:R-:W4:Y:S04]  /*19c70*/  LDL R32, [R1+0xb28] ;  /* 0x000b280001207983 */ /* 0x000f280000100800 */
[----:B------:R-:W4:Y:S01]  /*19c80*/  LDL R40, [R1+0xb14] ;  /* 0x000b140001287983 */ /* 0x000f220000100800 */
[----:B--2---:R-:W-:-:S05]  /*19c90*/  IADD3.X R29, R25, UR8, RZ, P4, !PT ;  /* 0x00000008191d7c10 */ /* 0x004fca000a7fe4ff */
[----:B------:R0:W-:Y:S04]  /*19ca0*/  STL.64 [R1+0x278], R28 ;  /* 0x0002781c01007387 */ /* 0x0001e80000100a00 */
[----:B------:R-:W2:Y:S01]  /*19cb0*/  LDL R36, [R1+0xb1c] ;  /* 0x000b1c0001247983 */ /* 0x000ea20000100800 */
[----:B------:R-:W-:-:S03]  /*19cc0*/  IADD3 R10, P3, R10, UR4, RZ ;  /* 0x000000040a0a7c10 */ /* 0x000fc6000ff7e0ff */
[----:B------:R-:W2:Y:S01]  /*19cd0*/  LDL R34, [R1+0xb24] ;  /* 0x000b240001227983 */ /* 0x000ea20000100800 */
[----:B------:R-:W-:-:S03]  /*19ce0*/  IADD3 R56, P4, R9, UR4, RZ ;  /* 0x0000000409387c10 */ /* 0x000fc6000ff9e0ff */
[----:B------:R-:W2:Y:S01]  /*19cf0*/  LDL R37, [R1+0xb30] ;  /* 0x000b300001257983 */ /* 0x000ea20000100800 */
[----:B------:R-:W-:-:S03]  /*19d00*/  IADD3.X R11, R8, UR8, RZ, P3, !PT ;  /* 0x00000008080b7c10 */ /* 0x000fc60009ffe4ff */
[----:B------:R-:W2:Y:S04]  /*19d10*/  LDL R31, [R1+0xb40] ;  /* 0x000b4000011f7983 */ /* 0x000ea80000100800 */
[----:B------:R-:W2:Y:S01]  /*19d20*/  LDL R9, [R1+0xb2c] ;  /* 0x000b2c0001097983 */ /* 0x000ea20000100800 */
[----:B------:R-:W-:-:S03]  /*19d30*/  IADD3 R38, P3, R2, UR4, RZ ;  /* 0x0000000402267c10 */ /* 0x000fc6000ff7e0ff */
[----:B------:R-:W2:Y:S04]  /*19d40*/  LDL R35, [R1+0xb38] ;  /* 0x000b380001237983 */ /* 0x000ea80000100800 */
[----:B------:R-:W2:Y:S04]  /*19d50*/  LDL R8, [R1+0xb48] ;  /* 0x000b480001087983 */ /* 0x000ea80000100800 */
[----:B0-----:R-:W2:Y:S04]  /*19d60*/  LDL R29, [R1+0xb3c] ;  /* 0x000b3c00011d7983 */ /* 0x001ea80000100800 */
[----:B------:R-:W2:Y:S04]  /*19d70*/  LDL R2, [R1+0xb34] ;  /* 0x000b340001027983 */ /* 0x000ea80000100800 */
[----:B------:R-:W2:Y:S04]  /*19d80*/  LDL R25, [R1+0xb44] ;  /* 0x000b440001197983 */ /* 0x000ea80000100800 */
[----:B------:R-:W2:Y:S01]  /*19d90*/  LDL R28, [R1+0xb58] ;  /* 0x000b5800011c7983 */ /* 0x000ea20000100800 */
[----:B------:R-:W-:-:S03]  /*19da0*/  IADD3.X R109, R0, UR8, RZ, P2, !PT ;  /* 0x00000008006d7c10 */ /* 0x000fc600097fe4ff */
[----:B------:R-:W2:Y:S01]  /*19db0*/  LDL R0, [R1+0xb50] ;  /* 0x000b500001007983 */ /* 0x000ea20000100800 */
[----:B------:R-:W-:-:S03]  /*19dc0*/  IADD3 R44, P2, R24, UR4, RZ ;  /* 0x00000004182c7c10 */ /* 0x000fc6000ff5e0ff */
[----:B------:R-:W2:Y:S04]  /*19dd0*/  LDL R24, [R1+0xb60] ;  /* 0x000b600001187983 */ /* 0x000ea80000100800 */
[----:B------:R-:W2:Y:S04]  /*19de0*/  LDL R30, [R1+0xb4c] ;  /* 0x000b4c00011e7983 */ /* 0x000ea80000100800 */
[----:B------:R-:W2:Y:S04]  /*19df0*/  LDL R27, [R1+0xb68] ;  /* 0x000b6800011b7983 */ /* 0x000ea80000100800 */
[----:B------:R-:W2:Y:S01]  /*19e00*/  LDG.E.U8 R109, desc[UR6][R108.64] ;  /* 0x000000066c6d7981 */ /* 0x000ea2000c1e1100 */
[----:B---3--:R-:W-:-:S03]  /*19e10*/  IADD3.X R57, R4, UR8, RZ, P4, !PT ;  /* 0x0000000804397c10 */ /* 0x008fc6000a7fe4ff */
[----:B------:R-:W3:Y:S04]  /*19e20*/  LDL R4, [R1+0xb54] ;  /* 0x000b540001047983 */ /* 0x000ee80000100800 */
[----:B------:R-:W3:Y:S01]  /*19e30*/  LDG.E.U8 R57, desc[UR6][R56.64] ;  /* 0x0000000638397981 */ /* 0x000ee2000c1e1100 */
[----:B------:R-:W-:Y:S02]  /*19e40*/  IADD3 R42, P4, R41, UR4, RZ ;  /* 0x00000004292a7c10 */ /* 0x000fe4000ff9e0ff */
[----:B------:R-:W-:-:S05]  /*19e50*/  IADD3.X R39, R33, UR8, RZ, P3, !PT ;  /* 0x0000000821277c10 */ /* 0x000fca0009ffe4ff */
[----:B------:R0:W-:Y:S01]  /*19e60*/  STL.64 [R1+0x288], R38 ;  /* 0x0002882601007387 */ /* 0x0001e20000100a00 */
[----:B----4-:R-:W-:Y:S02]  /*19e70*/  IADD3.X R45, R15, UR8, RZ, P2, !PT ;  /* 0x000000080f2d7c10 */ /* 0x010fe400097fe4ff */
[----:B------:R-:W-:Y:S02]  /*19e80*/  IADD3.X R43, R3, UR8, RZ, P4, !PT ;  /* 0x00000008032b7c10 */ /* 0x000fe4000a7fe4ff */
[----:B0-----:R-:W-:Y:S02]  /*19e90*/  IADD3 R38, P3, R26, UR4, RZ ;  /* 0x000000041a267c10 */ /* 0x001fe4000ff7e0ff */
[----:B------:R-:W4:Y:S04]  /*19ea0*/  LDL R26, [R1+0xb70] ;  /* 0x000b7000011a7983 */ /* 0x000f280000100800 */
[----:B------:R-:W-:Y:S04]  /*19eb0*/  STL.64 [R1+0x280], R44 ;  /* 0x0002802c01007387 */ /* 0x000fe80000100a00 */
[----:B------:R-:W4:Y:S01]  /*19ec0*/  LDL R3, [R1+0xb5c] ;  /* 0x000b5c0001037983 */ /* 0x000f220000100800 */
[----:B------:R-:W-:-:S02]  /*19ed0*/  IADD3 R14, P2, R14, UR4, RZ ;  /* 0x000000040e0e7c10 */ /* 0x000fc4000ff5e0ff */
[----:B------:R-:W-:Y:S01]  /*19ee0*/  IADD3.X R39, R40, UR8, RZ, P3, !PT ;  /* 0x0000000828277c10 */ /* 0x000fe20009ffe4ff */
[----:B------:R-:W-:Y:S01]  /*19ef0*/  STL.64 [R1+0x298], R42 ;  /* 0x0002982a01007387 */ /* 0x000fe20000100a00 */
[----:B--2---:R-:W-:-:S05]  /*19f00*/  IADD3.X R15, R36, UR8, RZ, P2, !PT ;  /* 0x00000008240f7c10 */ /* 0x004fca00097fe4ff */
[----:B------:R0:W-:Y:S04]  /*19f10*/  STL.64 [R1+0x2a8], R14 ;  /* 0x0002a80e01007387 */ /* 0x0001e80000100a00 */
[----:B------:R-:W-:Y:S04]  /*19f20*/  STL.64 [R1+0x290], R38 ;  /* 0x0002902601007387 */ /* 0x000fe80000100a00 */
[----:B0-----:R-:W2:Y:S01]  /*19f30*/  LDL R14, [R1+0xb64] ;  /* 0x000b6400010e7983 */ /* 0x001ea20000100800 */
[----:B------:R-:W-:Y:S02]  /*19f40*/  IADD3 R32, P4, R32, UR4, RZ ;  /* 0x0000000420207c10 */ /* 0x000fe4000ff9e0ff */
[----:B------:R-:W-:Y:S01]  /*19f50*/  IADD3 R106, P3, R37, UR4, RZ ;  /* 0x00000004256a7c10 */ /* 0x000fe2000ff7e0ff */
[----:B------:R-:W2:Y:S01]  /*19f60*/  LDL R15, [R1+0xb78] ;  /* 0x000b7800010f7983 */ /* 0x000ea20000100800 */
[----:B------:R-:W-:-:S02]  /*19f70*/  IADD3.X R33, R34, UR8, RZ, P4, !PT ;  /* 0x0000000822217c10 */ /* 0x000fc4000a7fe4ff */
[----:B------:R-:W-:Y:S02]  /*19f80*/  IADD3 R34, P4, R31, UR4, RZ ;  /* 0x000000041f227c10 */ /* 0x000fe4000ff9e0ff */
[----:B------:R-:W-:Y:S01]  /*19f90*/  IADD3.X R107, R9, UR8, RZ, P3, !PT ;  /* 0x00000008096b7c10 */ /* 0x000fe20009ffe4ff */
[----:B------:R0:W-:Y:S01]  /*19fa0*/  STL.64 [R1+0x2a0], R32 ;  /* 0x0002a02001007387 */ /* 0x0001e20000100a00 */
[----:B------:R-:W-:Y:S02]  /*19fb0*/  IADD3 R54, P2, R35, UR4, RZ ;  /* 0x0000000423367c10 */ /* 0x000fe4000ff5e0ff */
[----:B------:R-:W-:Y:S02]  /*19fc0*/  IADD3.X R35, R29, UR8, RZ, P4, !PT ;  /* 0x000000081d237c10 */ /* 0x000fe4000a7fe4ff */
[----:B------:R-:W-:Y:S01]  /*19fd0*/  IADD3.X R55, R2, UR8, RZ, P2, !PT ;  /* 0x0000000802377c10 */ /* 0x000fe200097fe4ff */
[----:B------:R-:W2:Y:S04]  /*19fe0*/  LDG.E.U8 R107, desc[UR6][R106.64] ;  /* 0x000000066a6b7981 */ /* 0x000ea8000c1e1100 */
[----:B------:R-:W2:Y:S01]  /*19ff0*/  LDL R2, [R1+0x108c] ;  /* 0x00108c0001027983 */ /* 0x000ea20000100800 */
[----:B0-----:R-:W-:-:S02]  /*1a000*/  IADD3 R32, P3, R8, UR4, RZ ;  /* 0x0000000408207c10 */ /* 0x001fc4000ff7e0ff */
[----:B------:R-:W-:Y:S01]  /*1a010*/  IADD3 R28, P4, R28, UR4, RZ ;  /* 0x000000041c1c7c10 */ /* 0x000fe2000ff9e0ff */
[----:B------:R-:W2:Y:S01]  /*1a020*/  LDG.E.U8 R55, desc[UR6][R54.64] ;  /* 0x0000000636377981 */ /* 0x000ea2000c1e1100 */
[----:B------:R-:W-:Y:S02]  /*1a030*/  IADD3.X R33, R25, UR8, RZ, P3, !PT ;  /* 0x0000000819217c10 */ /* 0x000fe40009ffe4ff */
[----:B------:R-:W-:Y:S02]  /*1a040*/  IADD3 R8, P2, R0, UR4, RZ ;  /* 0x0000000400087c10 */ /* 0x000fe4000ff5e0ff */
[----:B------:R-:W2:Y:S04]  /*1a050*/  LDL R0, [R1+0xb6c] ;  /* 0x000b6c0001007983 */ /* 0x000ea80000100800 */
[----:B------:R-:W-:Y:S04]  /*1a060*/  STL.64 [R1+0x2b8], R34 ;  /* 0x0002b82201007387 */ /* 0x000fe80000100a00 */
[----:B------:R-:W-:Y:S04]  /*1a070*/  STL.64 [R1+0x2b0], R32 ;  /* 0x0002b02001007387 */ /* 0x000fe80000100a00 */
[----:B------:R-:W2:Y:S04]  /*1a080*/  LDL R39, [R1+0x1088] ;  /* 0x0010880001277983 */ /* 0x000ea80000100800 */
[----:B------:R-:W2:Y:S04]  /*1a090*/  LDL R38, [R1+0x1090] ;  /* 0x0010900001267983 */ /* 0x000ea80000100800 */
[----:B------:R-:W2:Y:S04]  /*1a0a0*/  LDL R42, [R1+0xb74] ;  /* 0x000b7400012a7983 */ /* 0x000ea80000100800 */
[----:B------:R-:W2:Y:S01]  /*1a0b0*/  LDL R37, [R1+0xb7c] ;  /* 0x000b7c0001257983 */ /* 0x000ea20000100800 */
[----:B------:R-:W-:-:S02]  /*1a0c0*/  IADD3 R24, P3, R24, UR4, RZ ;  /* 0x0000000418187c10 */ /* 0x000fc4000ff7e0ff */
[----:B------:R-:W-:Y:S02]  /*1a0d0*/  IADD3.X R9, R30, UR8, RZ, P2, !PT ;  /* 0x000000081e097c10 */ /* 0x000fe400097fe4ff */
[----:B------:R-:W-:-:S03]  /*1a0e0*/  IADD3 R104, P2, R27, UR4, RZ ;  /* 0x000000041b687c10 */ /* 0x000fc6000ff5e0ff */
[----:B------:R-:W2:Y:S01]  /*1a0f0*/  LDG.E.U8 R106, desc[UR6][R8.64] ;  /* 0x00000006086a7981 */ /* 0x000ea2000c1e1100 */
[----:B---3--:R-:W-:-:S05]  /*1a100*/  IADD3.X R29, R4, UR8, RZ, P4, !PT ;  /* 0x00000008041d7c10 */ /* 0x008fca000a7fe4ff */
[----:B------:R0:W-:Y:S04]  /*1a110*/  STL.64 [R1+0x2c0], R28 ;  /* 0x0002c01c01007387 */ /* 0x0001e80000100a00 */
[----:B------:R-:W3:Y:S04]  /*1a120*/  LDL R36, [R1+0x1094] ;  /* 0x0010940001247983 */ /* 0x000ee80000100800 */
[----:B------:R-:W3:Y:S04]  /*1a130*/  LDL R4, [R1+0x1098] ;  /* 0x0010980001047983 */ /* 0x000ee80000100800 */
[----:B0-----:R-:W3:Y:S04]  /*1a140*/  LDL R29, [R1+0x1074] ;  /* 0x00107400011d7983 */ /* 0x001ee80000100800 */
[----:B------:R-:W3:Y:S04]  /*1a150*/  LDL R35, [R1+0x1078] ;  /* 0x0010780001237983 */ /* 0x000ee80000100800 */
[----:B------:R-:W3:Y:S04]  /*1a160*/  LDL R34, [R1+0x107c] ;  /* 0x00107c0001227983 */ /* 0x000ee80000100800 */
[----:B------:R-:W3:Y:S01]  /*1a170*/  LDL R28, [R1+0xb80] ;  /* 0x000b8000011c7983 */ /* 0x000ee20000100800 */
[----:B----4-:R-:W-:-:S05]  /*1a180*/  IADD3.X R25, R3, UR8, RZ, P3, !PT ;  /* 0x0000000803197c10 */ /* 0x010fca0009ffe4ff */
[----:B------:R0:W-:Y:S04]  /*1a190*/  STL.64 [R1+0x2c8], R24 ;  /* 0x0002c81801007387 */ /* 0x0001e80000100a00 */
[----:B------:R-:W4:Y:S04]  /*1a1a0*/  LDL R3, [R1+0x1080] ;  /* 0x0010800001037983 */ /* 0x000f280000100800 */
[----:B------:R-:W4:Y:S04]  /*1a1b0*/  LDL R33, [R1+0x1060] ;  /* 0x0010600001217983 */ /* 0x000f280000100800 */
[----:B------:R-:W4:Y:S04]  /*1a1c0*/  LDL R32, [R1+0x1084] ;  /* 0x0010840001207983 */ /* 0x000f280000100800 */
[----:B------:R-:W4:Y:S04]  /*1a1d0*/  LDL R31, [R1+0x1064] ;  /* 0x00106400011f7983 */ /* 0x000f280000100800 */
[----:B------:R-:W4:Y:S01]  /*1a1e0*/  LDL R27, [R1+0x1068] ;  /* 0x00106800011b7983 */ /* 0x000f220000100800 */
[----:B--2---:R-:W-:-:S03]  /*1a1f0*/  IADD3.X R105, R14, UR8, RZ, P2, !PT ;  /* 0x000000080e697c10 */ /* 0x004fc600097fe4ff */
[----:B------:R-:W2:Y:S04]  /*1a200*/  LDL R30, [R1+0x104c] ;  /* 0x00104c00011e7983 */ /* 0x000ea80000100800 */
[----:B------:R-:W2:Y:S01]  /*1a210*/  LDL R14, [R1+0xb84] ;  /* 0x000b8400010e7983 */ /* 0x000ea20000100800 */
[----:B------:R-:W-:-:S03]  /*1a220*/  IADD3 R52, P4, R26, UR4, RZ ;  /* 0x000000041a347c10 */ /* 0x000fc6000ff9e0ff */
[----:B------:R-:W2:Y:S01]  /*1a230*/  LDL R26, [R1+0x106c] ;  /* 0x00106c00011a7983 */ /* 0x000ea20000100800 */
[----:B------:R-:W-:-:S03]  /*1a240*/  IADD3 R40, P2, R2, UR4, RZ ;  /* 0x0000000402287c10 */ /* 0x000fc6000ff5e0ff */
[----:B------:R-:W2:Y:S01]  /*1a250*/  LDL R2, [R1+0x1070] ;  /* 0x0010700001027983 */ /* 0x000ea20000100800 */
[----:B------:R-:W-:-:S03]  /*1a260*/  IADD3.X R53, R0, UR8, RZ, P4, !PT ;  /* 0x0000000800357c10 */ /* 0x000fc6000a7fe4ff */
[----:B------:R-:W2:Y:S01]  /*1a270*/  LDL R0, [R1+0x1050] ;  /* 0x0010500001007983 */ /* 0x000ea20000100800 */
[----:B------:R-:W-:Y:S02]  /*1a280*/  IADD3.X R41, R39, UR8, RZ, P2, !PT ;  /* 0x0000000827297c10 */ /* 0x000fe400097fe4ff */
[----:B------:R-:W-:-:S04]  /*1a290*/  IADD3 R38, P2, R38, UR4, RZ ;  /* 0x0000000426267c10 */ /* 0x000fc8000ff5e0ff */
[----:B------:R-:W-:Y:S01]  /*1a2a0*/  IADD3.X R39, R37, UR8, RZ, P2, !PT ;  /* 0x0000000825277c10 */ /* 0x000fe200097fe4ff */
[----:B------:R-:W-:Y:S04]  /*1a2b0*/  STL [R1+0x13c0], R207 ;  /* 0x0013c0cf01007387 */ /* 0x000fe80000100800 */
[----:B------:R-:W-:Y:S01]  /*1a2c0*/  STL.64 [R1+0x2d8], R40 ;  /* 0x0002d82801007387 */ /* 0x000fe20000100a00 */
[----:B0-----:R-:W-:Y:S02]  /*1a2d0*/  IADD3 R24, P3, R15, UR4, RZ ;  /* 0x000000040f187c10 */ /* 0x001fe4000ff7e0ff */
[----:B------:R-:W-:Y:S02]  /*1a2e0*/  SHF.R.U32.HI R15, RZ, 0x4, R5 ;  /* 0x00000004ff0f7819 */ /* 0x000fe40000011605 */
[----:B------:R-:W-:-:S02]  /*1a2f0*/  IADD3.X R25, R42, UR8, RZ, P3, !PT ;  /* 0x000000082a197c10 */ /* 0x000fc40009ffe4ff */
[----:B------:R-:W-:Y:S02]  /*1a300*/  LOP3.LUT P3, RZ, R15, 0x1, RZ, 0xc0, !PT ;  /* 0x000000010fff7812 */ /* 0x000fe4000786c0ff */
[----:B---3--:R-:W-:-:S04]  /*1a310*/  IADD3 R36, P2, R36, UR4, RZ ;  /* 0x0000000424247c10 */ /* 0x008fc8000ff5e0ff */
[----:B------:R-:W-:-:S05]  /*1a320*/  IADD3.X R37, R29, UR8, RZ, P2, !PT ;  /* 0x000000081d257c10 */ /* 0x000fca00097fe4ff */
[----:B------:R0:W-:Y:S04]  /*1a330*/  STL.64 [R1+0x2e8], R36 ;  /* 0x0002e82401007387 */ /* 0x0001e80000100a00 */
[----:B------:R-:W-:Y:S04]  /*1a340*/  STL.64 [R1+0x2d0], R38 ;  /* 0x0002d02601007387 */ /* 0x000fe80000100a00 */
[----:B------:R-:W3:Y:S01]  /*1a350*/  LDL R29, [R1+0x1054] ;  /* 0x00105400011d7983 */ /* 0x000ee20000100800 */
[----:B0-----:R-:W-:-:S03]  /*1a360*/  IADD3 R36, P2, R4, UR4, RZ ;  /* 0x0000000404247c10 */ /* 0x001fc6000ff5e0ff */
[----:B------:R-:W3:Y:S01]  /*1a370*/  LDL R4, [R1+0xb88] ;  /* 0x000b880001047983 */ /* 0x000ee20000100800 */
[----:B------:R-:W-:Y:S02]  /*1a380*/  IADD3.X R37, R35, UR8, RZ, P2, !PT ;  /* 0x0000000823257c10 */ /* 0x000fe400097fe4ff */
[----:B------:R-:W-:-:S04]  /*1a390*/  IADD3 R34, P2, R34, UR4, RZ ;  /* 0x0000000422227c10 */ /* 0x000fc8000ff5e0ff */
[----:B------:R-:W-:-:S05]  /*1a3a0*/  IADD3.X R35, R28, UR8, RZ, P2, !PT ;  /* 0x000000081c237c10 */ /* 0x000fca00097fe4ff */
[----:B------:R4:W-:Y:S04]  /*1a3b0*/  STL.64 [R1+0x2f8], R34 ;  /* 0x0002f82201007387 */ /* 0x0009e80000100a00 */
[----:B------:R-:W-:Y:S04]  /*1a3c0*/  STL.64 [R1+0x2e0], R36 ;  /* 0x0002e02401007387 */ /* 0x000fe80000100a00 */
[----:B------:R-:W3:Y:S01]  /*1a3d0*/  LDL R28, [R1+0x1058] ;  /* 0x00105800011c7983 */ /* 0x000ee20000100800 */
[----:B----4-:R-:W-:-:S03]  /*1a3e0*/  IADD3 R34, P2, R3, UR4, RZ ;  /* 0x0000000403227c10 */ /* 0x010fc6000ff5e0ff */
[----:B------:R-:W4:Y:S01]  /*1a3f0*/  LDL R15, [R1+0x105c] ;  /* 0x00105c00010f7983 */ /* 0x000f220000100800 */
[----:B------:R-:W-:-:S03]  /*1a400*/  IADD3.X R35, R33, UR8, RZ, P2, !PT ;  /* 0x0000000821237c10 */ /* 0x000fc600097fe4ff */
[----:B------:R-:W4:Y:S01]  /*1a410*/  LDL R3, [R1+0x1038] ;  /* 0x0010380001037983 */ /* 0x000f220000100800 */
[----:B------:R-:W-:-:S03]  /*1a420*/  IADD3 R102, P2, R32, UR4, RZ ;  /* 0x0000000420667c10 */ /* 0x000fc6000ff5e0ff */
[----:B------:R0:W-:Y:S01]  /*1a430*/  STL.64 [R1+0x2f0], R34 ;  /* 0x0002f02201007387 */ /* 0x0001e20000100a00 */
[----:B------:R-:W-:Y:S02]  /*1a440*/  IADD3.X R103, R31, UR8, RZ, P2, !PT ;  /* 0x000000081f677c10 */ /* 0x000fe400097fe4ff */
[----:B------:R-:W-:Y:S01]  /*1a450*/  IADD3 R50, P2, R27, UR4, RZ ;  /* 0x000000041b327c10 */ /* 0x000fe2000ff5e0ff */
[----:B------:R-:W4:Y:S04]  /*1a460*/  LDL R33, [R1+0x1040] ;  /* 0x0010400001217983 */ /* 0x000f280000100800 */
[----:B0-----:R-:W4:Y:S01]  /*1a470*/  LDL R34, [R1+0x103c] ;  /* 0x00103c0001227983 */ /* 0x001f220000100800 */
[----:B--2---:R-:W-:-:S03]  /*1a480*/  IADD3.X R51, R14, UR8, RZ, P2, !PT ;  /* 0x000000080e337c10 */ /* 0x004fc600097fe4ff */
[----:B------:R-:W2:Y:S01]  /*1a490*/  LDL R14, [R1+0xb8c] ;  /* 0x000b8c00010e7983 */ /* 0x000ea20000100800 */
[----:B------:R-:W-:Y:S02]  /*1a4a0*/  IADD3 R26, P2, R26, UR4, RZ ;  /* 0x000000041a1a7c10 */ /* 0x000fe4000ff5e0ff */
[----:B------:R-:W-:Y:S01]  /*1a4b0*/  LOP3.LUT P4, RZ, R206, 0x1, RZ, 0xc0, !PT ;  /* 0x00000001ceff7812 */ /* 0x000fe2000788c0ff */
[----:B------:R-:W2:Y:S01]  /*1a4c0*/  LDG.E.U8 R51, desc[UR6][R50.64] ;  /* 0x0000000632337981 */ /* 0x000ea2000c1e1100 */
[----:B------:R-:W-:Y:S02]  /*1a4d0*/  IADD3.X R27, R30, UR8, RZ, P2, !PT ;  /* 0x000000081e1b7c10 */ /* 0x000fe400097fe4ff */
[----:B------:R-:W-:Y:S01]  /*1a4e0*/  SHF.R.U32.HI R5, RZ, 0x1, R5 ;  /* 0x00000001ff057819 */ /* 0x000fe20000011605 */
[----:B------:R-:W2:Y:S04]  /*1a4f0*/  LDG.E.U8 R103, desc[UR6][R102.64] ;  /* 0x0000000666677981 */ /* 0x000ea8000c1e1100 */
[----:B------:R0:W-:Y:S04]  /*1a500*/  STL.64 [R1+0x300], R26 ;  /* 0x0003001a01007387 */ /* 0x0001e80000100a00 */
[----:B------:R-:W2:Y:S04]  /*1a510*/  LDL R45, [R1+0x1044] ;  /* 0x00104400012d7983 */ /* 0x000ea80000100800 */
[----:B------:R-:W2:Y:S01]  /*1a520*/  LDL R44, [R1+0x1048] ;  /* 0x00104800012c7983 */ /* 0x000ea20000100800 */
[----:B0-----:R-:W-:-:S03]  /*1a530*/  IADD3 R26, P2, R2, UR4, RZ ;  /* 0x00000004021a7c10 */ /* 0x001fc6000ff5e0ff */
[----:B------:R-:W2:Y:S04]  /*1a540*/  LDL R43, [R1+0x1028] ;  /* 0x00102800012b7983 */ /* 0x000ea80000100800 */
[----:B------:R-:W2:Y:S04]  /*1a550*/  LDL R2, [R1+0x1024] ;  /* 0x0010240001027983 */ /* 0x000ea80000100800 */
[----:B------:R-:W2:Y:S04]  /*1a560*/  LDL R42, [R1+0x102c] ;  /* 0x00102c00012a7983 */ /* 0x000ea80000100800 */
[----:B------:R-:W2:Y:S04]  /*1a570*/  LDL R41, [R1+0xb90] ;  /* 0x000b900001297983 */ /* 0x000ea80000100800 */
[----:B------:R-:W2:Y:S04]  /*1a580*/  LDL R40, [R1+0x1030] ;  /* 0x0010300001287983 */ /* 0x000ea80000100800 */
[----:B------:R-:W2:Y:S01]  /*1a590*/  LDL R39, [R1+0x1010] ;  /* 0x0010100001277983 */ /* 0x000ea20000100800 */
[----:B------:R-:W-:-:S03]  /*1a5a0*/  IADD3.X R27, R0, UR8, RZ, P2, !PT ;  /* 0x00000008001b7c10 */ /* 0x000fc600097fe4ff */
[----:B------:R-:W2:Y:S04]  /*1a5b0*/  LDL R31, [R1+0x1034] ;  /* 0x00103400011f7983 */ /* 0x000ea80000100800 */
[----:B------:R-:W2:Y:S04]  /*1a5c0*/  LDL R0, [R1+0x1014] ;  /* 0x0010140001007983 */ /* 0x000ea80000100800 */
[----:B------:R-:W2:Y:S01]  /*1a5d0*/  LDL R38, [R1+0x1018] ;  /* 0x0010180001267983 */ /* 0x000ea20000100800 */
[----:B---3--:R-:W-:-:S04]  /*1a5e0*/  IADD3 R36, P2, R29, UR4, RZ ;  /* 0x000000041d247c10 */ /* 0x008fc8000ff5e0ff */
[----:B------:R-:W-:-:S05]  /*1a5f0*/  IADD3.X R37, R4, UR8, RZ, P2, !PT ;  /* 0x0000000804257c10 */ /* 0x000fca00097fe4ff */
[----:B------:R0:W-:Y:S04]  /*1a600*/  STL.64 [R1+0x308], R36 ;  /* 0x0003082401007387 */ /* 0x0001e80000100a00 */
[----:B------:R-:W3:Y:S04]  /*1a610*/  LDL R4, [R1+0xffc] ;  /* 0x000ffc0001047983 */ /* 0x000ee80000100800 */
[----:B------:R-:W3:Y:S04]  /*1a620*/  LDL R35, [R1+0x1020] ;  /* 0x0010200001237983 */ /* 0x000ee80000100800 */
[----:B0-----:R-:W3:Y:S04]  /*1a630*/  LDL R37, [R1+0xb94] ;  /* 0x000b940001257983 */ /* 0x001ee80000100800 */
[----:B------:R-:W3:Y:S01]  /*1a640*/  LDL R36, [R1+0x101c] ;  /* 0x00101c0001247983 */ /* 0x000ee20000100800 */
[----:B------:R-:W-:-:S03]  /*1a650*/  IADD3 R28, P2, R28, UR4, RZ ;  /* 0x000000041c1c7c10 */ /* 0x000fc6000ff5e0ff */
[----:B------:R-:W3:Y:S04]  /*1a660*/  LDL R32, [R1+0x1004] ;  /* 0x0010040001207983 */ /* 0x000ee80000100800 */
[----:B------:R-:W3:Y:S01]  /*1a670*/  LDL R30, [R1+0xb98] ;  /* 0x000b9800011e7983 */ /* 0x000ee20000100800 */
[----:B----4-:R-:W-:Y:S02]  /*1a680*/  IADD3.X R29, R3, UR8, RZ, P2, !PT ;  /* 0x00000008031d7c10 */ /* 0x010fe400097fe4ff */
[----:B------:R-:W-:Y:S01]  /*1a690*/  IADD3 R46, P2, R15, UR4, RZ ;  /* 0x000000040f2e7c10 */ /* 0x000fe2000ff5e0ff */
[----:B------:R-:W4:Y:S04]  /*1a6a0*/  LDL R3, [R1+0x1000] ;  /* 0x0010000001037983 */ /* 0x000f280000100800 */
[----:B------:R-:W4:Y:S04]  /*1a6b0*/  LDL R15, [R1+0x1008] ;  /* 0x00100800010f7983 */ /* 0x000f280000100800 */
[----:B------:R-:W4:Y:S01]  /*1a6c0*/  LDG.E.U8 R50, desc[UR6][R28.64] ;  /* 0x000000061c327981 */ /* 0x000f22000c1e1100 */
[----:B------:R-:W-:-:S05]  /*1a6d0*/  IADD3.X R47, R34, UR8, RZ, P2, !PT ;  /* 0x00000008222f7c10 */ /* 0x000fca00097fe4ff */
[----:B------:R0:W-:Y:S04]  /*1a6e0*/  STL.64 [R1+0x320], R46 ;  /* 0x0003202e01007387 */ /* 0x0001e80000100a00 */
[----:B------:R-:W4:Y:S01]  /*1a6f0*/  LDL R34, [R1+0xfe8] ;  /* 0x000fe80001227983 */ /* 0x000f220000100800 */
[----:B0-----:R-:W-:-:S03]  /*1a700*/  IADD3 R46, P2, R33, UR4, RZ ;  /* 0x00000004212e7c10 */ /* 0x001fc6000ff5e0ff */
[----:B------:R-:W4:Y:S01]  /*1a710*/  LDL R33, [R1+0x100c] ;  /* 0x00100c0001217983 */ /* 0x000f220000100800 */
[----:B--2---:R-:W-:-:S03]  /*1a720*/  IADD3.X R47, R14, UR8, RZ, P2, !PT ;  /* 0x000000080e2f7c10 */ /* 0x004fc600097fe4ff */
[----:B------:R-:W2:Y:S01]  /*1a730*/  LDL R14, [R1+0xfec] ;  /* 0x000fec00010e7983 */ /* 0x000ea20000100800 */
[----:B------:R-:W-:-:S04]  /*1a740*/  IADD3 R100, P2, R45, UR4, RZ ;  /* 0x000000042d647c10 */ /* 0x000fc8000ff5e0ff */
[----:B------:R-:W-:Y:S02]  /*1a750*/  IADD3.X R101, R2, UR8, RZ, P2, !PT ;  /* 0x0000000802657c10 */ /* 0x000fe400097fe4ff */
[----:B------:R-:W-:-:S04]  /*1a760*/  IADD3 R48, P2, R44, UR4, RZ ;  /* 0x000000042c307c10 */ /* 0x000fc8000ff5e0ff */
[----:B------:R-:W-:Y:S01]  /*1a770*/  IADD3.X R49, R43, UR8, RZ, P2, !PT ;  /* 0x000000082b317c10 */ /* 0x000fe200097fe4ff */
[----:B------:R-:W-:Y:S01]  /*1a780*/  STL.64 [R1+0x318], R46 ;  /* 0x0003182e01007387 */ /* 0x000fe20000100a00 */
[----:B------:R-:W-:-:S03]  /*1a790*/  IADD3 R42, P2, R42, UR4, RZ ;  /* 0x000000042a2a7c10 */ /* 0x000fc6000ff5e0ff */
[----:B------:R-:W2:Y:S01]  /*1a7a0*/  LDL R2, [R1+0xff0] ;  /* 0x000ff00001027983 */ /* 0x000ea20000100800 */
[----:B------:R-:W-:Y:S02]  /*1a7b0*/  IADD3.X R43, R41, UR8, RZ, P2, !PT ;  /* 0x00000008292b7c10 */ /* 0x000fe400097fe4ff */
[----:B------:R-:W-:Y:S01]  /*1a7c0*/  IADD3 R40, P2, R40, UR4, RZ ;  /* 0x0000000428287c10 */ /* 0x000fe2000ff5e0ff */
[----:B------:R-:W2:Y:S03]  /*1a7d0*/  LDG.E.U8 R49, desc[UR6][R48.64] ;  /* 0x0000000630317981 */ /* 0x000ea6000c1e1100 */
[----:B------:R-:W-:Y:S01]  /*1a7e0*/  IADD3.X R41, R39, UR8, RZ, P2, !PT ;  /* 0x0000000827297c10 */ /* 0x000fe200097fe4ff */
[----:B------:R-:W2:Y:S04]  /*1a7f0*/  LDG.E.U8 R101, desc[UR6][R100.64] ;  /* 0x0000000664657981 */ /* 0x000ea8000c1e1100 */
[----:B------:R0:W-:Y:S02]  /*1a800*/  STL.64 [R1+0x340], R40 ;  /* 0x0003402801007387 */ /* 0x0001e40000100a00 */
[----:B0-----:R-:W-:-:S04]  /*1a810*/  IADD3 R40, P2, R31, UR4, RZ ;  /* 0x000000041f287c10 */ /* 0x001fc8000ff5e0ff */
[----:B------:R-:W-:Y:S02]  /*1a820*/  IADD3.X R41, R0, UR8, RZ, P2, !PT ;  /* 0x0000000800297c10 */ /* 0x000fe400097fe4ff */
[----:B------:R-:W-:Y:S01]  /*1a830*/  IADD3 R38, P2, R38, UR4, RZ ;  /* 0x0000000426267c10 */ /* 0x000fe2000ff5e0ff */
[----:B------:R-:W-:Y:S04]  /*1a840*/  STL.64 [R1+0x348], R42 ;  /* 0x0003482a01007387 */ /* 0x000fe80000100a00 */
[----:B------:R-:W2:Y:S04]  /*1a850*/  LDL R31, [R1+0xb9c] ;  /* 0x000b9c00011f7983 */ /* 0x000ea80000100800 */
[----:B------:R-:W2:Y:S04]  /*1a860*/  LDL R0, [R1+0xff4] ;  /* 0x000ff40001007983 */ /* 0x000ea80000100800 */
[----:B------:R-:W-:Y:S01]  /*1a870*/  STL.64 [R1+0x360], R40 ;  /* 0x0003602801007387 */ /* 0x000fe20000100a00 */
[----:B---3--:R-:W-:-:S02]  /*1a880*/  IADD3.X R39, R37, UR8, RZ, P2, !PT ;  /* 0x0000000825277c10 */ /* 0x008fc400097fe4ff */
[----:B------:R-:W-:-:S04]  /*1a890*/  IADD3 R36, P2, R36, UR4, RZ ;  /* 0x0000000424247c10 */ /* 0x000fc8000ff5e0ff */
[----:B------:R-:W-:-:S05]  /*1a8a0*/  IADD3.X R37, R4, UR8, RZ, P2, !PT ;  /* 0x0000000804257c10 */ /* 0x000fca00097fe4ff */
[----:B------:R0:W-:Y:S04]  /*1a8b0*/  STL.64 [R1+0x370], R36 ;  /* 0x0003702401007387 */ /* 0x0001e80000100a00 */
[----:B------:R-:W-:Y:S01]  /*1a8c0*/  STL.64 [R1+0x358], R38 ;  /* 0x0003582601007387 */ /* 0x000fe20000100a00 */
[----:B------:R-:W-:-:S03]  /*1a8d0*/  IADD3 R150, P2, R35, UR4, RZ ;  /* 0x0000000423967c10 */ /* 0x000fc6000ff5e0ff */
[----:B------:R-:W3:Y:S04]  /*1a8e0*/  LDL R4, [R1+0xff8] ;  /* 0x000ff80001047983 */ /* 0x000ee80000100800 */
[----:B0-----:R-:W3:Y:S01]  /*1a8f0*/  LDL R36, [R1+0xfd4] ;  /* 0x000fd40001247983 */ /* 0x001ee20000100800 */
[----:B----4-:R-:W-:Y:S02]  /*1a900*/  IADD3.X R151, R3, UR8, RZ, P2, !PT ;  /* 0x0000000803977c10 */ /* 0x010fe400097fe4ff */
[----:B------:R-:W-:Y:S01]  /*1a910*/  IADD3 R98, P2, R32, UR4, RZ ;  /* 0x0000000420627c10 */ /* 0x000fe2000ff5e0ff */
[----:B------:R-:W4:Y:S03]  /*1a920*/  LDL R3, [R1+0xfd8] ;  /* 0x000fd80001037983 */ /* 0x000f260000100800 */
[----:B------:R-:W-:Y:S01]  /*1a930*/  IADD3.X R99, R30, UR8, RZ, P2, !PT ;  /* 0x000000081e637c10 */ /* 0x000fe200097fe4ff */
[----:B------:R-:W4:Y:S01]  /*1a940*/  LDL R32, [R1+0xfdc] ;  /* 0x000fdc0001207983 */ /* 0x000f220000100800 */
[----:B------:R-:W-:-:S03]  /*1a950*/  IADD3 R46, P2, R15, UR4, RZ ;  /* 0x000000040f2e7c10 */ /* 0x000fc6000ff5e0ff */
[----:B------:R-:W4:Y:S01]  /*1a960*/  LDL R30, [R1+0xba0] ;  /* 0x000ba000011e7983 */ /* 0x000f220000100800 */
[----:B------:R-:W-:-:S03]  /*1a970*/  IADD3.X R47, R34, UR8, RZ, P2, !PT ;  /* 0x00000008222f7c10 */ /* 0x000fc600097fe4ff */
[----:B------:R-:W4:Y:S04]  /*1a980*/  LDL R15, [R1+0xfe0] ;  /* 0x000fe000010f7983 */ /* 0x000f280000100800 */
[----:B------:R-:W4:Y:S01]  /*1a990*/  LDL R45, [R1+0xfc0] ;  /* 0x000fc000012d7983 */ /* 0x000f220000100800 */
[----:B------:R-:W-:-:S03]  /*1a9a0*/  IADD3 R34, P2, R33, UR4, RZ ;  /* 0x0000000421227c10 */ /* 0x000fc6000ff5e0ff */
[----:B------:R-:W4:Y:S01]  /*1a9b0*/  LDG.E.U8 R99, desc[UR6][R98.64] ;  /* 0x0000000662637981 */ /* 0x000f22000c1e1100 */
[----:B--2---:R-:W-:-:S03]  /*1a9c0*/  IADD3.X R35, R14, UR8, RZ, P2, !PT ;  /* 0x000000080e237c10 */ /* 0x004fc600097fe4ff */
[----:B------:R-:W2:Y:S04]  /*1a9d0*/  LDG.E.U8 R151, desc[UR6][R150.64] ;  /* 0x0000000696977981 */ /* 0x000ea8000c1e1100 */
[----:B------:R-:W2:Y:S04]  /*1a9e0*/  LDL R14, [R1+0xfe4] ;  /* 0x000fe400010e7983 */ /* 0x000ea80000100800 */
[----:B------:R0:W-:Y:S04]  /*1a9f0*/  STL.64 [R1+0x3a0], R34 ;  /* 0x0003a02201007387 */ /* 0x0001e80000100a00 */
[----:B------:R-:W2:Y:S04]  /*1aa00*/  LDL R44, [R1+0xfc4] ;  /* 0x000fc400012c7983 */ /* 0x000ea80000100800 */
[----:B------:R-:W2:Y:S04]  /*1aa10*/  LDL R43, [R1+0xfc8] ;  /* 0x000fc800012b7983 */ /* 0x000ea80000100800 */
[----:B------:R-:W2:Y:S04]  /*1aa20*/  LDL R42, [R1+0xba4] ;  /* 0x000ba400012a7983 */ /* 0x000ea80000100800 */
[----:B------:R-:W2:Y:S01]  /*1aa30*/  LDL R41, [R1+0xfcc] ;  /* 0x000fcc0001297983 */ /* 0x000ea20000100800 */
[----:B0-----:R-:W-:-:S03]  /*1aa40*/  IADD3 R34, P2, R2, UR4, RZ ;  /* 0x0000000402227c10 */ /* 0x001fc6000ff5e0ff */
[----:B------:R-:W2:Y:S04]  /*1aa50*/  LDL R40, [R1+0xfac] ;  /* 0x000fac0001287983 */ /* 0x000ea80000100800 */
[----:B------:R-:W2:Y:S04]  /*1aa60*/  LDL R39, [R1+0xfd0] ;  /* 0x000fd00001277983 */ /* 0x000ea80000100800 */
[----:B------:R-:W2:Y:S04]  /*1aa70*/  LDL R33, [R1+0xfb0] ;  /* 0x000fb00001217983 */ /* 0x000ea80000100800 */
[----:B------:R-:W2:Y:S04]  /*1aa80*/  LDL R2, [R1+0xfb4] ;  /* 0x000fb40001027983 */ /* 0x000ea80000100800 */
[----:B------:R-:W2:Y:S01]  /*1aa90*/  LDG.E.U8 R47, desc[UR6][R46.64] ;  /* 0x000000062e2f7981 */ /* 0x000ea2000c1e1100 */
[----:B------:R-:W-:-:S05]  /*1aaa0*/  IADD3.X R35, R31, UR8, RZ, P2, !PT ;  /* 0x000000081f237c10 */ /* 0x000fca00097fe4ff */
[----:B------:R0:W-:Y:S04]  /*1aab0*/  STL.64 [R1+0x398], R34 ;  /* 0x0003982201007387 */ /* 0x0001e80000100a00 */
[----:B------:R-:W2:Y:S04]  /*1aac0*/  LDL R38, [R1+0xba8] ;  /* 0x000ba80001267983 */ /* 0x000ea80000100800 */
[----:B------:R-:W2:Y:S01]  /*1aad0*/  LDL R37, [R1+0xfb8] ;  /* 0x000fb80001257983 */ /* 0x000ea20000100800 */
[----:B0-----:R-:W-:-:S03]  /*1aae0*/  IADD3 R34, P2, R0, UR4, RZ ;  /* 0x0000000400227c10 */ /* 0x001fc6000ff5e0ff */
[----:B------:R-:W2:Y:S04]  /*1aaf0*/  LDL R31, [R1+0xf98] ;  /* 0x000f9800011f7983 */ /* 0x000ea80000100800 */
[----:B------:R-:W2:Y:S01]  /*1ab00*/  LDL R0, [R1+0xfbc] ;  /* 0x000fbc0001007983 */ /* 0x000ea20000100800 */
[----:B---3--:R-:W-:-:S03]  /*1ab10*/  IADD3.X R35, R36, UR8, RZ, P2, !PT ;  /* 0x0000000824237c10 */ /* 0x008fc600097fe4ff */
[----:B------:R-:W3:Y:S04]  /*1ab20*/  LDL R36, [R1+0xf9c] ;  /* 0x000f9c0001247983 */ /* 0x000ee80000100800 */
[----:B------:R0:W-:Y:S01]  /*1ab30*/  STL.64 [R1+0x3b0], R34 ;  /* 0x0003b02201007387 */ /* 0x0001e20000100a00 */
[----:B------:R-:W-:-:S03]  /*1ab40*/  IADD3 R214, P2, R4, UR4, RZ ;  /* 0x0000000404d67c10 */ /* 0x000fc6000ff5e0ff */
[----:B------:R-:W3:Y:S01]  /*1ab50*/  LDL R4, [R1+0xfa4] ;  /* 0x000fa40001047983 */ /* 0x000ee20000100800 */
[----:B----4-:R-:W-:-:S03]  /*1ab60*/  IADD3.X R215, R3, UR8, RZ, P2, !PT ;  /* 0x0000000803d77c10 */ /* 0x010fc600097fe4ff */
[----:B0-----:R-:W4:Y:S04]  /*1ab70*/  LDL R35, [R1+0xfa0] ;  /* 0x000fa00001237983 */ /* 0x001f280000100800 */
[----:B------:R-:W4:Y:S01]  /*1ab80*/  LDL R34, [R1+0xbac] ;  /* 0x000bac0001227983 */ /* 0x000f220000100800 */
[----:B------:R-:W-:-:S03]  /*1ab90*/  IADD3 R210, P2, R32, UR4, RZ ;  /* 0x0000000420d27c10 */ /* 0x000fc6000ff5e0ff */
[----:B------:R-:W4:Y:S01]  /*1aba0*/  LDL R3, [R1+0xf84] ;  /* 0x000f840001037983 */ /* 0x000f220000100800 */
[----:B------:R-:W-:-:S03]  /*1abb0*/  IADD3.X R211, R30, UR8, RZ, P2, !PT ;  /* 0x000000081ed37c10 */ /* 0x000fc600097fe4ff */
[----:B------:R-:W4:Y:S01]  /*1abc0*/  LDL R32, [R1+0xfa8] ;  /* 0x000fa80001207983 */ /* 0x000f220000100800 */
[----:B------:R-:W-:-:S03]  /*1abd0*/  IADD3 R148, P2, R15, UR4, RZ ;  /* 0x000000040f947c10 */ /* 0x000fc6000ff5e0ff */
[----:B------:R-:W4:Y:S01]  /*1abe0*/  LDL R30, [R1+0xf88] ;  /* 0x000f8800011e7983 */ /* 0x000f220000100800 */
[----:B------:R-:W-:-:S03]  /*1abf0*/  IADD3.X R149, R45, UR8, RZ, P2, !PT ;  /* 0x000000082d957c10 */ /* 0x000fc600097fe4ff */
[----:B------:R-:W4:Y:S01]  /*1ac00*/  LDL R15, [R1+0xf8c] ;  /* 0x000f8c00010f7983 */ /* 0x000f220000100800 */
[----:B--2---:R-:W-:-:S03]  /*1ac10*/  IADD3 R96, P2, R14, UR4, RZ ;  /* 0x000000040e607c10 */ /* 0x004fc6000ff5e0ff */
[----:B------:R-:W2:Y:S01]  /*1ac20*/  LDL R14, [R1+0xbb0] ;  /* 0x000bb000010e7983 */ /* 0x000ea20000100800 */
[----:B------:R-:W-:Y:S02]  /*1ac30*/  IADD3.X R97, R44, UR8, RZ, P2, !PT ;  /* 0x000000082c617c10 */ /* 0x000fe400097fe4ff */
[----:B------:R-:W-:Y:S01]  /*1ac40*/  IADD3 R44, P2, R43, UR4, RZ ;  /* 0x000000042b2c7c10 */ /* 0x000fe2000ff5e0ff */
[----:B------:R-:W2:Y:S03]  /*1ac50*/  LDG.E.U8 R46, desc[UR6][R214.64] ;  /* 0x00000006d62e7981 */ /* 0x000ea6000c1e1100 */
[----:B------:R-:W-:Y:S01]  /*1ac60*/  IADD3.X R45, R42, UR8, RZ, P2, !PT ;  /* 0x000000082a2d7c10 */ /* 0x000fe200097fe4ff */
[----:B------:R-:W2:Y:S01]  /*1ac70*/  LDG.E.U8 R97, desc[UR6][R96.64] ;  /* 0x0000000660617981 */ /* 0x000ea2000c1e1100 */
[----:B------:R-:W-:-:S03]  /*1ac80*/  IADD3 R206, P2, R41, UR4, RZ ;  /* 0x0000000429ce7c10 */ /* 0x000fc6000ff5e0ff */
[----:B------:R-:W2:Y:S01]  /*1ac90*/  LDG.E.U8 R149, desc[UR6][R148.64] ;  /* 0x0000000694957981 */ /* 0x000ea2000c1e1100 */
[----:B------:R-:W-:-:S03]  /*1aca0*/  IADD3.X R207, R40, UR8, RZ, P2, !PT ;  /* 0x0000000828cf7c10 */ /* 0x000fc600097fe4ff */
[----:B------:R-:W2:Y:S01]  /*1acb0*/  LDG.E.U8 R45, desc[UR6][R44.64] ;  /* 0x000000062c2d7981 */ /* 0x000ea2000c1e1100 */
[----:B------:R-:W-:-:S04]  /*1acc0*/  IADD3 R146, P2, R39, UR4, RZ ;  /* 0x0000000427927c10 */ /* 0x000fc8000ff5e0ff */
[----:B------:R-:W-:Y:S02]  /*1acd0*/  IADD3.X R147, R33, UR8, RZ, P2, !PT ;  /* 0x0000000821937c10 */ /* 0x000fe400097fe4ff */
[----:B------:R-:W2:Y:S01]  /*1ace0*/  LDL R33, [R1+0xf90] ;  /* 0x000f900001217983 */ /* 0x000ea20000100800 */
[----:B------:R-:W-:-:S03]  /*1acf0*/  IADD3 R144, P2, R2, UR4, RZ ;  /* 0x0000000402907c10 */ /* 0x000fc6000ff5e0ff */
[----:B------:R-:W2:Y:S04]  /*1ad00*/  LDL R2, [R1+0xf70] ;  /* 0x000f700001027983 */ /* 0x000ea80000100800 */
[----:B------:R-:W2:Y:S01]  /*1ad10*/  LDG.E.U8 R148, desc[UR6][R146.64] ;  /* 0x0000000692947981 */ /* 0x000ea2000c1e1100 */
[----:B------:R-:W-:-:S03]  /*1ad20*/  IADD3.X R145, R38, UR8, RZ, P2, !PT ;  /* 0x0000000826917c10 */ /* 0x000fc600097fe4ff */
[----:B------:R-:W2:Y:S01]  /*1ad30*/  LDG.E.U8 R38, desc[UR6][R230.64] ;  /* 0x00000006e6267981 */ /* 0x000ea2000c1e1100 */
[----:B------:R-:W-:-:S03]  /*1ad40*/  IADD3 R142, P2, R37, UR4, RZ ;  /* 0x00000004258e7c10 */ /* 0x000fc6000ff5e0ff */
[----:B------:R-:W2:Y:S01]  /*1ad50*/  LDG.E.U8 R37, desc[UR6][R228.64] ;  /* 0x00000006e4257981 */ /* 0x000ea2000c1e1100 */
[----:B------:R-:W-:-:S03]  /*1ad60*/  IADD3.X R143, R31, UR8, RZ, P2, !PT ;  /* 0x000000081f8f7c10 */ /* 0x000fc600097fe4ff */
[----:B------:R-:W2:Y:S01]  /*1ad70*/  LDG.E.U8 R96, desc[UR6][R144.64] ;  /* 0x0000000690607981 */ /* 0x000ea2000c1e1100 */
[----:B------:R-:W-:-:S03]  /*1ad80*/  IADD3 R140, P2, R0, UR4, RZ ;  /* 0x00000004008c7c10 */ /* 0x000fc6000ff5e0ff */
[----:B------:R-:W2:Y:S04]  /*1ad90*/  LDL R31, [R1+0xf94] ;  /* 0x000f9400011f7983 */ /* 0x000ea80000100800 */
[----:B------:R-:W2:Y:S04]  /*1ada0*/  LDL R0, [R1+0xf74] ;  /* 0x000f740001007983 */ /* 0x000ea80000100800 */
[----:B------:R-:W2:Y:S01]  /*1adb0*/  LDG.E.U8 R44, desc[UR6][R142.64] ;  /* 0x000000068e2c7981 */ /* 0x000ea2000c1e1100 */
[----:B---3--:R-:W-:-:S03]  /*1adc0*/  IADD3.X R141, R36, UR8, RZ, P2, !PT ;  /* 0x00000008248d7c10 */ /* 0x008fc600097fe4ff */
[----:B------:R-:W3:Y:S01]  /*1add0*/  LDG.E.U8 R36, desc[UR6][R212.64] ;  /* 0x00000006d4247981 */ /* 0x000ee2000c1e1100 */
[----:B----4-:R-:W-:-:S03]  /*1ade0*/  IADD3 R138, P2, R35, UR4, RZ ;  /* 0x00000004238a7c10 */ /* 0x010fc6000ff5e0ff */
[----:B------:R-:W4:Y:S01]  /*1adf0*/  LDG.E.U8 R35, desc[UR6][R208.64] ;  /* 0x00000006d0237981 */ /* 0x000f22000c1e1100 */
[----:B------:R-:W-:Y:S02]  /*1ae00*/  IADD3.X R139, R34, UR8, RZ, P2, !PT ;  /* 0x00000008228b7c10 */ /* 0x000fe400097fe4ff */
[----:B------:R-:W-:Y:S01]  /*1ae10*/  IADD3 R94, P2, R4, UR4, RZ ;  /* 0x00000004045e7c10 */ /* 0x000fe2000ff5e0ff */
[----:B------:R-:W3:Y:S04]  /*1ae20*/  LDG.E.U8 R34, desc[UR6][R222.64] ;  /* 0x00000006de227981 */ /* 0x000ee8000c1e1100 */
[----:B------:R-:W4:Y:S01]  /*1ae30*/  LDL R4, [R1+0xf78] ;  /* 0x000f780001047983 */ /* 0x000f220000100800 */
[----:B------:R-:W-:Y:S02]  /*1ae40*/  IADD3.X R95, R3, UR8, RZ, P2, !PT ;  /* 0x00000008035f7c10 */ /* 0x000fe400097fe4ff */
[----:B------:R-:W-:Y:S01]  /*1ae50*/  IADD3 R42, P6, R32, UR4, RZ ;  /* 0x00000004202a7c10 */ /* 0x000fe2000ffde0ff */
[----:B------:R-:W3:Y:S04]  /*1ae60*/  LDL R3, [R1+0xbb4] ;  /* 0x000bb40001037983 */ /* 0x000ee80000100800 */
[----:B------:R-:W3:Y:S01]  /*1ae70*/  LDL R32, [R1+0xf7c] ;  /* 0x000f7c0001207983 */ /* 0x000ee20000100800 */
[----:B------:R-:W-:-:S02]  /*1ae80*/  IADD3.X R43, R30, UR8, RZ, P6, !PT ;  /* 0x000000081e2b7c10 */ /* 0x000fc4000b7fe4ff */
[----:B------:R-:W-:Y:S01]  /*1ae90*/  IADD3 R136, P6, R15, UR4, RZ ;  /* 0x000000040f887c10 */ /* 0x000fe2000ffde0ff */
[----:B------:R-:W3:Y:S04]  /*1aea0*/  LDL R30, [R1+0xf5c] ;  /* 0x000f5c00011e7983 */ /* 0x000ee80000100800 */
[----:B------:R-:W3:Y:S01]  /*1aeb0*/  LDL R15, [R1+0xf80] ;  /* 0x000f8000010f7983 */ /* 0x000ee20000100800 */
[----:B--2---:R-:W-:-:S03]  /*1aec0*/  IADD3.X R137, R14, UR8, RZ, P6, !PT ;  /* 0x000000080e897c10 */ /* 0x004fc6000b7fe4ff */
[----:B------:R-:W2:Y:S01]  /*1aed0*/  LDL R14, [R1+0xf60] ;  /* 0x000f6000010e7983 */ /* 0x000ea20000100800 */
[----:B------:R-:W-:-:S03]  /*1aee0*/  LOP3.LUT P2, RZ, R5, 0x1, RZ, 0xc0, !PT ;  /* 0x0000000105ff7812 */ /* 0x000fc6000784c0ff */
[----:B------:R-:W-:Y:S04]  /*1aef0*/  STL [R1+0x12dc], R127 ;  /* 0x0012dc7f01007387 */ /* 0x000fe80000100800 */
[----:B------:R-:W-:Y:S04]  /*1af00*/  STL [R1+0x12e0], R75 ;  /* 0x0012e04b01007387 */ /* 0x000fe80000100800 */
[----:B------:R-:W2:Y:S04]  /*1af10*/  LDL R5, [R1+0xf64] ;  /* 0x000f640001057983 */ /* 0x000ea80000100800 */
[----:B------:R-:W2:Y:S01]  /*1af20*/  LDG.E.U8 R147, desc[UR6][R138.64] ;  /* 0x000000068a937981 */ /* 0x000ea2000c1e1100 */
[----:B------:R-:W-:-:S03]  /*1af30*/  IADD3 R134, P6, R33, UR4, RZ ;  /* 0x0000000421867c10 */ /* 0x000fc6000ffde0ff */
[----:B------:R-:W2:Y:S01]  /*1af40*/  LDG.E.U8 R33, desc[UR6][R220.64] ;  /* 0x00000006dc217981 */ /* 0x000ea2000c1e1100 */
[----:B------:R-:W-:-:S03]  /*1af50*/  IADD3.X R135, R2, UR8, RZ, P6, !PT ;  /* 0x0000000802877c10 */ /* 0x000fc6000b7fe4ff */
[----:B------:R-:W2:Y:S04]  /*1af60*/  LDL R2, [R1+0xbb8] ;  /* 0x000bb80001027983 */ /* 0x000ea80000100800 */
[----:B------:R-:W2:Y:S04]  /*1af70*/  LDG.E.U8 R146, desc[UR6][R134.64] ;  /* 0x0000000686927981 */ /* 0x000ea8000c1e1100 */
[----:B------:R-:W2:Y:S04]  /*1af80*/  LDG.E.U8 R95, desc[UR6][R94.64] ;  /* 0x000000065e5f7981 */ /* 0x000ea8000c1e1100 */
[----:B------:R-:W2:Y:S01]  /*1af90*/  LDG.E.U8 R43, desc[UR6][R42.64] ;  /* 0x000000062a2b7981 */ /* 0x000ea2000c1e1100 */
[----:B------:R-:W-:-:S03]  /*1afa0*/  IADD3 R132, P6, R31, UR4, RZ ;  /* 0x000000041f847c10 */ /* 0x000fc6000ffde0ff */
[----:B------:R-:W2:Y:S01]  /*1afb0*/  LDL R31, [R1+0xf68] ;  /* 0x000f6800011f7983 */ /* 0x000ea20000100800 */
[----:B------:R-:W-:-:S03]  /*1afc0*/  IADD3.X R133, R0, UR8, RZ, P6, !PT ;  /* 0x0000000800857c10 */ /* 0x000fc6000b7fe4ff */
[----:B------:R-:W2:Y:S04]  /*1afd0*/  LDL R0, [R1+0xf48] ;  /* 0x000f480001007983 */ /* 0x000ea80000100800 */
[----:B------:R0:W-:Y:S04]  /*1afe0*/  STL [R1+0x12e4], R126 ;  /* 0x0012e47e01007387 */ /* 0x0001e80000100800 */
[----:B------:R-:W-:Y:S04]  /*1aff0*/  STL [R1+0x12e8], R74 ;  /* 0x0012e84a01007387 */ /* 0x000fe80000100800 */
[----:B------:R-:W2:Y:S04]  /*1b000*/  LDG.E.U8 R94, desc[UR6][R132.64] ;  /* 0x00000006845e7981 */ /* 0x000ea8000c1e1100 */
[----:B0-----:R-:W2:Y:S04]  /*1b010*/  LDG.E.U8 R126, desc[UR6][R112.64] ;  /* 0x00000006707e7981 */ /* 0x001ea8000c1e1100 */
[----:B------:R-:W2:Y:S01]  /*1b020*/  LDG.E.U8 R113, desc[UR6][R6.64] ;  /* 0x0000000606717981 */ /* 0x000ea2000c1e1100 */
[----:B----4-:R-:W-:-:S03]  /*1b030*/  IADD3 R130, P6, R4, UR4, RZ ;  /* 0x0000000404827c10 */ /* 0x010fc6000ffde0ff */
[----:B------:R-:W4:Y:S01]  /*1b040*/  LDL R4, [R1+0xf6c] ;  /* 0x000f6c0001047983 */ /* 0x000f220000100800 */
[----:B---3--:R-:W-:-:S03]  /*1b050*/  IADD3.X R131, R3, UR8, RZ, P6, !PT ;  /* 0x0000000803837c10 */ /* 0x008fc6000b7fe4ff */
[----:B------:R-:W3:Y:S01]  /*1b060*/  LDL R3, [R1+0xf4c] ;  /* 0x000f4c0001037983 */ /* 0x000ee20000100800 */
[----:B------:R-:W-:-:S03]  /*1b070*/  IADD3 R128, P6, R32, UR4, RZ ;  /* 0x0000000420807c10 */ /* 0x000fc6000ffde0ff */
[----:B------:R-:W3:Y:S01]  /*1b080*/  LDL R32, [R1+0xf50] ;  /* 0x000f500001207983 */ /* 0x000ee20000100800 */
[----:B------:R-:W-:-:S03]  /*1b090*/  IADD3.X R129, R30, UR8, RZ, P6, !PT ;  /* 0x000000081e817c10 */ /* 0x000fc6000b7fe4ff */
[----:B------:R0:W-:Y:S01]  /*1b0a0*/  STL [R1+0x580], R38 ;  /* 0x0005802601007387 */ /* 0x0001e20000100800 */
[----:B------:R-:W-:-:S03]  /*1b0b0*/  IADD3 R92, P6, R15, UR4, RZ ;  /* 0x000000040f5c7c10 */ /* 0x000fc6000ffde0ff */
[----:B------:R-:W3:Y:S01]  /*1b0c0*/  LDL R30, [R1+0xbbc] ;  /* 0x000bbc00011e7983 */ /* 0x000ee20000100800 */
[----:B--2---:R-:W-:-:S03]  /*1b0d0*/  IADD3.X R93, R14, UR8, RZ, P6, !PT ;  /* 0x000000080e5d7c10 */ /* 0x004fc6000b7fe4ff */
[----:B------:R1:W-:Y:S04]  /*1b0e0*/  STL [R1+0x6a4], R37 ;  /* 0x0006a42501007387 */ /* 0x0003e80000100800 */
[----:B------:R-:W-:Y:S04]  /*1b0f0*/  STL [R1+0x12ec], R125 ;  /* 0x0012ec7d01007387 */ /* 0x000fe80000100800 */
[----:B------:R2:W-:Y:S04]  /*1b100*/  STL [R1+0x12f0], R73 ;  /* 0x0012f04901007387 */ /* 0x0005e80000100800 */
[----:B------:R-:W3:Y:S04]  /*1b110*/  LDL R15, [R1+0xf54] ;  /* 0x000f5400010f7983 */ /* 0x000ee80000100800 */
[----:B0-----:R-:W3:Y:S04]  /*1b120*/  LDG.E.U8 R38, desc[UR6][R200.64] ;  /* 0x00000006c8267981 */ /* 0x001ee8000c1e1100 */
[----:B------:R-:W3:Y:S04]  /*1b130*/  LDL R14, [R1+0xf34] ;  /* 0x000f3400010e7983 */ /* 0x000ee80000100800 */
[----:B------:R0:W-:Y:S01]  /*1b140*/  STL [R1+0x570], R34 ;  /* 0x0005702201007387 */ /* 0x0001e20000100800 */
[----:B------:R-:W-:-:S03]  /*1b150*/  IADD3 R90, P6, R5, UR4, RZ ;  /* 0x00000004055a7c10 */ /* 0x000fc6000ffde0ff */
[----:B-1----:R-:W3:Y:S04]  /*1b160*/  LDG.E.U8 R37, desc[UR6][R192.64] ;  /* 0x00000006c0257981 */ /* 0x002ee8000c1e1100 */
[----:B--2---:R-:W2:Y:S04]  /*1b170*/  LDG.E.U8 R73, desc[UR6][R236.64] ;  /* 0x00000006ec497981 */ /* 0x004ea8000c1e1100 */
[----:B0-----:R-:W2:Y:S01]  /*1b180*/  LDG.E.U8 R34, desc[UR6][R198.64] ;  /* 0x00000006c6227981 */ /* 0x001ea2000c1e1100 */
[----:B------:R-:W-:-:S03]  /*1b190*/  IADD3.X R91, R2, UR8, RZ, P6, !PT ;  /* 0x00000008025b7c10 */ /* 0x000fc6000b7fe4ff */
[----:B------:R0:W-:Y:S04]  /*1b1a0*/  STL [R1+0x698], R33 ;  /* 0x0006982101007387 */ /* 0x0001e80000100800 */
[----:B------:R-:W2:Y:S04]  /*1b1b0*/  LDL R5, [R1+0xf58] ;  /* 0x000f580001057983 */ /* 0x000ea80000100800 */
[----:B------:R-:W2:Y:S04]  /*1b1c0*/  LDL R2, [R1+0xf38] ;  /* 0x000f380001027983 */ /* 0x000ea80000100800 */
[----:B------:R-:W2:Y:S04]  /*1b1d0*/  LDG.E.U8 R125, desc[UR6][R244.64] ;  /* 0x00000006f47d7981 */ /* 0x000ea8000c1e1100 */
[----:B------:R-:W2:Y:S01]  /*1b1e0*/  LDG.E.U8 R145, desc[UR6][R92.64] ;  /* 0x000000065c917981 */ /* 0x000ea2000c1e1100 */
[----:B------:R-:W-:-:S03]  /*1b1f0*/  IADD3 R40, P6, R31, UR4, RZ ;  /* 0x000000041f287c10 */ /* 0x000fc6000ffde0ff */
[----:B0-----:R-:W2:Y:S01]  /*1b200*/  LDG.E.U8 R33, desc[UR6][R190.64] ;  /* 0x00000006be217981 */ /* 0x001ea2000c1e1100 */
[----:B------:R-:W-:-:S03]  /*1b210*/  IADD3.X R41, R0, UR8, RZ, P6, !PT ;  /* 0x0000000800297c10 */ /* 0x000fc6000b7fe4ff */
[----:B------:R-:W-:Y:S04]  /*1b220*/  STL [R1+0x12f4], R124 ;  /* 0x0012f47c01007387 */ /* 0x000fe80000100800 */
[----:B------:R-:W-:Y:S04]  /*1b230*/  STL [R1+0x12f8], R72 ;  /* 0x0012f84801007387 */ /* 0x000fe80000100800 */
[----:B------:R-:W2:Y:S04]  /*1b240*/  LDL R0, [R1+0xf3c] ;  /* 0x000f3c0001007983 */ /* 0x000ea80000100800 */
[----:B------:R0:W-:Y:S04]  /*1b250*/  STL [R1+0x564], R36 ;  /* 0x0005642401007387 */ /* 0x0001e80000100800 */
[----:B------:R-:W2:Y:S04]  /*1b260*/  LDL R31, [R1+0xbc0] ;  /* 0x000bc000011f7983 */ /* 0x000ea80000100800 */
[----:B------:R1:W-:Y:S04]  /*1b270*/  STL [R1+0x68c], R35 ;  /* 0x00068c2301007387 */ /* 0x0003e80000100800 */
[----:B0-----:R-:W2:Y:S04]  /*1b280*/  LDG.E.U8 R36, desc[UR6][R184.64] ;  /* 0x00000006b8247981 */ /* 0x001ea8000c1e1100 */
[----:B------:R-:W2:Y:S04]  /*1b290*/  LDG.E.U8 R72, desc[UR6][R22.64] ;  /* 0x0000000616487981 */ /* 0x000ea8000c1e1100 */
[----:B-1----:R-:W2:Y:S04]  /*1b2a0*/  LDG.E.U8 R35, desc[UR6][R182.64] ;  /* 0x00000006b6237981 */ /* 0x002ea8000c1e1100 */
[----:B------:R-:W2:Y:S04]  /*1b2b0*/  LDG.E.U8 R124, desc[UR6][R12.64] ;  /* 0x000000060c7c7981 */ /* 0x000ea8000c1e1100 */
[----:B------:R-:W2:Y:S04]  /*1b2c0*/  LDG.E.U8 R41, desc[UR6][R40.64] ;  /* 0x0000000628297981 */ /* 0x000ea8000c1e1100 */
[----:B------:R-:W2:Y:S04]  /*1b2d0*/  LDG.E.U8 R93, desc[UR6][R90.64] ;  /* 0x000000065a5d7981 */ /* 0x000ea8000c1e1100 */
[----:B------:R-:W2:Y:S01]  /*1b2e0*/  LDG.E.U8 R42, desc[UR6][R130.64] ;  /* 0x00000006822a7981 */ /* 0x000ea2000c1e1100 */
[----:B----4-:R-:W-:-:S03]  /*1b2f0*/  IADD3 R88, P6, R4, UR4, RZ ;  /* 0x0000000404587c10 */ /* 0x010fc6000ffde0ff */
[----:B------:R-:W4:Y:S01]  /*1b300*/  LDL R4, [R1+0xf40] ;  /* 0x000f400001047983 */ /* 0x000f220000100800 */
[----:B---3--:R-:W-:-:S03]  /*1b310*/  IADD3.X R89, R3, UR8, RZ, P6, !PT ;  /* 0x0000000803597c10 */ /* 0x008fc6000b7fe4ff */
[----:B------:R-:W3:Y:S01]  /*1b320*/  LDL R3, [R1+0xf20] ;  /* 0x000f200001037983 */ /* 0x000ee20000100800 */
[----:B------:R-:W-:-:S03]  /*1b330*/  IADD3 R76, P6, R32, UR4, RZ ;  /* 0x00000004204c7c10 */ /* 0x000fc6000ffde0ff */
[----:B------:R0:W-:Y:S04]  /*1b340*/  STL [R1+0x12fc], R123 ;  /* 0x0012fc7b01007387 */ /* 0x0001e80000100800 */
[----:B------:R1:W-:Y:S01]  /*1b350*/  STL [R1+0x1300], R71 ;  /* 0x0013004701007387 */ /* 0x0003e20000100800 */
[----:B------:R-:W-:-:S03]  /*1b360*/  IADD3.X R77, R30, UR8, RZ, P6, !PT ;  /* 0x000000081e4d7c10 */ /* 0x000fc6000b7fe4ff */
[----:B------:R-:W3:Y:S04]  /*1b370*/  LDL R30, [R1+0xf44] ;  /* 0x000f4400011e7983 */ /* 0x000ee80000100800 */
[----:B0-----:R-:W3:Y:S04]  /*1b380*/  LDG.E.U8 R123, desc[UR6][R158.64] ;  /* 0x000000069e7b7981 */ /* 0x001ee8000c1e1100 */
[----:B-1----:R-:W3:Y:S04]  /*1b390*/  LDG.E.U8 R71, desc[UR6][R166.64] ;  /* 0x00000006a6477981 */ /* 0x002ee8000c1e1100 */
[----:B------:R-:W3:Y:S01]  /*1b3a0*/  LDG.E.U8 R144, desc[UR6][R76.64] ;  /* 0x000000064c907981 */ /* 0x000ee2000c1e1100 */
[----:B------:R-:W-:-:S03]  /*1b3b0*/  IADD3 R86, P6, R15, UR4, RZ ;  /* 0x000000040f567c10 */ /* 0x000fc6000ffde0ff */
[----:B------:R-:W-:Y:S04]  /*1b3c0*/  STL [R1+0x560], R38 ;  /* 0x0005602601007387 */ /* 0x000fe80000100800 */
[----:B------:R-:W3:Y:S04]  /*1b3d0*/  LDL R15, [R1+0xf24] ;  /* 0x000f2400010f7983 */ /* 0x000ee80000100800 */
[----:B--2---:R0:W-:Y:S04]  /*1b3e0*/  STL [R1+0x680], R34 ;  /* 0x0006802201007387 */ /* 0x0041e80000100800 */
[----:B------:R1:W-:Y:S01]  /*1b3f0*/  STL [R1+0x1304], R122 ;  /* 0x0013047a01007387 */ /* 0x0003e20000100800 */
[----:B------:R-:W-:-:S03]  /*1b400*/  IADD3.X R87, R14, UR8, RZ, P6, !PT ;  /* 0x000000080e577c10 */ /* 0x000fc6000b7fe4ff */
[----:B0-----:R-:W2:Y:S04]  /*1b410*/  LDG.E.U8 R34, desc[UR6][R176.64] ;  /* 0x00000006b0227981 */ /* 0x001ea8000c1e1100 */
[----:B-1----:R-:W4:Y:S01]  /*1b420*/  LDG.E.U8 R122, desc[UR6][R174.64] ;  /* 0x00000006ae7a7981 */ /* 0x002f22000c1e1100 */
[----:B------:R-:W-:-:S03]  /*1b430*/  IADD3 R84, P6, R5, UR4, RZ ;  /* 0x0000000405547c10 */ /* 0x000fc6000ffde0ff */
[----:B------:R-:W-:Y:S04]  /*1b440*/  STL [R1+0x130c], R70 ;  /* 0x00130c4601007387 */ /* 0x000fe80000100800 */
[----:B------:R-:W2:Y:S01]  /*1b450*/  LDL R14, [R1+0xf28] ;  /* 0x000f2800010e7983 */ /* 0x000ea20000100800 */
[----:B------:R-:W-:-:S03]  /*1b460*/  IADD3.X R85, R2, UR8, RZ, P6, !PT ;  /* 0x0000000802557c10 */ /* 0x000fc6000b7fe4ff */
[----:B------:R-:W2:Y:S04]  /*1b470*/  LDL R5, [R1+0xbc4] ;  /* 0x000bc40001057983 */ /* 0x000ea80000100800 */
[----:B------:R-:W2:Y:S04]  /*1b480*/  LDG.E.U8 R92, desc[UR6][R86.64] ;  /* 0x00000006565c7981 */ /* 0x000ea8000c1e1100 */
[----:B------:R-:W2:Y:S01]  /*1b490*/  LDG.E.U8 R40, desc[UR6][R84.64] ;  /* 0x0000000654287981 */ /* 0x000ea2000c1e1100 */
[----:B------:R-:W-:-:S03]  /*1b4a0*/  IADD3 R82, P6, R0, UR4, RZ ;  /* 0x0000000400527c10 */ /* 0x000fc6000ffde0ff */
[----:B----4-:R-:W-:Y:S04]  /*1b4b0*/  STL [R1+0x1310], R122 ;  /* 0x0013107a01007387 */ /* 0x010fe80000100800 */
[----:B------:R-:W-:Y:S04]  /*1b4c0*/  STL [R1+0x55c], R37 ;  /* 0x00055c2501007387 */ /* 0x000fe80000100800 */
[----:B------:R-:W4:Y:S04]  /*1b4d0*/  LDL R2, [R1+0xf2c] ;  /* 0x000f2c0001027983 */ /* 0x000f280000100800 */
[----:B------:R0:W-:Y:S04]  /*1b4e0*/  STL [R1+0x674], R33 ;  /* 0x0006742101007387 */ /* 0x0001e80000100800 */
[----:B------:R-:W4:Y:S01]  /*1b4f0*/  LDL R0, [R1+0xf0c] ;  /* 0x000f0c0001007983 */ /* 0x000f220000100800 */
[----:B------:R-:W-:-:S03]  /*1b500*/  IADD3.X R83, R31, UR8, RZ, P6, !PT ;  /* 0x000000081f537c10 */ /* 0x000fc6000b7fe4ff */
[----:B------:R-:W-:Y:S01]  /*1b510*/  STL [R1+0x1314], R121 ;  /* 0x0013147901007387 */ /* 0x000fe20000100800 */
[----:B------:R-:W-:-:S03]  /*1b520*/  IADD3 R80, P6, R4, UR4, RZ ;  /* 0x0000000404507c10 */ /* 0x000fc6000ffde0ff */
[----:B------:R-:W-:Y:S04]  /*1b530*/  STL [R1+0x1318], R69 ;  /* 0x0013184501007387 */ /* 0x000fe80000100800 */
[----:B------:R-:W4:Y:S01]  /*1b540*/  LDL R32, [R1+0xf30] ;  /* 0x000f300001207983 */ /* 0x000f220000100800 */
[----:B---3--:R-:W-:-:S03]  /*1b550*/  IADD3.X R81, R3, UR8, RZ, P6, !PT ;  /* 0x0000000803517c10 */ /* 0x008fc6000b7fe4ff */
[----:B------:R-:W3:Y:S01]  /*1b560*/  LDL R4, [R1+0xf10] ;  /* 0x000f100001047983 */ /* 0x000ee20000100800 */
[----:B------:R-:W-:-:S03]  /*1b570*/  IADD3 R78, P6, R30, UR4, RZ ;  /* 0x000000041e4e7c10 */ /* 0x000fc6000ffde0ff */
[----:B------:R-:W3:Y:S04]  /*1b580*/  LDL R3, [R1+0xf14] ;  /* 0x000f140001037983 */ /* 0x000ee80000100800 */
[----:B------:R4:W-:Y:S01]  /*1b590*/  STL [R1+0x558], R36 ;  /* 0x0005582401007387 */ /* 0x0009e20000100800 */
[----:B------:R-:W-:-:S03]  /*1b5a0*/  IADD3.X R79, R15, UR8, RZ, P6, !PT ;  /* 0x000000080f4f7c10 */ /* 0x000fc6000b7fe4ff */
[----:B------:R-:W-:Y:S04]  /*1b5b0*/  STL [R1+0x668], R35 ;  /* 0x0006682301007387 */ /* 0x000fe80000100800 */
[----:B0-----:R-:W3:Y:S04]  /*1b5c0*/  LDG.E.U8 R33, desc[UR6][R168.64] ;  /* 0x00000006a8217981 */ /* 0x001ee8000c1e1100 */
[----:B------:R-:W-:Y:S04]  /*1b5d0*/  STL [R1+0x131c], R71 ;  /* 0x00131c4701007387 */ /* 0x000fe80000100800 */
[----:B------:R-:W3:Y:S01]  /*1b5e0*/  LDL R31, [R1+0xbc8] ;  /* 0x000bc800011f7983 */ /* 0x000ee20000100800 */
[----:B--2---:R-:W-:-:S03]  /*1b5f0*/  IADD3 R38, P6, R14, UR4, RZ ;  /* 0x000000040e267c10 */ /* 0x004fc6000ffde0ff */
[----:B------:R-:W2:Y:S04]  /*1b600*/  LDL R30, [R1+0xf18] ;  /* 0x000f1800011e7983 */ /* 0x000ea80000100800 */
[----:B------:R-:W2:Y:S04]  /*1b610*/  LDL R15, [R1+0xef8] ;  /* 0x000ef800010f7983 */ /* 0x000ea80000100800 */
[----:B------:R-:W-:Y:S04]  /*1b620*/  STL [R1+0x1320], R120 ;  /* 0x0013207801007387 */ /* 0x000fe80000100800 */
[----:B------:R-:W-:Y:S01]  /*1b630*/  STL [R1+0x1324], R68 ;  /* 0x0013244401007387 */ /* 0x000fe20000100800 */
[----:B------:R-:W-:-:S03]  /*1b640*/  IADD3.X R39, R5, UR8, RZ, P6, !PT ;  /* 0x0000000805277c10 */ /* 0x000fc6000b7fe4ff */
[----:B------:R0:W-:Y:S04]  /*1b650*/  STL [R1+0x554], R34 ;  /* 0x0005542201007387 */ /* 0x0001e80000100800 */
[----:B------:R-:W2:Y:S04]  /*1b660*/  LDL R14, [R1+0xf1c] ;  /* 0x000f1c00010e7983 */ /* 0x000ea80000100800 */
[----:B------:R-:W2:Y:S04]  /*1b670*/  LDL R5, [R1+0xefc] ;  /* 0x000efc0001057983 */ /* 0x000ea80000100800 */
[----:B------:R-:W-:Y:S04]  /*1b680*/  STL [R1+0x1328], R123 ;  /* 0x0013287b01007387 */ /* 0x000fe80000100800 */
[----:B------:R-:W2:Y:S04]  /*1b690*/  LDG.E.U8 R39, desc[UR6][R38.64] ;  /* 0x0000000626277981 */ /* 0x000ea8000c1e1100 */
[----:B------:R-:W2:Y:S04]  /*1b6a0*/  LDG.E.U8 R91, desc[UR6][R78.64] ;  /* 0x000000064e5b7981 */ /* 0x000ea8000c1e1100 */
[----:B------:R-:W2:Y:S01]  /*1b6b0*/  LDG.E.U8 R143, desc[UR6][R80.64] ;  /* 0x00000006508f7981 */ /* 0x000ea2000c1e1100 */
[----:B----4-:R-:W-:-:S03]  /*1b6c0*/  IADD3 R36, P6, R2, UR4, RZ ;  /* 0x0000000402247c10 */ /* 0x010fc6000ffde0ff */
[----:B------:R-:W4:Y:S01]  /*1b6d0*/  LDL R2, [R1+0xf00] ;  /* 0x000f000001027983 */ /* 0x000f220000100800 */
[----:B------:R-:W-:-:S03]  /*1b6e0*/  IADD3.X R37, R0, UR8, RZ, P6, !PT ;  /* 0x0000000800257c10 */ /* 0x000fc6000b7fe4ff */
[----:B------:R-:W4:Y:S04]  /*1b6f0*/  LDL R0, [R1+0xbcc] ;  /* 0x000bcc0001007983 */ /* 0x000f280000100800 */
[----:B------:R-:W-:Y:S01]  /*1b700*/  STL [R1+0x132c], R119 ;  /* 0x00132c7701007387 */ /* 0x000fe20000100800 */
[----:B0-----:R-:W-:-:S03]  /*1b710*/  IADD3 R34, P6, R32, UR4, RZ ;  /* 0x0000000420227c10 */ /* 0x001fc6000ffde0ff */
[----:B------:R-:W-:Y:S01]  /*1b720*/  STL [R1+0x1330], R67 ;  /* 0x0013304301007387 */ /* 0x000fe20000100800 */
[----:B---3--:R-:W-:Y:S02]  /*1b730*/  IADD3.X R35, R4, UR8, RZ, P6, !PT ;  /* 0x0000000804237c10 */ /* 0x008fe4000b7fe4ff */
[----:B------:R-:W-:-:S03]  /*1b740*/  IADD3 R32, P6, R3, UR4, RZ ;  /* 0x0000000403207c10 */ /* 0x000fc6000ffde0ff */
[----:B------:R-:W3:Y:S04]  /*1b750*/  LDG.E.U8 R142, desc[UR6][R34.64] ;  /* 0x00000006228e7981 */ /* 0x000ee8000c1e1100 */
[----:B------:R0:W-:Y:S04]  /*1b760*/  STL [R1+0x550], R33 ;  /* 0x0005502101007387 */ /* 0x0001e80000100800 */
[----:B------:R-:W-:Y:S04]  /*1b770*/  STL [R1+0x1334], R72 ;  /* 0x0013344801007387 */ /* 0x000fe80000100800 */
[----:B------:R-:W3:Y:S01]  /*1b780*/  LDL R4, [R1+0xf04] ;  /* 0x000f040001047983 */ /* 0x000ee20000100800 */
[----:B0-----:R-:W-:-:S02]  /*1b790*/  IADD3.X R33, R31, UR8, RZ, P6, !PT ;  /* 0x000000081f217c10 */ /* 0x001fc4000b7fe4ff */
[----:B--2---:R-:W-:Y:S01]  /*1b7a0*/  IADD3 R30, P6, R30, UR4, RZ ;  /* 0x000000041e1e7c10 */ /* 0x004fe2000ffde0ff */
[----:B------:R-:W2:Y:S03]  /*1b7b0*/  LDL R3, [R1+0xee4] ;  /* 0x000ee40001037983 */ /* 0x000ea60000100800 */
[----:B------:R-:W-:Y:S01]  /*1b7c0*/  IADD3.X R31, R15, UR8, RZ, P6, !PT ;  /* 0x000000080f1f7c10 */ /* 0x000fe2000b7fe4ff */
[----:B------:R-:W-:Y:S04]  /*1b7d0*/  STL [R1+0x1338], R118 ;  /* 0x0013387601007387 */ /* 0x000fe80000100800 */
[----:B------:R-:W-:Y:S04]  /*1b7e0*/  STL [R1+0x133c], R66 ;  /* 0x00133c4201007387 */ /* 0x000fe80000100800 */
[----:B------:R-:W2:Y:S04]  /*1b7f0*/  LDL R18, [R1+0xf08] ;  /* 0x000f080001127983 */ /* 0x000ea80000100800 */
[----:B------:R-:W2:Y:S01]  /*1b800*/  LDG.E.U8 R90, desc[UR6][R32.64] ;  /* 0x00000006205a7981 */ /* 0x000ea2000c1e1100 */
[----:B------:R-:W-:-:S03]  /*1b810*/  IADD3 R180, P6, R14, UR4, RZ ;  /* 0x000000040eb47c10 */ /* 0x000fc6000ffde0ff */
[----:B------:R0:W-:Y:S01]  /*1b820*/  STL [R1+0x54c], R63 ;  /* 0x00054c3f01007387 */ /* 0x0001e20000100800 */
[----:B------:R-:W-:-:S03]  /*1b830*/  IADD3.X R181, R5, UR8, RZ, P6, !PT ;  /* 0x0000000805b57c10 */ /* 0x000fc6000b7fe4ff */
[----:B------:R1:W-:Y:S04]  /*1b840*/  STL [R1+0x1340], R124 ;  /* 0x0013407c01007387 */ /* 0x0003e80000100800 */
[----:B------:R-:W2:Y:S04]  /*1b850*/  LDL R15, [R1+0xee8] ;  /* 0x000ee800010f7983 */ /* 0x000ea80000100800 */
[----:B------:R-:W2:Y:S04]  /*1b860*/  LDL R12, [R1+0xeec] ;  /* 0x000eec00010c7983 */ /* 0x000ea80000100800 */
[----:B------:R-:W2:Y:S04]  /*1b870*/  LDL R5, [R1+0xbd0] ;  /* 0x000bd00001057983 */ /* 0x000ea80000100800 */
[----:B------:R-:W-:Y:S04]  /*1b880*/  STL [R1+0x1344], R117 ;  /* 0x0013447501007387 */ /* 0x000fe80000100800 */
[----:B------:R1:W-:Y:S04]  /*1b890*/  STL [R1+0x1348], R65 ;  /* 0x0013484101007387 */ /* 0x0003e80000100800 */
[----:B0-----:R-:W2:Y:S04]  /*1b8a0*/  LDG.E.U8 R63, desc[UR6][R248.64] ;  /* 0x00000006f83f7981 */ /* 0x001ea8000c1e1100 */
[----:B------:R-:W2:Y:S04]  /*1b8b0*/  LDG.E.U8 R66, desc[UR6][R180.64] ;  /* 0x00000006b4427981 */ /* 0x000ea8000c1e1100 */
[----:B------:R-:W2:Y:S04]  /*1b8c0*/  LDG.E.U8 R38, desc[UR6][R30.64] ;  /* 0x000000061e267981 */ /* 0x000ea8000c1e1100 */
[----:B-1----:R-:W2:Y:S04]  /*1b8d0*/  LDG.E.U8 R124, desc[UR6][R36.64] ;  /* 0x00000006247c7981 */ /* 0x002ea8000c1e1100 */
[----:B------:R-:W2:Y:S04]  /*1b8e0*/  LDG.E.U8 R65, desc[UR6][R88.64] ;  /* 0x0000000658417981 */ /* 0x000ea8000c1e1100 */
[----:B------:R-:W2:Y:S01]  /*1b8f0*/  LDG.E.U8 R117, desc[UR6][R82.64] ;  /* 0x0000000652757981 */ /* 0x000ea2000c1e1100 */
[----:B----4-:R-:W-:-:S03]  /*1b900*/  IADD3 R178, P6, R2, UR4, RZ ;  /* 0x0000000402b27c10 */ /* 0x010fc6000ffde0ff */
[----:B------:R-:W4:Y:S01]  /*1b910*/  LDL R2, [R1+0xef0] ;  /* 0x000ef00001027983 */ /* 0x000f220000100800 */
[----:B------:R-:W-:-:S03]  /*1b920*/  IADD3.X R179, R0, UR8, RZ, P6, !PT ;  /* 0x0000000800b37c10 */ /* 0x000fc6000b7fe4ff */
[----:B------:R-:W4:Y:S04]  /*1b930*/  LDL R0, [R1+0xed0] ;  /* 0x000ed00001007983 */ /* 0x000f280000100800 */
[----:B------:R-:W-:Y:S04]  /*1b940*/  STL [R1+0x548], R62 ;  /* 0x0005483e01007387 */ /* 0x000fe80000100800 */
[----:B------:R-:W4:Y:S04]  /*1b950*/  LDL.LU.64 R222, [R1+0x208] ;  /* 0x0002080001de7983 */ /* 0x000f280000300a00 */
[----:B------:R-:W2:Y:S04]  /*1b960*/  LDL.LU.64 R230, [R1+0x200] ;  /* 0x0002000001e67983 */ /* 0x000ea80000300a00 */
[----:B------:R0:W-:Y:S04]  /*1b970*/  STL [R1+0x134c], R73 ;  /* 0x00134c4901007387 */ /* 0x0001e80000100800 */
[----:B------:R-:W4:Y:S04]  /*1b980*/  LDL R14, [R1+0xef4] ;  /* 0x000ef400010e7983 */ /* 0x000f280000100800 */
[----:B------:R-:W4:Y:S04]  /*1b990*/  LDL R13, [R1+0xed4] ;  /* 0x000ed400010d7983 */ /* 0x000f280000100800 */
[----:B------:R-:W4:Y:S04]  /*1b9a0*/  LDL.LU.64 R224, [R1+0x218] ;  /* 0x0002180001e07983 */ /* 0x000f280000300a00 */
[----:B------:R-:W4:Y:S01]  /*1b9b0*/  LDL.LU.64 R226, [R1+0x210] ;  /* 0x0002100001e27983 */ /* 0x000f220000300a00 */
[----:B---3--:R-:W-:-:S03]  /*1b9c0*/  IADD3 R176, P6, R4, UR4, RZ ;  /* 0x0000000404b07c10 */ /* 0x008fc6000ffde0ff */
[----:B0-----:R-:W3:Y:S04]  /*1b9d0*/  LDG.E.U8 R73, desc[UR6][R128.64] ;  /* 0x0000000680497981 */ /* 0x001ee8000c1e1100 */
[----:B--2---:R-:W2:Y:S01]  /*1b9e0*/  LDG.E.U8 R74, desc[UR6][R230.64] ;  /* 0x00000006e64a7981 */ /* 0x004ea2000c1e1100 */
[----:B------:R-:W-:Y:S02]  /*1b9f0*/  IADD3.X R177, R3, UR8, RZ, P6, !PT ;  /* 0x0000000803b17c10 */ /* 0x000fe4000b7fe4ff */
[----:B------:R-:W-:Y:S01]  /*1ba00*/  IADD3 R174, P6, R18, UR4, RZ ;  /* 0x0000000412ae7c10 */ /* 0x000fe2000ffde0ff */
[----:B------:R-:W3:Y:S03]  /*1ba10*/  LDL R4, [R1+0xed8] ;  /* 0x000ed80001047983 */ /* 0x000ee60000100800 */
[----:B------:R-:W-:Y:S01]  /*1ba20*/  IADD3.X R175, R15, UR8, RZ, P6, !PT ;  /* 0x000000080faf7c10 */ /* 0x000fe2000b7fe4ff */
[----:B------:R-:W3:Y:S01]  /*1ba30*/  LDL R3, [R1+0xbd4] ;  /* 0x000bd40001037983 */ /* 0x000ee20000100800 */
[----:B------:R-:W-:-:S03]  /*1ba40*/  IADD3 R172, P6, R12, UR4, RZ ;  /* 0x000000040cac7c10 */ /* 0x000fc6000ffde0ff */
[----:B------:R-:W-:Y:S04]  /*1ba50*/  STL [R1+0x544], R17 ;  /* 0x0005441101007387 */ /* 0x000fe80000100800 */
[----:B----4-:R-:W4:Y:S04]  /*1ba60*/  LDG.E.U8 R114, desc[UR6][R224.64] ;  /* 0x00000006e0727981 */ /* 0x010f28000c1e1100 */
[----:B------:R-:W4:Y:S01]  /*1ba70*/  LDG.E.U8 R62, desc[UR6][R226.64] ;  /* 0x00000006e23e7981 */ /* 0x000f22000c1e1100 */
[----:B------:R-:W-:-:S03]  /*1ba80*/  IADD3.X R173, R5, UR8, RZ, P6, !PT ;  /* 0x0000000805ad7c10 */ /* 0x000fc6000b7fe4ff */
[----:B------:R-:W-:Y:S01]  /*1ba90*/  STL [R1+0x1350], R116 ;  /* 0x0013507401007387 */ /* 0x000fe20000100800 */
[----:B------:R-:W-:-:S03]  /*1baa0*/  IADD3 R170, P6, R2, UR4, RZ ;  /* 0x0000000402aa7c10 */ /* 0x000fc6000ffde0ff */
[----:B------:R-:W-:Y:S04]  /*1bab0*/  STL [R1+0x1354], R64 ;  /* 0x0013544001007387 */ /* 0x000fe80000100800 */
[----:B------:R-:W4:Y:S04]  /*1bac0*/  LDL.LU.64 R228, [R1+0x220] ;  /* 0x0002200001e47983 */ /* 0x000f280000300a00 */
[----:B------:R0:W-:Y:S04]  /*1bad0*/  STL [R1+0x1358], R125 ;  /* 0x0013587d01007387 */ /* 0x0001e80000100800 */
[----:B------:R-:W4:Y:S01]  /*1bae0*/  LDL R12, [R1+0xedc] ;  /* 0x000edc00010c7983 */ /* 0x000f220000100800 */
[----:B------:R-:W-:-:S03]  /*1baf0*/  IADD3.X R171, R0, UR8, RZ, P6, !PT ;  /* 0x0000000800ab7c10 */ /* 0x000fc6000b7fe4ff */
[----:B------:R-:W4:Y:S04]  /*1bb00*/  LDL R5, [R1+0xebc] ;  /* 0x000ebc0001057983 */ /* 0x000f280000100800 */
[----:B------:R1:W-:Y:S04]  /*1bb10*/  STL [R1+0x135c], R115 ;  /* 0x00135c7301007387 */ /* 0x0003e80000100800 */
[----:B------:R4:W-:Y:S01]  /*1bb20*/  STL [R1+0x540], R16 ;  /* 0x0005401001007387 */ /* 0x0009e20000100800 */
[----:B------:R-:W-:-:S03]  /*1bb30*/  IADD3 R168, P6, R14, UR4, RZ ;  /* 0x000000040ea87c10 */ /* 0x000fc6000ffde0ff */
[----:B------:R-:W-:Y:S04]  /*1bb40*/  STL [R1+0x1360], R63 ;  /* 0x0013603f01007387 */ /* 0x000fe80000100800 */
[----:B------:R-:W4:Y:S04]  /*1bb50*/  LDG.E.U8 R18, desc[UR6][R222.64] ;  /* 0x00000006de127981 */ /* 0x000f28000c1e1100 */
[----:B------:R-:W4:Y:S04]  /*1bb60*/  LDL R2, [R1+0xee0] ;  /* 0x000ee00001027983 */ /* 0x000f280000100800 */
[----:B------:R-:W4:Y:S04]  /*1bb70*/  LDL R0, [R1+0xec0] ;  /* 0x000ec00001007983 */ /* 0x000f280000100800 */
[----:B0-----:R-:W4:Y:S04]  /*1bb80*/  LDG.E.U8 R125, desc[UR6][R206.64] ;  /* 0x00000006ce7d7981 */ /* 0x001f28000c1e1100 */
[----:B-1----:R-:W4:Y:S04]  /*1bb90*/  LDG.E.U8 R115, desc[UR6][R210.64] ;  /* 0x00000006d2737981 */ /* 0x002f28000c1e1100 */
[----:B------:R-:W4:Y:S01]  /*1bba0*/  LDG.E.U8 R64, desc[UR6][R140.64] ;  /* 0x000000068c407981 */ /* 0x000f22000c1e1100 */
[----:B------:R-:W-:-:S03]  /*1bbb0*/  IADD3.X R169, R13, UR8, RZ, P6, !PT ;  /* 0x000000080da97c10 */ /* 0x000fc6000b7fe4ff */
[----:B------:R-:W4:Y:S04]  /*1bbc0*/  LDG.E.U8 R118, desc[UR6][R172.64] ;  /* 0x00000006ac767981 */ /* 0x000f28000c1e1100 */
[----:B------:R-:W4:Y:S04]  /*1bbd0*/  LDG.E.U8 R116, desc[UR6][R136.64] ;  /* 0x0000000688747981 */ /* 0x000f28000c1e1100 */
[----:B------:R-:W4:Y:S04]  /*1bbe0*/  LDG.E.U8 R141, desc[UR6][R178.64] ;  /* 0x00000006b28d7981 */ /* 0x000f28000c1e1100 */
[----:B------:R-:W4:Y:S04]  /*1bbf0*/  LDG.E.U8 R140, desc[UR6][R170.64] ;  /* 0x00000006aa8c7981 */ /* 0x000f28000c1e1100 */
[----:B------:R-:W4:Y:S04]  /*1bc00*/  LDG.E.U8 R88, desc[UR6][R168.64] ;  /* 0x00000006a8587981 */ /* 0x000f28000c1e1100 */
[----:B------:R-:W4:Y:S04]  /*1bc10*/  LDG.E.U8 R89, desc[UR6][R176.64] ;  /* 0x00000006b0597981 */ /* 0x000f28000c1e1100 */
[----:B------:R-:W4:Y:S04]  /*1bc20*/  LDG.E.U8 R37, desc[UR6][R174.64] ;  /* 0x00000006ae257981 */ /* 0x000f28000c1e1100 */
[----:B--2---:R-:W-:Y:S04]  /*1bc30*/  STL [R1+0x1364], R74 ;  /* 0x0013644a01007387 */ /* 0x004fe80000100800 */
[----:B------:R-:W2:Y:S04]  /*1bc40*/  LDL.LU.64 R230, [R1+0x230] ;  /* 0x0002300001e67983 */ /* 0x000ea80000300a00 */
[----:B------:R-:W2:Y:S01]  /*1bc50*/  LDL.LU.64 R14, [R1+0x228] ;  /* 0x00022800010e7983 */ /* 0x000ea20000300a00 */
[----:B---3--:R-:W-:-:S03]  /*1bc60*/  IADD3 R166, P6, R4, UR4, RZ ;  /* 0x0000000404a67c10 */ /* 0x008fc6000ffde0ff */
[----:B----4-:R-:W-:Y:S04]  /*1bc70*/  STL [R1+0x1368], R114 ;  /* 0x0013687201007387 */ /* 0x010fe80000100800 */
[----:B------:R-:W-:Y:S01]  /*1bc80*/  STL [R1+0x136c], R62 ;  /* 0x00136c3e01007387 */ /* 0x000fe20000100800 */
[----:B------:R-:W-:-:S03]  /*1bc90*/  IADD3.X R167, R3, UR8, RZ, P6, !PT ;  /* 0x0000000803a77c10 */ /* 0x000fc6000b7fe4ff */
[----:B------:R-:W3:Y:S04]  /*1bca0*/  LDL R16, [R1+0xec4] ;  /* 0x000ec40001107983 */ /* 0x000ee80000100800 */
[----:B------:R-:W4:Y:S04]  /*1bcb0*/  LDL R13, [R1+0xbd8] ;  /* 0x000bd800010d7983 */ /* 0x000f280000100800 */
[----:B------:R-:W-:Y:S04]  /*1bcc0*/  STL [R1+0x53c], R19 ;  /* 0x00053c1301007387 */ /* 0x000fe80000100800 */
[----:B------:R-:W3:Y:S04]  /*1bcd0*/  LDL.LU.64 R218, [R1+0x240] ;  /* 0x0002400001da7983 */ /* 0x000ee80000300a00 */
[----:B------:R-:W4:Y:S01]  /*1bce0*/  LDL.LU.64 R220, [R1+0x238] ;  /* 0x0002380001dc7983 */ /* 0x000f220000300a00 */
[----:B------:R-:W-:-:S03]  /*1bcf0*/  IADD3 R164, P6, R12, UR4, RZ ;  /* 0x000000040ca47c10 */ /* 0x000fc6000ffde0ff */
[----:B------:R-:W4:Y:S04]  /*1bd00*/  LDL R4, [R1+0xec8] ;  /* 0x000ec80001047983 */ /* 0x000f280000100800 */
[----:B------:R-:W4:Y:S04]  /*1bd10*/  LDL R3, [R1+0xea8] ;  /* 0x000ea80001037983 */ /* 0x000f280000100800 */
[----:B------:R-:W4:Y:S04]  /*1bd20*/  LDG.E.U8 R17, desc[UR6][R228.64] ;  /* 0x00000006e4117981 */ /* 0x000f28000c1e1100 */
[----:B------:R-:W4:Y:S01]  /*1bd30*/  LDL.LU.64 R222, [R1+0x250] ;  /* 0x0002500001de7983 */ /* 0x000f220000300a00 */
[----:B------:R-:W-:-:S03]  /*1bd40*/  IADD3.X R165, R5, UR8, RZ, P6, !PT ;  /* 0x0000000805a57c10 */ /* 0x000fc6000b7fe4ff */
[----:B------:R-:W4:Y:S04]  /*1bd50*/  LDG.E.U8 R36, desc[UR6][R166.64] ;  /* 0x00000006a6247981 */ /* 0x000f28000c1e1100 */
[----:B------:R-:W4:Y:S01]  /*1bd60*/  LDL.LU.64 R228, [R1+0x248] ;  /* 0x0002480001e47983 */ /* 0x000f220000300a00 */
[----:B------:R-:W-:-:S03]  /*1bd70*/  IADD3 R162, P6, R2, UR4, RZ ;  /* 0x0000000402a27c10 */ /* 0x000fc6000ffde0ff */
[----:B------:R-:W-:Y:S04]  /*1bd80*/  STL [R1+0x1370], R126 ;  /* 0x0013707e01007387 */ /* 0x000fe80000100800 */
[----:B------:R-:W4:Y:S04]  /*1bd90*/  LDL R12, [R1+0xecc] ;  /* 0x000ecc00010c7983 */ /* 0x000f280000100800 */
[----:B------:R-:W4:Y:S04]  /*1bda0*/  LDL R7, [R1+0xeac] ;  /* 0x000eac0001077983 */ /* 0x000f280000100800 */
[----:B------:R2:W-:Y:S04]  /*1bdb0*/  STL [R1+0x538], R18 ;  /* 0x0005381201007387 */ /* 0x0005e80000100800 */
[----:B------:R-:W-:Y:S01]  /*1bdc0*/  STL [R1+0x1374], R113 ;  /* 0x0013747101007387 */ /* 0x000fe20000100800 */
[----:B------:R-:W-:-:S03]  /*1bdd0*/  IADD3.X R163, R0, UR8, RZ, P6, !PT ;  /* 0x0000000800a37c10 */ /* 0x000fc6000b7fe4ff */
[----:B------:R-:W-:Y:S04]  /*1bde0*/  STL [R1+0x1378], R61 ;  /* 0x0013783d01007387 */ /* 0x000fe80000100800 */
[----:B------:R-:W4:Y:S04]  /*1bdf0*/  LDL R6, [R1+0xeb0] ;  /* 0x000eb00001067983 */ /* 0x000f280000100800 */
[----:B------:R-:W4:Y:S04]  /*1be00*/  LDL R2, [R1+0xbdc] ;  /* 0x000bdc0001027983 */ /* 0x000f280000100800 */
[----:B------:R-:W4:Y:S04]  /*1be10*/  LDL.LU.64 R224, [R1+0x260] ;  /* 0x0002600001e07983 */ /* 0x000f280000300a00 */
[----:B------:R-:W4:Y:S04]  /*1be20*/  LDG.E.U8 R139, desc[UR6][R162.64] ;  /* 0x00000006a28b7981 */ /* 0x000f28000c1e1100 */
[----:B------:R-:W4:Y:S04]  /*1be30*/  LDG.E.U8 R72, desc[UR6][R164.64] ;  /* 0x00000006a4487981 */ /* 0x000f28000c1e1100 */
[----:B--2---:R-:W2:Y:S04]  /*1be40*/  LDG.E.U8 R18, desc[UR6][R230.64] ;  /* 0x00000006e6127981 */ /* 0x004ea8000c1e1100 */
[----:B------:R-:W2:Y:S04]  /*1be50*/  LDG.E.U8 R75, desc[UR6][R14.64] ;  /* 0x000000060e4b7981 */ /* 0x000ea8000c1e1100 */
[----:B------:R-:W2:Y:S04]  /*1be60*/  LDL.LU.64 R14, [R1+0x258] ;  /* 0x00025800010e7983 */ /* 0x000ea80000300a00 */
[----:B------:R-:W2:Y:S04]  /*1be70*/  LDL R5, [R1+0xeb4] ;  /* 0x000eb40001057983 */ /* 0x000ea80000100800 */
[----:B------:R-:W2:Y:S04]  /*1be80*/  LDL R0, [R1+0xe94] ;  /* 0x000e940001007983 */ /* 0x000ea80000100800 */
[----:B------:R-:W2:Y:S04]  /*1be90*/  LDL.LU.64 R226, [R1+0x270] ;  /* 0x0002700001e27983 */ /* 0x000ea80000300a00 */
[----:B---3--:R-:W3:Y:S04]  /*1bea0*/  LDG.E.U8 R112, desc[UR6][R218.64] ;  /* 0x00000006da707981 */ /* 0x008ee8000c1e1100 */
[----:B----4-:R-:W4:Y:S04]  /*1beb0*/  LDG.E.U8 R60, desc[UR6][R220.64] ;  /* 0x00000006dc3c7981 */ /* 0x010f28000c1e1100 */
[----:B------:R-:W4:Y:S04]  /*1bec0*/  LDG.E.U8 R127, desc[UR6][R228.64] ;  /* 0x00000006e47f7981 */ /* 0x000f28000c1e1100 */
[----:B--2---:R-:W-:Y:S04]  /*1bed0*/  STL [R1+0x137c], R75 ;  /* 0x00137c4b01007387 */ /* 0x004fe80000100800 */
[----:B------:R0:W-:Y:S04]  /*1bee0*/  STL [R1+0x534], R17 ;  /* 0x0005341101007387 */ /* 0x0001e80000100800 */
[----:B------:R-:W2:Y:S04]  /*1bef0*/  LDL.LU.64 R230, [R1+0x268] ;  /* 0x0002680001e67983 */ /* 0x000ea80000300a00 */
[----:B------:R-:W2:Y:S04]  /*1bf00*/  LDG.E.U8 R14, desc[UR6][R14.64] ;  /* 0x000000060e0e7981 */ /* 0x000ea8000c1e1100 */
[----:B0-----:R-:W2:Y:S04]  /*1bf10*/  LDG.E.U8 R17, desc[UR6][R222.64] ;  /* 0x00000006de117981 */ /* 0x001ea8000c1e1100 */
[----:B------:R-:W2:Y:S01]  /*1bf20*/  LDG.E.U8 R110, desc[UR6][R226.64] ;  /* 0x00000006e26e7981 */ /* 0x000ea2000c1e1100 */
[----:B------:R-:W-:-:S03]  /*1bf30*/  IADD3 R160, P6, R16, UR4, RZ ;  /* 0x0000000410a07c10 */ /* 0x000fc6000ffde0ff */
[----:B------:R-:W2:Y:S01]  /*1bf40*/  LDG.E.U8 R16, desc[UR6][R224.64] ;  /* 0x00000006e0107981 */ /* 0x000ea2000c1e1100 */
[----:B------:R-:W-:Y:S02]  /*1bf50*/  IADD3.X R161, R13, UR8, RZ, P6, !PT ;  /* 0x000000080da17c10 */ /* 0x000fe4000b7fe4ff */
[----:B------:R-:W-:Y:S01]  /*1bf60*/  IADD3 R158, P6, R4, UR4, RZ ;  /* 0x00000004049e7c10 */ /* 0x000fe2000ffde0ff */
[----:B---3--:R-:W-:Y:S03]  /*1bf70*/  STL [R1+0x1380], R112 ;  /* 0x0013807001007387 */ /* 0x008fe60000100800 */
[----:B------:R-:W-:Y:S01]  /*1bf80*/  IADD3.X R159, R3, UR8, RZ, P6, !PT ;  /* 0x00000008039f7c10 */ /* 0x000fe2000b7fe4ff */
[----:B------:R-:W3:Y:S01]  /*1bf90*/  LDG.E.U8 R87, desc[UR6][R160.64] ;  /* 0x00000006a0577981 */ /* 0x000ee2000c1e1100 */
[----:B------:R-:W-:-:S03]  /*1bfa0*/  IADD3 R156, P6, R12, UR4, RZ ;  /* 0x000000040c9c7c10 */ /* 0x000fc6000ffde0ff */
[----:B----4-:R-:W-:Y:S01]  /*1bfb0*/  STL [R1+0x1384], R60 ;  /* 0x0013843c01007387 */ /* 0x010fe20000100800 */
[----:B------:R-:W-:Y:S02]  /*1bfc0*/  IADD3.X R157, R7, UR8, RZ, P6, !PT ;  /* 0x00000008079d7c10 */ /* 0x000fe4000b7fe4ff */
[----:B------:R-:W-:Y:S01]  /*1bfd0*/  IADD3 R154, P6, R6, UR4, RZ ;  /* 0x00000004069a7c10 */ /* 0x000fe2000ffde0ff */
[----:B------:R-:W4:Y:S04]  /*1bfe0*/  LDL R4, [R1+0xeb8] ;  /* 0x000eb80001047983 */ /* 0x000f280000100800 */
[----:B------:R-:W3:Y:S01]  /*1bff0*/  LDL R3, [R1+0xe98] ;  /* 0x000e980001037983 */ /* 0x000ee20000100800 */
[----:B------:R-:W-:Y:S02]  /*1c000*/  IADD3.X R155, R2, UR8, RZ, P6, !PT ;  /* 0x00000008029b7c10 */ /* 0x000fe4000b7fe4ff */
[----:B------:R-:W-:Y:S01]  /*1c010*/  IADD3 R152, P6, R5, UR4, RZ ;  /* 0x0000000405987c10 */ /* 0x000fe2000ffde0ff */
[----:B------:R-:W3:Y:S04]  /*1c020*/  LDG.E.U8 R6, desc[UR6][R10.64] ;  /* 0x000000060a067981 */ /* 0x000ee8000c1e1100 */
[----:B------:R-:W3:Y:S04]  /*1c030*/  LDG.E.U8 R67, desc[UR6][R156.64] ;  /* 0x000000069c437981 */ /* 0x000ee8000c1e1100 */
[----:B------:R-:W-:Y:S04]  /*1c040*/  STL [R1+0x1388], R127 ;  /* 0x0013887f01007387 */ /* 0x000fe80000100800 */
[----:B------:R-:W4:Y:S04]  /*1c050*/  LDL.LU.64 R228, [R1+0x278] ;  /* 0x0002780001e47983 */ /* 0x000f280000300a00 */
[----:B------:R-:W-:Y:S04]  /*1c060*/  STL [R1+0x138c], R111 ;  /* 0x00138c6f01007387 */ /* 0x000fe80000100800 */
[----:B------:R4:W-:Y:S01]  /*1c070*/  STL [R1+0x1390], R59 ;  /* 0x0013903b01007387 */ /* 0x0009e20000100800 */
[----:B------:R-:W-:-:S03]  /*1c080*/  IADD3.X R153, R0, UR8, RZ, P6, !PT ;  /* 0x0000000800997c10 */ /* 0x000fc6000b7fe4ff */
[----:B------:R-:W-:Y:S04]  /*1c090*/  STL [R1+0x530], R18 ;  /* 0x0005301201007387 */ /* 0x000fe80000100800 */
[----:B------:R-:W3:Y:S04]  /*1c0a0*/  LDL R7, [R1+0xe9c] ;  /* 0x000e9c0001077983 */ /* 0x000ee80000100800 */
[----:B------:R-:W3:Y:S04]  /*1c0b0*/  LDL R2, [R1+0xbe0] ;  /* 0x000be00001027983 */ /* 0x000ee80000100800 */
[----:B------:R-:W3:Y:S04]  /*1c0c0*/  LDG.E.U8 R86, desc[UR6][R152.64] ;  /* 0x0000000698567981 */ /* 0x000ee8000c1e1100 */
[----:B------:R-:W3:Y:S04]  /*1c0d0*/  LDG.E.U8 R138, desc[UR6][R154.64] ;  /* 0x000000069a8a7981 */ /* 0x000ee8000c1e1100 */
[----:B------:R-:W3:Y:S04]  /*1c0e0*/  LDG.E.U8 R35, desc[UR6][R158.64] ;  /* 0x000000069e237981 */ /* 0x000ee8000c1e1100 */
[----:B--2---:R-:W2:Y:S04]  /*1c0f0*/  LDG.E.U8 R58, desc[UR6][R230.64] ;  /* 0x00000006e63a7981 */ /* 0x004ea8000c1e1100 */
[----:B------:R0:W-:Y:S04]  /*1c100*/  STL [R1+0x1394], R14 ;  /* 0x0013940e01007387 */ /* 0x0001e80000100800 */
[----:B------:R-:W-:Y:S04]  /*1c110*/  STL [R1+0x1398], R110 ;  /* 0x0013986e01007387 */ /* 0x000fe80000100800 */
[----:B------:R-:W2:Y:S04]  /*1c120*/  LDL R15, [R1+0xea0] ;  /* 0x000ea000010f7983 */ /* 0x000ea80000100800 */
[----:B------:R-:W2:Y:S04]  /*1c130*/  LDL R0, [R1+0xe80] ;  /* 0x000e800001007983 */ /* 0x000ea80000100800 */
[----:B------:R-:W2:Y:S04]  /*1c140*/  LDL.LU.64 R216, [R1+0x288] ;  /* 0x0002880001d87983 */ /* 0x000ea80000300a00 */
[----:B------:R-:W2:Y:S04]  /*1c150*/  LDL.LU.64 R218, [R1+0x280] ;  /* 0x0002800001da7983 */ /* 0x000ea80000300a00 */
[----:B------:R-:W2:Y:S04]  /*1c160*/  LDL R13, [R1+0xea4] ;  /* 0x000ea400010d7983 */ /* 0x000ea80000100800 */
[----:B------:R-:W2:Y:S04]  /*1c170*/  LDL R12, [R1+0xe84] ;  /* 0x000e8400010c7983 */ /* 0x000ea80000100800 */
[----:B------:R-:W2:Y:S04]  /*1c180*/  LDL.LU.64 R220, [R1+0x298] ;  /* 0x0002980001dc7983 */ /* 0x000ea80000300a00 */
[----:B------:R-:W-:Y:S04]  /*1c190*/  STL [R1+0x52c], R17 ;  /* 0x00052c1101007387 */ /* 0x000fe80000100800 */
[----:B------:R-:W2:Y:S04]  /*1c1a0*/  LDL.LU.64 R230, [R1+0x290] ;  /* 0x0002900001e67983 */ /* 0x000ea80000300a00 */
[----:B----4-:R-:W4:Y:S01]  /*1c1b0*/  LDG.E.U8 R59, desc[UR6][R228.64] ;  /* 0x00000006e43b7981 */ /* 0x010f22000c1e1100 */
[----:B------:R-:W-:-:S04]  /*1c1c0*/  IADD3 R22, P6, R4, UR4, RZ ;  /* 0x0000000404167c10 */ /* 0x000fc8000ffde0ff */
[----:B---3--:R-:W-:-:S05]  /*1c1d0*/  IADD3.X R23, R3, UR8, RZ, P6, !PT ;  /* 0x0000000803177c10 */ /* 0x008fca000b7fe4ff */
[----:B------:R-:W3:Y:S04]  /*1c1e0*/  LDG.E.U8 R34, desc[UR6][R22.64] ;  /* 0x0000000616227981 */ /* 0x000ee8000c1e1100 */
[----:B--2---:R-:W2:Y:S04]  /*1c1f0*/  LDG.E.U8 R111, desc[UR6][R216.64] ;  /* 0x00000006d86f7981 */ /* 0x004ea8000c1e1100 */
[----:B------:R-:W3:Y:S04]  /*1c200*/  LDG.E.U8 R108, desc[UR6][R220.64] ;  /* 0x00000006dc6c7981 */ /* 0x000ee8000c1e1100 */
[----:B------:R-:W2:Y:S01]  /*1c210*/  LDG.E.U8 R56, desc[UR6][R230.64] ;  /* 0x00000006e6387981 */ /* 0x000ea2000c1e1100 */
[----:B------:R-:W-:-:S03]  /*1c220*/  IADD3 R20, P6, R7, UR4, RZ ;  /* 0x0000000407147c10 */ /* 0x000fc6000ffde0ff */
[----:B------:R-:W-:Y:S04]  /*1c230*/  STL [R1+0x139c], R58 ;  /* 0x00139c3a01007387 */ /* 0x000fe80000100800 */
[----:B------:R-:W3:Y:S04]  /*1c240*/  LDL R4, [R1+0xe88] ;  /* 0x000e880001047983 */ /* 0x000ee80000100800 */
[----:B------:R-:W3:Y:S04]  /*1c250*/  LDL R3, [R1+0xbe4] ;  /* 0x000be40001037983 */ /* 0x000ee80000100800 */
[----:B------:R-:W3:Y:S04]  /*1c260*/  LDL.LU.64 R222, [R1+0x2a8] ;  /* 0x0002a80001de7983 */ /* 0x000ee80000300a00 */
[----:B------:R-:W3:Y:S01]  /*1c270*/  LDL.LU.64 R224, [R1+0x2a0] ;  /* 0x0002a00001e07983 */ /* 0x000ee20000300a00 */
[----:B------:R-:W-:-:S03]  /*1c280*/  IADD3.X R21, R2, UR8, RZ, P6, !PT ;  /* 0x0000000802157c10 */ /* 0x000fc6000b7fe4ff */
[----:B----4-:R-:W-:Y:S04]  /*1c290*/  STL [R1+0x13a0], R59 ;  /* 0x0013a03b01007387 */ /* 0x010fe80000100800 */
[----:B0-----:R-:W4:Y:S04]  /*1c2a0*/  LDL R14, [R1+0xe8c] ;  /* 0x000e8c00010e7983 */ /* 0x001f280000100800 */
[----:B------:R-:W4:Y:S04]  /*1c2b0*/  LDL R5, [R1+0xe6c] ;  /* 0x000e6c0001057983 */ /* 0x000f280000100800 */
[----:B------:R0:W-:Y:S04]  /*1c2c0*/  STL [R1+0x13a4], R6 ;  /* 0x0013a40601007387 */ /* 0x0001e80000100800 */
[----:B------:R1:W-:Y:S04]  /*1c2d0*/  STL [R1+0x528], R16 ;  /* 0x0005281001007387 */ /* 0x0003e80000100800 */
[----:B------:R-:W4:Y:S04]  /*1c2e0*/  LDL R11, [R1+0xe90] ;  /* 0x000e9000010b7983 */ /* 0x000f280000100800 */
[----:B------:R-:W4:Y:S04]  /*1c2f0*/  LDL R2, [R1+0xe70] ;  /* 0x000e700001027983 */ /* 0x000f280000100800 */
[----:B------:R-:W4:Y:S04]  /*1c300*/  LDL.LU.64 R226, [R1+0x2b8] ;  /* 0x0002b80001e27983 */ /* 0x000f280000300a00 */
[----:B------:R-:W4:Y:S04]  /*1c310*/  LDL.LU.64 R228, [R1+0x2b0] ;  /* 0x0002b00001e47983 */ /* 0x000f280000300a00 */
[----:B------:R-:W4:Y:S04]  /*1c320*/  LDL R7, [R1+0xe74] ;  /* 0x000e740001077983 */ /* 0x000f280000100800 */
[----:B------:R-:W-:Y:S04]  /*1c330*/  STL [R1+0x13a8], R109 ;  /* 0x0013a86d01007387 */ /* 0x000fe80000100800 */
[----:B------:R-:W4:Y:S01]  /*1c340*/  LDL R10, [R1+0xbe8] ;  /* 0x000be800010a7983 */ /* 0x000f220000100800 */
[----:B------:R-:W-:-:S03]  /*1c350*/  IADD3 R18, P6, R15, UR4, RZ ;  /* 0x000000040f127c10 */ /* 0x000fc6000ffde0ff */
[----:B------:R-:W4:Y:S04]  /*1c360*/  LDG.E.U8 R119, desc[UR6][R20.64] ;  /* 0x0000000614777981 */ /* 0x000f28000c1e1100 */
[----:B--2---:R2:W-:Y:S04]  /*1c370*/  STL.64 [R1+0x13c8], R56 ;  /* 0x0013c83801007387 */ /* 0x0045e80000100a00 */
[----:B------:R-:W2:Y:S04]  /*1c380*/  LDL.LU.64 R230, [R1+0x2c0] ;  /* 0x0002c00001e67983 */ /* 0x000ea80000300a00 */
[----:B0-----:R-:W2:Y:S01]  /*1c390*/  LDL R6, [R1+0xe78] ;  /* 0x000e780001067983 */ /* 0x001ea20000100800 */
[----:B------:R-:W-:-:S02]  /*1c3a0*/  IADD3.X R19, R0, UR8, RZ, P6, !PT ;  /* 0x0000000800137c10 */ /* 0x000fc4000b7fe4ff */
[----:B-1----:R-:W-:Y:S01]  /*1c3b0*/  IADD3 R16, P6, R13, UR4, RZ ;  /* 0x000000040d107c10 */ /* 0x002fe2000ffde0ff */
[----:B------:R-:W2:Y:S03]  /*1c3c0*/  LDG.E.U8 R0, desc[UR6][R218.64] ;  /* 0x00000006da007981 */ /* 0x000ea6000c1e1100 */
[----:B------:R-:W-:Y:S01]  /*1c3d0*/  IADD3.X R17, R12, UR8, RZ, P6, !PT ;  /* 0x000000080c117c10 */ /* 0x000fe2000b7fe4ff */
[----:B---3--:R-:W3:Y:S01]  /*1c3e0*/  LDG.E.U8 R127, desc[UR6][R222.64] ;  /* 0x00000006de7f7981 */ /* 0x008ee2000c1e1100 */
[----:B------:R-:W-:-:S03]  /*1c3f0*/  IADD3 R12, P6, R4, UR4, RZ ;  /* 0x00000004040c7c10 */ /* 0x000fc6000ffde0ff */
[----:B------:R-:W3:Y:S01]  /*1c400*/  LDG.E.U8 R4, desc[UR6][R224.64] ;  /* 0x00000006e0047981 */ /* 0x000ee2000c1e1100 */
[----:B------:R-:W-:-:S03]  /*1c410*/  IADD3.X R13, R3, UR8, RZ, P6, !PT ;  /* 0x00000008030d7c10 */ /* 0x000fc6000b7fe4ff */
[----:B------:R-:W3:Y:S01]  /*1c420*/  LDL R3, [R1+0xe58] ;  /* 0x000e580001037983 */ /* 0x000ee20000100800 */
[----:B----4-:R-:W-:-:S03]  /*1c430*/  IADD3 R184, P6, R14, UR4, RZ ;  /* 0x000000040eb87c10 */ /* 0x010fc6000ffde0ff */
[----:B------:R-:W4:Y:S01]  /*1c440*/  LDG.E.U8 R137, desc[UR6][R18.64] ;  /* 0x0000000612897981 */ /* 0x000f22000c1e1100 */
[----:B------:R-:W-:-:S03]  /*1c450*/  IADD3.X R185, R5, UR8, RZ, P6, !PT ;  /* 0x0000000805b97c10 */ /* 0x000fc6000b7fe4ff */
[----:B------:R-:W3:Y:S04]  /*1c460*/  LDL.LU.64 R224, [R1+0x2c8] ;  /* 0x0002c80001e07983 */ /* 0x000ee80000300a00 */
[----:B------:R-:W4:Y:S04]  /*1c470*/  LDL R5, [R1+0xe7c] ;  /* 0x000e7c0001057983 */ /* 0x000f280000100800 */
[----:B--2---:R-:W2:Y:S04]  /*1c480*/  LDL R56, [R1+0xe5c] ;  /* 0x000e5c0001387983 */ /* 0x004ea80000100800 */
[----:B------:R-:W2:Y:S04]  /*1c490*/  LDG.E.U8 R60, desc[UR6][R226.64] ;  /* 0x00000006e23c7981 */ /* 0x000ea8000c1e1100 */
[----:B------:R-:W4:Y:S01]  /*1c4a0*/  LDG.E.U8 R54, desc[UR6][R230.64] ;  /* 0x00000006e6367981 */ /* 0x000f22000c1e1100 */
[----:B------:R-:W-:-:S03]  /*1c4b0*/  IADD3 R182, P6, R11, UR4, RZ ;  /* 0x000000040bb67c10 */ /* 0x000fc6000ffde0ff */
[----:B------:R-:W2:Y:S01]  /*1c4c0*/  LDL R15, [R1+0xe60] ;  /* 0x000e6000010f7983 */ /* 0x000ea20000100800 */
[----:B------:R-:W-:Y:S02]  /*1c4d0*/  IADD3.X R183, R2, UR8, RZ, P6, !PT ;  /* 0x0000000802b77c10 */ /* 0x000fe4000b7fe4ff */
[----:B------:R-:W-:Y:S01]  /*1c4e0*/  IADD3 R188, P6, R7, UR4, RZ ;  /* 0x0000000407bc7c10 */ /* 0x000fe2000ffde0ff */
[----:B------:R-:W2:Y:S04]  /*1c4f0*/  LDG.E.U8 R2, desc[UR6][R228.64] ;  /* 0x00000006e4027981 */ /* 0x000ea8000c1e1100 */
[----:B------:R-:W2:Y:S04]  /*1c500*/  LDL R7, [R1+0xbec] ;  /* 0x000bec0001077983 */ /* 0x000ea80000100800 */
[----:B------:R-:W2:Y:S04]  /*1c510*/  LDL.LU.64 R226, [R1+0x2d8] ;  /* 0x0002d80001e27983 */ /* 0x000ea80000300a00 */
[----:B------:R-:W2:Y:S04]  /*1c520*/  LDL.LU.64 R218, [R1+0x2d0] ;  /* 0x0002d00001da7983 */ /* 0x000ea80000300a00 */
[----:B------:R-:W2:Y:S04]  /*1c530*/  LDL R14, [R1+0xe64] ;  /* 0x000e6400010e7983 */ /* 0x000ea80000100800 */
[----:B------:R-:W2:Y:S04]  /*1c540*/  LDL R11, [R1+0xe44] ;  /* 0x000e4400010b7983 */ /* 0x000ea80000100800 */
[----:B------:R-:W2:Y:S04]  /*1c550*/  LDL.LU.64 R220, [R1+0x2e8] ;  /* 0x0002e80001dc7983 */ /* 0x000ea80000300a00 */
[----:B------:R-:W2:Y:S04]  /*1c560*/  LDL.LU.64 R228, [R1+0x2e0] ;  /* 0x0002e00001e47983 */ /* 0x000ea80000300a00 */
[----:B------:R-:W2:Y:S04]  /*1c570*/  LDL R9, [R1+0xe68] ;  /* 0x000e680001097983 */ /* 0x000ea80000100800 */
[----:B------:R-:W2:Y:S04]  /*1c580*/  LDL R8, [R1+0xe48] ;  /* 0x000e480001087983 */ /* 0x000ea80000100800 */
[----:B------:R-:W-:Y:S04]  /*1c590*/  STL.64 [R1+0x13d0], R106 ;  /* 0x0013d06a01007387 */ /* 0x000fe80000100a00 */
[----:B------:R-:W2:Y:S01]  /*1c5a0*/  LDL.LU.64 R230, [R1+0x2f8] ;  /* 0x0002f80001e67983 */ /* 0x000ea20000300a00 */
[----:B------:R-:W-:-:S02]  /*1c5b0*/  IADD3.X R189, R10, UR8, RZ, P6, !PT ;  /* 0x000000080abd7c10 */ /* 0x000fc4000b7fe4ff */
[----:B------:R-:W-:Y:S01]  /*1c5c0*/  IADD3 R186, P6, R6, UR4, RZ ;  /* 0x0000000406ba7c10 */ /* 0x000fe2000ffde0ff */
[----:B---3--:R-:W3:Y:S04]  /*1c5d0*/  LDG.E.U8 R112, desc[UR6][R224.64] ;  /* 0x00000006e0707981 */ /* 0x008ee8000c1e1100 */
[----:B------:R-:W3:Y:S04]  /*1c5e0*/  LDG.E.U8 R85, desc[UR6][R16.64] ;  /* 0x0000000610557981 */ /* 0x000ee8000c1e1100 */
[----:B------:R-:W3:Y:S04]  /*1c5f0*/  LDG.E.U8 R33, desc[UR6][R12.64] ;  /* 0x000000060c217981 */ /* 0x000ee8000c1e1100 */
[----:B------:R-:W3:Y:S04]  /*1c600*/  LDG.E.U8 R123, desc[UR6][R184.64] ;  /* 0x00000006b87b7981 */ /* 0x000ee8000c1e1100 */
[----:B------:R-:W3:Y:S04]  /*1c610*/  LDG.E.U8 R136, desc[UR6][R182.64] ;  /* 0x00000006b6887981 */ /* 0x000ee8000c1e1100 */
[----:B----4-:R0:W-:Y:S04]  /*1c620*/  STL.64 [R1+0x13d8], R54 ;  /* 0x0013d83601007387 */ /* 0x0101e80000100a00 */
[----:B------:R-:W4:Y:S04]  /*1c630*/  LDL.LU.64 R222, [R1+0x2f0] ;  /* 0x0002f00001de7983 */ /* 0x000f280000300a00 */
[----:B------:R-:W3:Y:S04]  /*1c640*/  LDL R10, [R1+0xbf0] ;  /* 0x000bf000010a7983 */ /* 0x000ee80000100800 */
[----:B0-----:R-:W3:Y:S04]  /*1c650*/  LDL R54, [R1+0xe4c] ;  /* 0x000e4c0001367983 */ /* 0x001ee80000100800 */
[----:B------:R-:W3:Y:S01]  /*1c660*/  LDL R6, [R1+0xe50] ;  /* 0x000e500001067983 */ /* 0x000ee20000100800 */
[----:B------:R-:W-:-:S02]  /*1c670*/  IADD3.X R187, R3, UR8, RZ, P6, !PT ;  /* 0x0000000803bb7c10 */ /* 0x000fc4000b7fe4ff */
[----:B------:R-:W-:Y:S01]  /*1c680*/  IADD3 R192, P6, R5, UR4, RZ ;  /* 0x0000000405c07c10 */ /* 0x000fe2000ffde0ff */
[----:B------:R-:W3:Y:S04]  /*1c690*/  LDG.E.U8 R3, desc[UR6][R104.64] ;  /* 0x0000000668037981 */ /* 0x000ee8000c1e1100 */
[----:B------:R-:W3:Y:S01]  /*1c6a0*/  LDL R5, [R1+0xe30] ;  /* 0x000e300001057983 */ /* 0x000ee20000100800 */
[----:B--2---:R-:W-:Y:S02]  /*1c6b0*/  IADD3.X R193, R56, UR8, RZ, P6, !PT ;  /* 0x0000000838c17c10 */ /* 0x004fe4000b7fe4ff */
[----:B------:R-:W-:Y:S01]  /*1c6c0*/  IADD3 R190, P6, R15, UR4, RZ ;  /* 0x000000040fbe7c10 */ /* 0x000fe2000ffde0ff */
[----:B------:R-:W2:Y:S04]  /*1c6d0*/  LDL.LU.64 R224, [R1+0x300] ;  /* 0x0003000001e07983 */ /* 0x000ea80000300a00 */
[----:B------:R-:W2:Y:S01]  /*1c6e0*/  LDG.E.U8 R105, desc[UR6][R52.64] ;  /* 0x0000000634697981 */ /* 0x000ea2000c1e1100 */
[----:B------:R-:W-:-:S02]  /*1c6f0*/  IADD3.X R191, R7, UR8, RZ, P6, !PT ;  /* 0x0000000807bf7c10 */ /* 0x000fc4000b7fe4ff */
[----:B------:R-:W-:Y:S01]  /*1c700*/  IADD3 R196, P6, R14, UR4, RZ ;  /* 0x000000040ec47c10 */ /* 0x000fe2000ffde0ff */
[----:B------:R-:W2:Y:S04]  /*1c710*/  LDL R15, [R1+0xe34] ;  /* 0x000e3400010f7983 */ /* 0x000ea80000100800 */
[----:B------:R-:W2:Y:S04]  /*1c720*/  LDG.E.U8 R75, desc[UR6][R226.64] ;  /* 0x00000006e24b7981 */ /* 0x000ea8000c1e1100 */
[----:B------:R-:W2:Y:S01]  /*1c730*/  LDG.E.U8 R53, desc[UR6][R24.64] ;  /* 0x0000000618357981 */ /* 0x000ea2000c1e1100 */
[----:B------:R-:W-:-:S02]  /*1c740*/  IADD3.X R197, R11, UR8, RZ, P6, !PT ;  /* 0x000000080bc57c10 */ /* 0x000fc4000b7fe4ff */
[----:B------:R-:W-:Y:S01]  /*1c750*/  IADD3 R194, P6, R9, UR4, RZ ;  /* 0x0000000409c27c10 */ /* 0x000fe2000ffde0ff */
[----:B------:R-:W2:Y:S04]  /*1c760*/  LDG.E.U8 R52, desc[UR6][R228.64] ;  /* 0x00000006e4347981 */ /* 0x000ea8000c1e1100 */
[----:B------:R-:W2:Y:S04]  /*1c770*/  LDG.E.U8 R61, desc[UR6][R230.64] ;  /* 0x00000006e63d7981 */ /* 0x000ea8000c1e1100 */
[----:B------:R-:W2:Y:S04]  /*1c780*/  LDL R25, [R1+0xe54] ;  /* 0x000e540001197983 */ /* 0x000ea80000100800 */
[----:B------:R-:W2:Y:S04]  /*1c790*/  LDL.LU.64 R226, [R1+0x308] ;  /* 0x0003080001e27983 */ /* 0x000ea80000300a00 */
[----:B------:R-:W2:Y:S04]  /*1c7a0*/  LDL R14, [R1+0xe38] ;  /* 0x000e3800010e7983 */ /* 0x000ea80000100800 */
[----:B------:R-:W2:Y:S04]  /*1c7b0*/  LDL R9, [R1+0xbf4] ;  /* 0x000bf40001097983 */ /* 0x000ea80000100800 */
[----:B------:R-:W2:Y:S04]  /*1c7c0*/  LDL.LU.64 R228, [R1+0x320] ;  /* 0x0003200001e47983 */ /* 0x000ea80000300a00 */
[----:B------:R-:W2:Y:S04]  /*1c7d0*/  LDL.LU.64 R230, [R1+0x318] ;  /* 0x0003180001e67983 */ /* 0x000ea80000300a00 */
[----:B------:R-:W2:Y:S01]  /*1c7e0*/  LDL R24, [R1+0xe3c] ;  /* 0x000e3c0001187983 */ /* 0x000ea20000100800 */
[----:B------:R-:W-:-:S03]  /*1c7f0*/  IADD3.X R195, R8, UR8, RZ, P6, !PT ;  /* 0x0000000808c37c10 */ /* 0x000fc6000b7fe4ff */
[----:B------:R-:W2:Y:S04]  /*1c800*/  LDL R11, [R1+0xe1c] ;  /* 0x000e1c00010b7983 */ /* 0x000ea80000100800 */
[----:B------:R-:W2:Y:S04]  /*1c810*/  LDG.E.U8 R7, desc[UR6][R218.64] ;  /* 0x00000006da077981 */ /* 0x000ea8000c1e1100 */
[----:B------:R-:W2:Y:S04]  /*1c820*/  LDG.E.U8 R104, desc[UR6][R220.64] ;  /* 0x00000006dc687981 */ /* 0x000ea8000c1e1100 */
[----:B------:R-:W2:Y:S04]  /*1c830*/  LDG.E.U8 R68, desc[UR6][R192.64] ;  /* 0x00000006c0447981 */ /* 0x000ea8000c1e1100 */
[----:B------:R-:W2:Y:S04]  /*1c840*/  LDG.E.U8 R135, desc[UR6][R190.64] ;  /* 0x00000006be877981 */ /* 0x000ea8000c1e1100 */
[----:B------:R-:W2:Y:S04]  /*1c850*/  LDG.E.U8 R84, desc[UR6][R188.64] ;  /* 0x00000006bc547981 */ /* 0x000ea8000c1e1100 */
[----:B------:R-:W2:Y:S04]  /*1c860*/  LDG.E.U8 R32, desc[UR6][R186.64] ;  /* 0x00000006ba207981 */ /* 0x000ea8000c1e1100 */
[----:B------:R-:W2:Y:S04]  /*1c870*/  LDG.E.U8 R83, desc[UR6][R196.64] ;  /* 0x00000006c4537981 */ /* 0x000ea8000c1e1100 */
[----:B------:R-:W2:Y:S04]  /*1c880*/  LDG.E.U8 R31, desc[UR6][R194.64] ;  /* 0x00000006c21f7981 */ /* 0x000ea8000c1e1100 */
[----:B----4-:R-:W4:Y:S01]  /*1c890*/  LDG.E.U8 R8, desc[UR6][R222.64] ;  /* 0x00000006de087981 */ /* 0x010f22000c1e1100 */
[----:B---3--:R-:W-:-:S04]  /*1c8a0*/  IADD3 R200, P6, R54, UR4, RZ ;  /* 0x0000000436c87c10 */ /* 0x008fc8000ffde0ff */
[----:B------:R-:W-:Y:S02]  /*1c8b0*/  IADD3.X R201, R10, UR8, RZ, P6, !PT ;  /* 0x000000080ac97c10 */ /* 0x000fe4000b7fe4ff */
[----:B------:R-:W-:Y:S01]  /*1c8c0*/  IADD3 R198, P6, R6, UR4, RZ ;  /* 0x0000000406c67c10 */ /* 0x000fe2000ffde0ff */
[----:B------:R-:W3:Y:S04]  /*1c8d0*/  LDG.E.U8 R10, desc[UR6][R26.64] ;  /* 0x000000061a0a7981 */ /* 0x000ee8000c1e1100 */
[----:B------:R-:W4:Y:S01]  /*1c8e0*/  LDL R6, [R1+0xe40] ;  /* 0x000e400001067983 */ /* 0x000f220000100800 */
[----:B------:R-:W-:-:S03]  /*1c8f0*/  IADD3.X R199, R5, UR8, RZ, P6, !PT ;  /* 0x0000000805c77c10 */ /* 0x000fc6000b7fe4ff */
[----:B------:R-:W3:Y:S04]  /*1c900*/  LDL R5, [R1+0xe20] ;  /* 0x000e200001057983 */ /* 0x000ee80000100800 */
[----:B------:R-:W3:Y:S04]  /*1c910*/  LDL.LU.64 R216, [R1+0x348] ;  /* 0x0003480001d87983 */ /* 0x000ee80000300a00 */
[----:B------:R-:W3:Y:S04]  /*1c920*/  LDL.LU.64 R218, [R1+0x340] ;  /* 0x0003400001da7983 */ /* 0x000ee80000300a00 */
[----:B------:R-:W3:Y:S04]  /*1c930*/  LDL R27, [R1+0xe24] ;  /* 0x000e2400011b7983 */ /* 0x000ee80000100800 */
[----:B------:R-:W3:Y:S04]  /*1c940*/  LDL R26, [R1+0xbf8] ;  /* 0x000bf800011a7983 */ /* 0x000ee80000100800 */
[----:B------:R-:W3:Y:S04]  /*1c950*/  LDL.LU.64 R220, [R1+0x360] ;  /* 0x0003600001dc7983 */ /* 0x000ee80000300a00 */
[----:B------:R-:W3:Y:S04]  /*1c960*/  LDL.LU.64 R222, [R1+0x358] ;  /* 0x0003580001de7983 */ /* 0x000ee80000300a00 */
[----:B------:R-:W3:Y:S01]  /*1c970*/  LDL R29, [R1+0xe28] ;  /* 0x000e2800011d7983 */ /* 0x000ee20000100800 */
[----:B--2---:R-:W-:-:S03]  /*1c980*/  IADD3 R204, P6, R25, UR4, RZ ;  /* 0x0000000419cc7c10 */ /* 0x004fc6000ffde0ff */
[----:B------:R-:W2:Y:S01]  /*1c990*/  LDL R25, [R1+0xe08] ;  /* 0x000e080001197983 */ /* 0x000ea20000100800 */
[----:B------:R-:W-:-:S03]  /*1c9a0*/  IADD3.X R205, R15, UR8, RZ, P6, !PT ;  /* 0x000000080fcd7c10 */ /* 0x000fc6000b7fe4ff */
[----:B------:R-:W2:Y:S01]  /*1c9b0*/  LDG.E.U8 R113, desc[UR6][R224.64] ;  /* 0x00000006e0717981 */ /* 0x000ea2000c1e1100 */
[----:B------:R-:W-:-:S03]  /*1c9c0*/  IADD3 R202, P6, R14, UR4, RZ ;  /* 0x000000040eca7c10 */ /* 0x000fc6000ffde0ff */
[----:B------:R-:W2:Y:S01]  /*1c9d0*/  LDG.E.U8 R102, desc[UR6][R226.64] ;  /* 0x00000006e2667981 */ /* 0x000ea2000c1e1100 */
[----:B------:R-:W-:-:S03]  /*1c9e0*/  IADD3.X R203, R9, UR8, RZ, P6, !PT ;  /* 0x0000000809cb7c10 */ /* 0x000fc6000b7fe4ff */
[----:B------:R-:W2:Y:S04]  /*1c9f0*/  LDG.E.U8 R120, desc[UR6][R200.64] ;  /* 0x00000006c8787981 */ /* 0x000ea8000c1e1100 */
[----:B------:R-:W2:Y:S04]  /*1ca00*/  LDL.LU.64 R224, [R1+0x370] ;  /* 0x0003700001e07983 */ /* 0x000ea80000300a00 */
[----:B------:R-:W2:Y:S01]  /*1ca10*/  LDL R15, [R1+0xe2c] ;  /* 0x000e2c00010f7983 */ /* 0x000ea20000100800 */
[----:B------:R-:W-:-:S03]  /*1ca20*/  IADD3 R212, P6, R24, UR4, RZ ;  /* 0x0000000418d47c10 */ /* 0x000fc6000ffde0ff */
[----:B------:R-:W2:Y:S01]  /*1ca30*/  LDL R14, [R1+0xe0c] ;  /* 0x000e0c00010e7983 */ /* 0x000ea20000100800 */
[----:B------:R-:W-:-:S03]  /*1ca40*/  IADD3.X R213, R11, UR8, RZ, P6, !PT ;  /* 0x000000080bd57c10 */ /* 0x000fc6000b7fe4ff */
[----:B------:R-:W2:Y:S04]  /*1ca50*/  LDL R11, [R1+0xe10] ;  /* 0x000e1000010b7983 */ /* 0x000ea80000100800 */
[----:B------:R-:W2:Y:S04]  /*1ca60*/  LDL R24, [R1+0xbfc] ;  /* 0x000bfc0001187983 */ /* 0x000ea80000100800 */
[----:B------:R-:W2:Y:S04]  /*1ca70*/  LDG.E.U8 R126, desc[UR6][R228.64] ;  /* 0x00000006e47e7981 */ /* 0x000ea8000c1e1100 */
[----:B------:R-:W2:Y:S04]  /*1ca80*/  LDL.LU.64 R226, [R1+0x3a0] ;  /* 0x0003a00001e27983 */ /* 0x000ea80000300a00 */
[----:B------:R-:W2:Y:S04]  /*1ca90*/  LDG.E.U8 R9, desc[UR6][R230.64] ;  /* 0x00000006e6097981 */ /* 0x000ea8000c1e1100 */
[----:B------:R-:W2:Y:S04]  /*1caa0*/  LDL.LU.64 R228, [R1+0x398] ;  /* 0x0003980001e47983 */ /* 0x000ea80000300a00 */
[----:B------:R-:W2:Y:S04]  /*1cab0*/  LDL R28, [R1+0xdf4] ;  /* 0x000df400011c7983 */ /* 0x000ea80000100800 */
[----:B------:R-:W2:Y:S04]  /*1cac0*/  LDG.E.U8 R134, desc[UR6][R198.64] ;  /* 0x00000006c6867981 */ /* 0x000ea8000c1e1100 */
[----:B------:R-:W2:Y:S04]  /*1cad0*/  LDG.E.U8 R82, desc[UR6][R204.64] ;  /* 0x00000006cc527981 */ /* 0x000ea8000c1e1100 */
[----:B------:R-:W2:Y:S01]  /*1cae0*/  LDG.E.U8 R71, desc[UR6][R212.64] ;  /* 0x00000006d4477981 */ /* 0x000ea2000c1e1100 */
[----:B----4-:R-:W-:-:S03]  /*1caf0*/  IADD3 R208, P6, R6, UR4, RZ ;  /* 0x0000000406d07c10 */ /* 0x010fc6000ffde0ff */
[----:B------:R-:W4:Y:S01]  /*1cb00*/  LDL R6, [R1+0xe14] ;  /* 0x000e140001067983 */ /* 0x000f220000100800 */
[----:B---3--:R-:W-:-:S03]  /*1cb10*/  IADD3.X R209, R5, UR8, RZ, P6, !PT ;  /* 0x0000000805d17c10 */ /* 0x008fc6000b7fe4ff */
[----:B------:R-:W3:Y:S04]  /*1cb20*/  LDL.LU.64 R230, [R1+0x3b0] ;  /* 0x0003b00001e67983 */ /* 0x000ee80000300a00 */
[----:B------:R-:W3:Y:S04]  /*1cb30*/  LDL R5, [R1+0xe18] ;  /* 0x000e180001057983 */ /* 0x000ee80000100800 */
[----:B------:R0:W3:Y:S04]  /*1cb40*/  LDG.E.U8 R252, desc[UR6][R218.64] ;  /* 0x00000006dafc7981 */ /* 0x0000e8000c1e1100 */
[----:B------:R1:W3:Y:S04]  /*1cb50*/  LDG.E.U8 R62, desc[UR6][R216.64] ;  /* 0x00000006d83e7981 */ /* 0x0002e8000c1e1100 */
[----:B------:R-:W3:Y:S01]  /*1cb60*/  LDL R30, [R1+0xd4c] ;  /* 0x000d4c00011e7983 */ /* 0x000ee20000100800 */
[----:B0-----:R-:W-:-:S03]  /*1cb70*/  IADD3 R218, P6, R27, UR4, RZ ;  /* 0x000000041bda7c10 */ /* 0x001fc6000ffde0ff */
[----:B------:R-:W3:Y:S01]  /*1cb80*/  LDL R27, [R1+0xdf8] ;  /* 0x000df800011b7983 */ /* 0x000ee20000100800 */
[----:B------:R-:W-:-:S03]  /*1cb90*/  IADD3.X R219, R26, UR8, RZ, P6, !PT ;  /* 0x000000081adb7c10 */ /* 0x000fc6000b7fe4ff */
[----:B------:R-:W3:Y:S01]  /*1cba0*/  LDL R26, [R1+0xdfc] ;  /* 0x000dfc00011a7983 */ /* 0x000ee20000100800 */
[----:B-1----:R-:W-:-:S03]  /*1cbb0*/  IADD3 R216, P6, R29, UR4, RZ ;  /* 0x000000041dd87c10 */ /* 0x002fc6000ffde0ff */
[----:B------:R-:W3:Y:S01]  /*1cbc0*/  LDL R29, [R1+0xc00] ;  /* 0x000c0000011d7983 */ /* 0x000ee20000100800 */
[----:B--2---:R-:W-:-:S03]  /*1cbd0*/  IADD3.X R217, R25, UR8, RZ, P6, !PT ;  /* 0x0000000819d97c10 */ /* 0x004fc6000b7fe4ff */
[----:B------:R-:W2:Y:S04]  /*1cbe0*/  LDL R25, [R1+0xe00] ;  /* 0x000e000001197983 */ /* 0x000ea80000100800 */
[----:B------:R0:W2:Y:S04]  /*1cbf0*/  LDG.E.U8 R48, desc[UR6][R222.64] ;  /* 0x00000006de307981 */ /* 0x0000a8000c1e1100 */
[----:B------:R1:W2:Y:S04]  /*1cc00*/  LDG.E.U8 R100, desc[UR6][R220.64] ;  /* 0x00000006dc647981 */ /* 0x0002a8000c1e1100 */
[----:B------:R-:W2:Y:S04]  /*1cc10*/  LDL R78, [R1+0xd10] ;  /* 0x000d1000014e7983 */ /* 0x000ea80000100800 */
[----:B------:R-:W2:Y:S01]  /*1cc20*/  LDG.E.U8 R114, desc[UR6][R224.64] ;  /* 0x00000006e0727981 */ /* 0x000ea2000c1e1100 */
[----:B0-----:R-:W-:-:S03]  /*1cc30*/  IADD3 R222, P6, R15, UR4, RZ ;  /* 0x000000040fde7c10 */ /* 0x001fc6000ffde0ff */
[----:B------:R-:W2:Y:S01]  /*1cc40*/  LDL R15, [R1+0xde0] ;  /* 0x000de000010f7983 */ /* 0x000ea20000100800 */
[----:B------:R-:W-:-:S03]  /*1cc50*/  IADD3.X R223, R14, UR8, RZ, P6, !PT ;  /* 0x000000080edf7c10 */ /* 0x000fc6000b7fe4ff */
[----:B------:R-:W2:Y:S01]  /*1cc60*/  LDL R14, [R1+0xe04] ;  /* 0x000e0400010e7983 */ /* 0x000ea20000100800 */
[----:B-1----:R-:W-:-:S03]  /*1cc70*/  IADD3 R220, P6, R11, UR4, RZ ;  /* 0x000000040bdc7c10 */ /* 0x002fc6000ffde0ff */
[----:B------:R-:W2:Y:S01]  /*1cc80*/  LDL R11, [R1+0xde4] ;  /* 0x000de400010b7983 */ /* 0x000ea20000100800 */
[----:B------:R-:W-:-:S03]  /*1cc90*/  IADD3.X R221, R24, UR8, RZ, P6, !PT ;  /* 0x0000000818dd7c10 */ /* 0x000fc6000b7fe4ff */
[----:B------:R-:W2:Y:S04]  /*1cca0*/  LDL R24, [R1+0xde8] ;  /* 0x000de80001187983 */ /* 0x000ea80000100800 */
[----:B------:R-:W2:Y:S04]  /*1ccb0*/  LDL R74, [R1+0xd14] ;  /* 0x000d1400014a7983 */ /* 0x000ea80000100800 */
[----:B------:R4:W2:Y:S04]  /*1ccc0*/  LDG.E.U8 R63, desc[UR6][R226.64] ;  /* 0x00000006e23f7981 */ /* 0x0008a8000c1e1100 */
[----:B------:R-:W2:Y:S04]  /*1ccd0*/  LDL R128, [R1+0xcf8] ;  /* 0x000cf80001807983 */ /* 0x000ea80000100800 */
[----:B------:R-:W2:Y:S04]  /*1cce0*/  LDG.E.U8 R150, desc[UR6][R228.64] ;  /* 0x00000006e4967981 */ /* 0x000ea8000c1e1100 */
[----:B------:R-:W2:Y:S04]  /*1ccf0*/  LDL R70, [R1+0xc34] ;  /* 0x000c340001467983 */ /* 0x000ea80000100800 */
[----:B------:R-:W2:Y:S04]  /*1cd00*/  LDL R110, [R1+0xcc8] ;  /* 0x000cc800016e7983 */ /* 0x000ea80000100800 */
[----:B------:R-:W2:Y:S04]  /*1cd10*/  LDL R109, [R1+0xcec] ;  /* 0x000cec00016d7983 */ /* 0x000ea80000100800 */
[----:B------:R-:W2:Y:S04]  /*1cd20*/  LDG.E.U8 R133, desc[UR6][R208.64] ;  /* 0x00000006d0857981 */ /* 0x000ea8000c1e1100 */
[----:B------:R-:W2:Y:S04]  /*1cd30*/  LDG.E.U8 R69, desc[UR6][R222.64] ;  /* 0x00000006de457981 */ /* 0x000ea8000c1e1100 */
[----:B------:R-:W2:Y:S04]  /*1cd40*/  LDG.E.U8 R132, desc[UR6][R220.64] ;  /* 0x00000006dc847981 */ /* 0x000ea8000c1e1100 */
[----:B------:R-:W2:Y:S01]  /*1cd50*/  LDG.E.U8 R81, desc[UR6][R218.64] ;  /* 0x00000006da517981 */ /* 0x000ea2000c1e1100 */
[----:B----4-:R-:W-:-:S03]  /*1cd60*/  IADD3 R226, P6, R6, UR4, RZ ;  /* 0x0000000406e27c10 */ /* 0x010fc6000ffde0ff */
[----:B------:R-:W4:Y:S01]  /*1cd70*/  LDL R6, [R1+0xc04] ;  /* 0x000c040001067983 */ /* 0x000f220000100800 */
[----:B------:R-:W-:-:S03]  /*1cd80*/  IADD3.X R227, R28, UR8, RZ, P6, !PT ;  /* 0x000000081ce37c10 */ /* 0x000fc6000b7fe4ff */
[----:B------:R-:W4:Y:S01]  /*1cd90*/  LDL R28, [R1+0xdec] ;  /* 0x000dec00011c7983 */ /* 0x000f220000100800 */
[----:B---3--:R-:W-:-:S03]  /*1cda0*/  IADD3 R224, P6, R5, UR4, RZ ;  /* 0x0000000405e07c10 */ /* 0x008fc6000ffde0ff */
[----:B------:R-:W3:Y:S04]  /*1cdb0*/  LDL R5, [R1+0xdcc] ;  /* 0x000dcc0001057983 */ /* 0x000ee80000100800 */
[----:B------:R0:W3:Y:S04]  /*1cdc0*/  LDG.E.U8 R98, desc[UR6][R230.64] ;  /* 0x00000006e6627981 */ /* 0x0000e8000c1e1100 */
[----:B------:R-:W3:Y:S01]  /*1cdd0*/  LDG.E.U8 R80, desc[UR6][R226.64] ;  /* 0x00000006e2507981 */ /* 0x000ee2000c1e1100 */
[----:B------:R-:W-:-:S03]  /*1cde0*/  IADD3.X R225, R27, UR8, RZ, P6, !PT ;  /* 0x000000081be17c10 */ /* 0x000fc6000b7fe4ff */
[----:B------:R-:W3:Y:S01]  /*1cdf0*/  LDL R27, [R1+0xdf0] ;  /* 0x000df000011b7983 */ /* 0x000ee20000100800 */
[----:B0-----:R-:W-:-:S03]  /*1ce00*/  IADD3 R230, P6, R26, UR4, RZ ;  /* 0x000000041ae67c10 */ /* 0x001fc6000ffde0ff */
[----:B------:R-:W3:Y:S01]  /*1ce10*/  LDL R26, [R1+0xdd0] ;  /* 0x000dd000011a7983 */ /* 0x000ee20000100800 */
[----:B------:R-:W-:-:S03]  /*1ce20*/  IADD3.X R231, R29, UR8, RZ, P6, !PT ;  /* 0x000000081de77c10 */ /* 0x000fc6000b7fe4ff */
[----:B------:R-:W3:Y:S01]  /*1ce30*/  LDL R29, [R1+0xdd4] ;  /* 0x000dd400011d7983 */ /* 0x000ee20000100800 */
[----:B--2---:R-:W-:-:S03]  /*1ce40*/  IADD3 R228, P6, R25, UR4, RZ ;  /* 0x0000000419e47c10 */ /* 0x004fc6000ffde0ff */
[----:B------:R-:W2:Y:S04]  /*1ce50*/  LDL R25, [R1+0xc08] ;  /* 0x000c080001197983 */ /* 0x000ea80000100800 */
[----:B------:R-:W2:Y:S01]  /*1ce60*/  LDG.E.U8 R121, desc[UR6][R230.64] ;  /* 0x00000006e6797981 */ /* 0x000ea2000c1e1100 */
[----:B------:R-:W-:-:S03]  /*1ce70*/  IADD3.X R229, R15, UR8, RZ, P6, !PT ;  /* 0x000000080fe57c10 */ /* 0x000fc6000b7fe4ff */
[----:B------:R-:W2:Y:S01]  /*1ce80*/  LDL R15, [R1+0xdd8] ;  /* 0x000dd800010f7983 */ /* 0x000ea20000100800 */
[----:B------:R-:W-:-:S03]  /*1ce90*/  IADD3 R236, P6, R14, UR4, RZ ;  /* 0x000000040eec7c10 */ /* 0x000fc6000ffde0ff */
[----:B------:R-:W2:Y:S01]  /*1cea0*/  LDL R14, [R1+0xdb8] ;  /* 0x000db800010e7983 */ /* 0x000ea20000100800 */
[----:B------:R-:W-:-:S03]  /*1ceb0*/  IADD3.X R237, R11, UR8, RZ, P6, !PT ;  /* 0x000000080bed7c10 */ /* 0x000fc6000b7fe4ff */
[----:B------:R-:W2:Y:S01]  /*1cec0*/  LDL R11, [R1+0xddc] ;  /* 0x000ddc00010b7983 */ /* 0x000ea20000100800 */
[----:B------:R-:W-:-:S03]  /*1ced0*/  IADD3 R234, P6, R24, UR4, RZ ;  /* 0x0000000418ea7c10 */ /* 0x000fc6000ffde0ff */
[----:B------:R-:W2:Y:S04]  /*1cee0*/  LDL R24, [R1+0xdbc] ;  /* 0x000dbc0001187983 */ /* 0x000ea80000100800 */
[----:B------:R-:W2:Y:S04]  /*1cef0*/  LDG.E.U8 R79, desc[UR6][R236.64] ;  /* 0x00000006ec4f7981 */ /* 0x000ea8000c1e1100 */
[----:B------:R-:W2:Y:S01]  /*1cf00*/  LDG.E.U8 R131, desc[UR6][R228.64] ;  /* 0x00000006e4837981 */ /* 0x000ea2000c1e1100 */
[----:B----4-:R-:W-:-:S03]  /*1cf10*/  IADD3.X R235, R6, UR8, RZ, P6, !PT ;  /* 0x0000000806eb7c10 */ /* 0x010fc6000b7fe4ff */
[----:B------:R-:W4:Y:S01]  /*1cf20*/  LDL R6, [R1+0xdc0] ;  /* 0x000dc00001067983 */ /* 0x000f220000100800 */
[----:B------:R-:W-:-:S03]  /*1cf30*/  IADD3 R240, P6, R28, UR4, RZ ;  /* 0x000000041cf07c10 */ /* 0x000fc6000ffde0ff */
[----:B------:R-:W4:Y:S01]  /*1cf40*/  LDL R28, [R1+0xc0c] ;  /* 0x000c0c00011c7983 */ /* 0x000f220000100800 */
[----:B---3--:R-:W-:-:S03]  /*1cf50*/  IADD3.X R241, R5, UR8, RZ, P6, !PT ;  /* 0x0000000805f17c10 */ /* 0x008fc6000b7fe4ff */
[----:B------:R-:W3:Y:S04]  /*1cf60*/  LDL R5, [R1+0xdc4] ;  /* 0x000dc40001057983 */ /* 0x000ee80000100800 */
[----:B------:R-:W3:Y:S01]  /*1cf70*/  LDG.E.U8 R122, desc[UR6][R240.64] ;  /* 0x00000006f07a7981 */ /* 0x000ee2000c1e1100 */
[----:B------:R-:W-:-:S03]  /*1cf80*/  IADD3 R238, P6, R27, UR4, RZ ;  /* 0x000000041bee7c10 */ /* 0x000fc6000ffde0ff */
[----:B------:R-:W3:Y:S01]  /*1cf90*/  LDL R27, [R1+0xda4] ;  /* 0x000da400011b7983 */ /* 0x000ee20000100800 */
[----:B------:R-:W-:-:S03]  /*1cfa0*/  IADD3.X R239, R26, UR8, RZ, P6, !PT ;  /* 0x000000081aef7c10 */ /* 0x000fc6000b7fe4ff */
[----:B------:R-:W3:Y:S01]  /*1cfb0*/  LDL R26, [R1+0xdc8] ;  /* 0x000dc800011a7983 */ /* 0x000ee20000100800 */
[----:B------:R-:W-:-:S03]  /*1cfc0*/  IADD3 R246, P6, R29, UR4, RZ ;  /* 0x000000041df67c10 */ /* 0x000fc6000ffde0ff */
[----:B------:R-:W3:Y:S01]  /*1cfd0*/  LDL R29, [R1+0xda8] ;  /* 0x000da800011d7983 */ /* 0x000ee20000100800 */
[----:B--2---:R-:W-:-:S03]  /*1cfe0*/  IADD3.X R247, R25, UR8, RZ, P6, !PT ;  /* 0x0000000819f77c10 */ /* 0x004fc6000b7fe4ff */
[----:B------:R-:W2:Y:S04]  /*1cff0*/  LDL R25, [R1+0xdac] ;  /* 0x000dac0001197983 */ /* 0x000ea80000100800 */
[----:B------:R-:W2:Y:S01]  /*1d000*/  LDG.E.U8 R130, desc[UR6][R238.64] ;  /* 0x00000006ee827981 */ /* 0x000ea2000c1e1100 */
[----:B------:R-:W-:-:S03]  /*1d010*/  IADD3 R244, P6, R15, UR4, RZ ;  /* 0x000000040ff47c10 */ /* 0x000fc6000ffde0ff */
[----:B------:R-:W2:Y:S01]  /*1d020*/  LDL R15, [R1+0xc10] ;  /* 0x000c1000010f7983 */ /* 0x000ea20000100800 */
[----:B------:R-:W-:-:S03]  /*1d030*/  IADD3.X R245, R14, UR8, RZ, P6, !PT ;  /* 0x000000080ef57c10 */ /* 0x000fc6000b7fe4ff */
[----:B------:R-:W2:Y:S01]  /*1d040*/  LDL R14, [R1+0xdb0] ;  /* 0x000db000010e7983 */ /* 0x000ea20000100800 */
[----:B------:R-:W-:-:S03]  /*1d050*/  IADD3 R58, P6, R11, UR4, RZ ;  /* 0x000000040b3a7c10 */ /* 0x000fc6000ffde0ff */
[----:B------:R-:W2:Y:S01]  /*1d060*/  LDL R11, [R1+0xd90] ;  /* 0x000d9000010b7983 */ /* 0x000ea20000100800 */
[----:B------:R-:W-:-:S03]  /*1d070*/  IADD3.X R59, R24, UR8, RZ, P6, !PT ;  /* 0x00000008183b7c10 */ /* 0x000fc6000b7fe4ff */
[----:B------:R-:W2:Y:S01]  /*1d080*/  LDL R24, [R1+0xdb4] ;  /* 0x000db40001187983 */ /* 0x000ea20000100800 */
[----:B----4-:R-:W-:-:S03]  /*1d090*/  IADD3 R250, P6, R6, UR4, RZ ;  /* 0x0000000406fa7c10 */ /* 0x010fc6000ffde0ff */
[----:B------:R-:W4:Y:S01]  /*1d0a0*/  LDL R6, [R1+0xd94] ;  /* 0x000d940001067983 */ /* 0x000f220000100800 */
[----:B------:R-:W-:-:S03]  /*1d0b0*/  IADD3.X R251, R28, UR8, RZ, P6, !PT ;  /* 0x000000081cfb7c10 */ /* 0x000fc6000b7fe4ff */
[----:B------:R-:W4:Y:S01]  /*1d0c0*/  LDL R28, [R1+0xd98] ;  /* 0x000d9800011c7983 */ /* 0x000f220000100800 */
[----:B---3--:R-:W-:-:S03]  /*1d0d0*/  IADD3 R76, P6, R5, UR4, RZ ;  /* 0x00000004054c7c10 */ /* 0x008fc6000ffde0ff */
[----:B------:R-:W3:Y:S04]  /*1d0e0*/  LDL R5, [R1+0xc14] ;  /* 0x000c140001057983 */ /* 0x000ee80000100800 */
[----:B------:R-:W3:Y:S01]  /*1d0f0*/  LDG.E.U8 R129, desc[UR6][R250.64] ;  /* 0x00000006fa817981 */ /* 0x000ee2000c1e1100 */
[----:B------:R-:W-:-:S03]  /*1d100*/  IADD3.X R77, R27, UR8, RZ, P6, !PT ;  /* 0x000000081b4d7c10 */ /* 0x000fc6000b7fe4ff */
[----:B------:R-:W3:Y:S01]  /*1d110*/  LDL R27, [R1+0xd9c] ;  /* 0x000d9c00011b7983 */ /* 0x000ee20000100800 */
[----:B------:R-:W-:-:S03]  /*1d120*/  IADD3 R54, P6, R26, UR4, RZ ;  /* 0x000000041a367c10 */ /* 0x000fc6000ffde0ff */
        /* <DEDUP_REMOVED lines=13> */
[----:B------:R-:W2:Y:S01]  /*1d200*/  LDL R24, [R1+0xd68] ;  /* 0x000d680001187983 */ /* 0x000ea20000100800 */
        /* <DEDUP_REMOVED lines=15> */
[----:B------:R-:W2:Y:S04]  /*1d300*/  LDG.E.U8 R251, desc[UR6][R214.64] ;  /* 0x00000006d6fb7981 */ /* 0x000ea8000c1e1100 */
        /* <DEDUP_REMOVED lines=8> */
[----:B------:R-:W2:Y:S04]  /*1d390*/  LDL R24, [R1+0xd60] ;  /* 0x000d600001187983 */ /* 0x000ea80000100800 */
[----:B------:R-:W2:Y:S04]  /*1d3a0*/  LDG.E.U8 R201, desc[UR6][R232.64] ;  /* 0x00000006e8c97981 */ /* 0x000ea8000c1e1100 */
[----:B------:R-:W2:Y:S01]  /*1d3b0*/  LDG.E.U8 R249, desc[UR6][R242.64] ;  /* 0x00000006f2f97981 */ /* 0x000ea2000c1e1100 */
[----:B----4-:R-:W-:-:S03]  /*1d3c0*/  IADD3 R180, P6, R6, UR4, RZ ;  /* 0x0000000406b47c10 */ /* 0x010fc6000ffde0ff */
[----:B------:R-:W4:Y:S01]  /*1d3d0*/  LDL R6, [R1+0xd40] ;  /* 0x000d400001067983 */ /* 0x000f220000100800 */
[----:B------:R-:W-:-:S03]  /*1d3e0*/  IADD3.X R181, R28, UR8, RZ, P6, !PT ;  /* 0x000000081cb57c10 */ /* 0x000fc6000b7fe4ff */
[----:B------:R-:W4:Y:S01]  /*1d3f0*/  LDL R28, [R1+0xd64] ;  /* 0x000d6400011c7983 */ /* 0x000f220000100800 */
[----:B---3--:R-:W-:-:S03]  /*1d400*/  IADD3 R178, P6, R5, UR4, RZ ;  /* 0x0000000405b27c10 */ /* 0x008fc6000ffde0ff */
[----:B------:R-:W3:Y:S01]  /*1d410*/  LDL R5, [R1+0xd44] ;  /* 0x000d440001057983 */ /* 0x000ee20000100800 */
[----:B------:R-:W-:-:S03]  /*1d420*/  IADD3.X R179, R27, UR8, RZ, P6, !PT ;  /* 0x000000081bb37c10 */ /* 0x000fc6000b7fe4ff */
[----:B------:R-:W3:Y:S01]  /*1d430*/  LDL R27, [R1+0xd48] ;  /* 0x000d4800011b7983 */ /* 0x000ee20000100800 */
[----:B------:R-:W-:-:S03]  /*1d440*/  IADD3 R172, P6, R26, UR4, RZ ;  /* 0x000000041aac7c10 */ /* 0x000fc6000ffde0ff */
[----:B------:R-:W3:Y:S01]  /*1d450*/  LDL R26, [R1+0xc24] ;  /* 0x000c2400011a7983 */ /* 0x000ee20000100800 */
[----:B------:R-:W-:-:S03]  /*1d460*/  IADD3.X R173, R29, UR8, RZ, P6, !PT ;  /* 0x000000081dad7c10 */ /* 0x000fc6000b7fe4ff */
[----:B------:R-:W3:Y:S01]  /*1d470*/  LDL R29, [R1+0xd18] ;  /* 0x000d1800011d7983 */ /* 0x000ee20000100800 */
[----:B--2---:R-:W-:-:S03]  /*1d480*/  IADD3 R162, P6, R25, UR4, RZ ;  /* 0x0000000419a27c10 */ /* 0x004fc6000ffde0ff */
[----:B------:R-:W2:Y:S01]  /*1d490*/  LDL R25, [R1+0xd2c] ;  /* 0x000d2c0001197983 */ /* 0x000ea20000100800 */
        /* <DEDUP_REMOVED lines=16> */
[----:B------:R-:W3:Y:S04]  /*1d5a0*/  LDG.E.U8 R242, desc[UR6][R22.64] ;  /* 0x0000000616f27981 */ /* 0x000ee8000c1e1100 */
[----:B------:R-:W3:Y:S01]  /*1d5b0*/  LDG.E.U8 R241, desc[UR6][R20.64] ;  /* 0x0000000614f17981 */ /* 0x000ee2000c1e1100 */
[----:B------:R-:W-:-:S03]  /*1d5c0*/  IADD3 R18, P6, R27, UR4, RZ ;  /* 0x000000041b127c10 */ /* 0x000fc6000ffde0ff */
[----:B------:R-:W3:Y:S01]  /*1d5d0*/  LDL R27, [R1+0xd20] ;  /* 0x000d2000011b7983 */ /* 0x000ee20000100800 */
[----:B------:R-:W-:-:S03]  /*1d5e0*/  IADD3.X R19, R26, UR8, RZ, P6, !PT ;  /* 0x000000081a137c10 */ /* 0x000fc6000b7fe4ff */
[----:B------:R-:W3:Y:S01]  /*1d5f0*/  LDL R26, [R1+0xc2c] ;  /* 0x000c2c00011a7983 */ /* 0x000ee20000100800 */
[----:B------:R-:W-:-:S03]  /*1d600*/  IADD3 R16, P6, R30, UR4, RZ ;  /* 0x000000041e107c10 */ /* 0x000fc6000ffde0ff */
[----:B------:R-:W3:Y:S01]  /*1d610*/  LDG.E.U8 R30, desc[UR6][R202.64] ;  /* 0x00000006ca1e7981 */ /* 0x000ee2000c1e1100 */
        /* <DEDUP_REMOVED lines=16> */
[----:B------:R-:W4:Y:S01]  /*1d720*/  LDG.E.U8 R29, desc[UR6][R216.64] ;  /* 0x00000006d81d7981 */ /* 0x000f22000c1e1100 */
[----:B---3--:R-:W-:-:S03]  /*1d730*/  IADD3 R160, P6, R5, UR4, RZ ;  /* 0x0000000405a07c10 */ /* 0x008fc6000ffde0ff */
[----:B------:R-:W3:Y:S01]  /*1d740*/  LDL R5, [R1+0xcf0] ;  /* 0x000cf00001057983 */ /* 0x000ee20000100800 */
[----:B------:R-:W-:-:S03]  /*1d750*/  IADD3.X R161, R28, UR8, RZ, P6, !PT ;  /* 0x000000081ca17c10 */ /* 0x000fc6000b7fe4ff */
[----:B------:R-:W3:Y:S04]  /*1d760*/  LDG.E.U8 R240, desc[UR6][R154.64] ;  /* 0x000000069af07981 */ /* 0x000ee8000c1e1100 */
[----:B------:R-:W3:Y:S01]  /*1d770*/  LDG.E.U8 R28, desc[UR6][R224.64] ;  /* 0x00000006e01c7981 */ /* 0x000ee2000c1e1100 */
[----:B------:R-:W-:-:S03]  /*1d780*/  IADD3 R158, P6, R27, UR4, RZ ;  /* 0x000000041b9e7c10 */ /* 0x000fc6000ffde0ff */
[----:B------:R-:W3:Y:S01]  /*1d790*/  LDG.E.U8 R27, desc[UR6][R234.64] ;  /* 0x00000006ea1b7981 */ /* 0x000ee2000c1e1100 */
[----:B------:R-:W-:-:S03]  /*1d7a0*/  IADD3.X R159, R26, UR8, RZ, P6, !PT ;  /* 0x000000081a9f7c10 */ /* 0x000fc6000b7fe4ff */
[----:B------:R-:W3:Y:S01]  /*1d7b0*/  LDL R26, [R1+0xcf4] ;  /* 0x000cf400011a7983 */ /* 0x000ee20000100800 */
[----:B--2---:R-:W-:-:S03]  /*1d7c0*/  IADD3 R166, P6, R25, UR4, RZ ;  /* 0x0000000419a67c10 */ /* 0x004fc6000ffde0ff */
[----:B------:R-:W2:Y:S04]  /*1d7d0*/  LDG.E.U8 R234, desc[UR6][R158.64] ;  /* 0x000000069eea7981 */ /* 0x000ea8000c1e1100 */
        /* <DEDUP_REMOVED lines=15> */
[----:B------:R-:W4:Y:S01]  /*1d8d0*/  LDG.E.U8 R78, desc[UR6][R246.64] ;  /* 0x00000006f64e7981 */ /* 0x000f22000c1e1100 */
[----:B---3--:R-:W-:-:S03]  /*1d8e0*/  IADD3.X R169, R5, UR8, RZ, P6, !PT ;  /* 0x0000000805a97c10 */ /* 0x008fc6000b7fe4ff */
[----:B------:R-:W3:Y:S01]  /*1d8f0*/  LDL R5, [R1+0xce8] ;  /* 0x000ce80001057983 */ /* 0x000ee20000100800 */
[----:B------:R-:W-:-:S03]  /*1d900*/  IADD3 R176, P6, R74, UR4, RZ ;  /* 0x000000044ab07c10 */ /* 0x000fc6000ffde0ff */
[----:B------:R-:W3:Y:S04]  /*1d910*/  LDL R74, [R1+0xccc] ;  /* 0x000ccc00014a7983 */ /* 0x000ee80000100800 */
[----:B------:R0:W3:Y:S04]  /*1d920*/  LDG.E.U8 R247, desc[UR6][R180.64] ;  /* 0x00000006b4f77981 */ /* 0x0000e8000c1e1100 */
[----:B------:R1:W3:Y:S04]  /*1d930*/  LDG.E.U8 R246, desc[UR6][R178.64] ;  /* 0x00000006b2f67981 */ /* 0x0002e8000c1e1100 */
[----:B------:R-:W3:Y:S01]  /*1d940*/  LDG.E.U8 R231, desc[UR6][R170.64] ;  /* 0x00000006aae77981 */ /* 0x000ee2000c1e1100 */
[----:B------:R-:W-:-:S02]  /*1d950*/  IADD3.X R177, R26, UR8, RZ, P6, !PT ;  /* 0x000000081ab17c10 */ /* 0x000fc4000b7fe4ff */
[----:B------:R-:W-:Y:S01]  /*1d960*/  IADD3 R174, P6, R128, UR4, RZ ;  /* 0x0000000480ae7c10 */ /* 0x000fe2000ffde0ff */
[----:B------:R-:W3:Y:S03]  /*1d970*/  LDG.E.U8 R26, desc[UR6][R244.64] ;  /* 0x00000006f41a7981 */ /* 0x000ee6000c1e1100 */
[----:B------:R-:W-:Y:S01]  /*1d980*/  IADD3.X R175, R70, UR8, RZ, P6, !PT ;  /* 0x0000000846af7c10 */ /* 0x000fe2000b7fe4ff */
[----:B------:R-:W3:Y:S01]  /*1d990*/  LDG.E.U8 R128, desc[UR6][R56.64] ;  /* 0x0000000638807981 */ /* 0x000ee2000c1e1100 */
[----:B--2---:R-:W-:-:S03]  /*1d9a0*/  IADD3 R192, P6, R25, UR4, RZ ;  /* 0x0000000419c07c10 */ /* 0x004fc6000ffde0ff */
[----:B------:R-:W2:Y:S04]  /*1d9b0*/  LDG.E.U8 R70, desc[UR6][R58.64] ;  /* 0x000000063a467981 */ /* 0x000ea8000c1e1100 */
[----:B------:R-:W2:Y:S04]  /*1d9c0*/  LDG.E.U8 R25, desc[UR6][R54.64] ;  /* 0x0000000636197981 */ /* 0x000ea8000c1e1100 */
[----:B------:R1:W2:Y:S04]  /*1d9d0*/  LDG.E.U8 R245, desc[UR6][R172.64] ;  /* 0x00000006acf57981 */ /* 0x0002a8000c1e1100 */
[----:B------:R-:W2:Y:S01]  /*1d9e0*/  LDL R59, [R1+0xcd0] ;  /* 0x000cd000013b7983 */ /* 0x000ea20000100800 */
[----:B------:R-:W-:-:S03]  /*1d9f0*/  IADD3.X R193, R15, UR8, RZ, P6, !PT ;  /* 0x000000080fc17c10 */ /* 0x000fc6000b7fe4ff */
[----:B------:R-:W2:Y:S01]  /*1da00*/  LDL R58, [R1+0xc3c] ;  /* 0x000c3c00013a7983 */ /* 0x000ea20000100800 */
[----:B------:R-:W-:-:S03]  /*1da10*/  IADD3 R190, P6, R14, UR4, RZ ;  /* 0x000000040ebe7c10 */ /* 0x000fc6000ffde0ff */
[----:B------:R-:W2:Y:S01]  /*1da20*/  LDL.LU.64 R54, [R1+0x13d8] ;  /* 0x0013d80001367983 */ /* 0x000ea20000300a00 */
[----:B------:R-:W-:-:S03]  /*1da30*/  IADD3.X R191, R11, UR8, RZ, P6, !PT ;  /* 0x000000080bbf7c10 */ /* 0x000fc6000b7fe4ff */
[----:B------:R-:W0:Y:S01]  /*1da40*/  LDL R15, [R1+0xcd4] ;  /* 0x000cd400010f7983 */ /* 0x000e220000100800 */
[----:B------:R-:W-:-:S03]  /*1da50*/  IADD3 R188, P6, R24, UR4, RZ ;  /* 0x0000000418bc7c10 */ /* 0x000fc6000ffde0ff */
[----:B------:R-:W2:Y:S04]  /*1da60*/  LDG.E.U8 R11, desc[UR6][R106.64] ;  /* 0x000000066a0b7981 */ /* 0x000ea8000c1e1100 */
[----:B------:R-:W2:Y:S04]  /*1da70*/  LDG.E.U8 R24, desc[UR6][R210.64] ;  /* 0x00000006d2187981 */ /* 0x000ea8000c1e1100 */
[----:B------:R1:W2:Y:S04]  /*1da80*/  LDG.E.U8 R244, desc[UR6][R18.64] ;  /* 0x0000000612f47981 */ /* 0x0002a8000c1e1100 */
[----:B------:R-:W2:Y:S04]  /*1da90*/  LDL.LU.64 R106, [R1+0x13d0] ;  /* 0x0013d000016a7983 */ /* 0x000ea80000300a00 */
[----:B------:R-:W2:Y:S04]  /*1daa0*/  LDL R14, [R1+0xcb4] ;  /* 0x000cb400010e7983 */ /* 0x000ea80000100800 */
[----:B------:R-:W2:Y:S04]  /*1dab0*/  LDL.LU.64 R56, [R1+0x13c8] ;  /* 0x0013c80001387983 */ /* 0x000ea80000300a00 */
[----:B------:R-:W2:Y:S04]  /*1dac0*/  LDL.LU R207, [R1+0x13c0] ;  /* 0x0013c00001cf7983 */ /* 0x000ea80000300800 */
[----:B------:R-:W2:Y:S04]  /*1dad0*/  LDG.E.U8 R229, desc[UR6][R176.64] ;  /* 0x00000006b0e57981 */ /* 0x000ea8000c1e1100 */
[----:B------:R-:W2:Y:S04]  /*1dae0*/  LDG.E.U8 R232, desc[UR6][R174.64] ;  /* 0x00000006aee87981 */ /* 0x000ea8000c1e1100 */
[----:B------:R-:W2:Y:S04]  /*1daf0*/  LDG.E.U8 R230, desc[UR6][R168.64] ;  /* 0x00000006a8e67981 */ /* 0x000ea8000c1e1100 */
[----:B------:R-:W2:Y:S04]  /*1db00*/  LDG.E.U8 R228, desc[UR6][R192.64] ;  /* 0x00000006c0e47981 */ /* 0x000ea8000c1e1100 */
[----:B------:R-:W2:Y:S01]  /*1db10*/  LDG.E.U8 R226, desc[UR6][R190.64] ;  /* 0x00000006bee27981 */ /* 0x000ea2000c1e1100 */
[----:B----4-:R-:W-:-:S03]  /*1db20*/  IADD3.X R189, R6, UR8, RZ, P6, !PT ;  /* 0x0000000806bd7c10 */ /* 0x010fc6000b7fe4ff */
[----:B------:R-:W1:Y:S04]  /*1db30*/  LDL R6, [R1+0xcd8] ;  /* 0x000cd80001067983 */ /* 0x000e680000100800 */
[----:B------:R-:W4:Y:S01]  /*1db40*/  LDL.LU.64 R210, [R1+0x13b8] ;  /* 0x0013b80001d27983 */ /* 0x000f220000300a00 */
[----:B---3--:R-:W-:-:S03]  /*1db50*/  IADD3 R186, P6, R5, UR4, RZ ;  /* 0x0000000405ba7c10 */ /* 0x008fc6000ffde0ff */
[----:B------:R-:W3:Y:S04]  /*1db60*/  LDL R5, [R1+0xcb8] ;  /* 0x000cb80001057983 */ /* 0x000ee80000100800 */
[----:B------:R-:W4:Y:S04]  /*1db70*/  LDL.LU.64 R214, [R1+0x13b0] ;  /* 0x0013b00001d67983 */ /* 0x000f280000300a00 */
[----:B------:R-:W4:Y:S04]  /*1db80*/  LDL R200, [R1+0xcbc] ;  /* 0x000cbc0001c87983 */ /* 0x000f280000100800 */
[----:B------:R-:W4:Y:S04]  /*1db90*/  LDL R199, [R1+0xc40] ;  /* 0x000c400001c77983 */ /* 0x000f280000100800 */
[----:B------:R-:W4:Y:S04]  /*1dba0*/  LDL R198, [R1+0xcc0] ;  /* 0x000cc00001c67983 */ /* 0x000f280000100800 */
[----:B------:R-:W4:Y:S04]  /*1dbb0*/  LDL R197, [R1+0xca0] ;  /* 0x000ca00001c57983 */ /* 0x000f280000100800 */
[----:B------:R-:W4:Y:S04]  /*1dbc0*/  LDL R196, [R1+0xcc4] ;  /* 0x000cc40001c47983 */ /* 0x000f280000100800 */
        /* <DEDUP_REMOVED lines=9> */
[----:B------:R-:W-:-:S03]  /*1dc60*/  IADD3.X R183, R58, UR8, RZ, P6, !PT ;  /* 0x000000083ab77c10 */ /* 0x000fc6000b7fe4ff */
[----:B------:R-:W2:Y:S04]  /*1dc70*/  LDL R59, [R1+0xcb0] ;  /* 0x000cb000013b7983 */ /* 0x000ea80000100800 */
[----:B------:R-:W2:Y:S01]  /*1dc80*/  LDL R58, [R1+0xc90] ;  /* 0x000c9000013a7983 */ /* 0x000ea20000100800 */
[----:B0-----:R-:W-:-:S03]  /*1dc90*/  IADD3 R180, P6, R15, UR4, RZ ;  /* 0x000000040fb47c10 */ /* 0x001fc6000ffde0ff */
[----:B------:R-:W2:Y:S04]  /*1dca0*/  LDL R15, [R1+0xc94] ;  /* 0x000c9400010f7983 */ /* 0x000ea80000100800 */
[----:B------:R-:W2:Y:S04]  /*1dcb0*/  LDG.E.U8 R225, desc[UR6][R188.64] ;  /* 0x00000006bce17981 */ /* 0x000ea8000c1e1100 */
[----:B------:R-:W2:Y:S04]  /*1dcc0*/  LDG.E.U8 R227, desc[UR6][R186.64] ;  /* 0x00000006bae37981 */ /* 0x000ea8000c1e1100 */
[----:B------:R-:W2:Y:S04]  /*1dcd0*/  LDG.E.U8 R223, desc[UR6][R184.64] ;  /* 0x00000006b8df7981 */ /* 0x000ea8000c1e1100 */
[----:B------:R-:W2:Y:S01]  /*1dce0*/  LDG.E.U8 R222, desc[UR6][R182.64] ;  /* 0x00000006b6de7981 */ /* 0x000ea2000c1e1100 */
[----:B------:R-:W-:-:S03]  /*1dcf0*/  IADD3.X R181, R14, UR8, RZ, P6, !PT ;  /* 0x000000080eb57c10 */ /* 0x000fc6000b7fe4ff */
[----:B------:R-:W2:Y:S04]  /*1dd00*/  LDL R14, [R1+0xc48] ;  /* 0x000c4800010e7983 */ /* 0x000ea80000100800 */
[----:B------:R-:W2:Y:S01]  /*1dd10*/  LDG.E.U8 R221, desc[UR6][R180.64] ;  /* 0x00000006b4dd7981 */ /* 0x000ea2000c1e1100 */
[----:B-1----:R-:W-:-:S03]  /*1dd20*/  IADD3 R178, P6, R6, UR4, RZ ;  /* 0x0000000406b27c10 */ /* 0x002fc6000ffde0ff */
[----:B------:R-:W2:Y:S01]  /*1dd30*/  LDL R6, [R1+0xc98] ;  /* 0x000c980001067983 */ /* 0x000ea20000100800 */
[----:B---3--:R-:W-:-:S03]  /*1dd40*/  IADD3.X R179, R5, UR8, RZ, P6, !PT ;  /* 0x0000000805b37c10 */ /* 0x008fc6000b7fe4ff */
[----:B------:R-:W3:Y:S01]  /*1dd50*/  LDL R5, [R1+0xc78] ;  /* 0x000c780001057983 */ /* 0x000ee20000100800 */
[----:B----4-:R-:W-:-:S03]  /*1dd60*/  IADD3 R172, P6, R200, UR4, RZ ;  /* 0x00000004c8ac7c10 */ /* 0x010fc6000ffde0ff */
[----:B------:R-:W4:Y:S01]  /*1dd70*/  LDG.E.U8 R224, desc[UR6][R178.64] ;  /* 0x00000006b2e07981 */ /* 0x000f22000c1e1100 */
[----:B------:R-:W-:Y:S02]  /*1dd80*/  IADD3.X R173, R199, UR8, RZ, P6, !PT ;  /* 0x00000008c7ad7c10 */ /* 0x000fe4000b7fe4ff */
[----:B------:R-:W-:Y:S01]  /*1dd90*/  IADD3 R162, P6, R198, UR4, RZ ;  /* 0x00000004c6a27c10 */ /* 0x000fe2000ffde0ff */
[----:B------:R0:W-:Y:S03]  /*1dda0*/  STL [R1+0x200], R201 ;  /* 0x000200c901007387 */ /* 0x0001e60000100800 */
[----:B------:R-:W-:Y:S01]  /*1ddb0*/  IADD3.X R163, R197, UR8, RZ, P6, !PT ;  /* 0x00000008c5a37c10 */ /* 0x000fe2000b7fe4ff */
[----:B------:R-:W4:Y:S01]  /*1ddc0*/  LDL R208, [R1+0xc7c] ;  /* 0x000c7c0001d07983 */ /* 0x000f220000100800 */
[----:B------:R-:W-:-:S03]  /*1ddd0*/  IADD3 R152, P6, R196, UR4, RZ ;  /* 0x00000004c4987c10 */ /* 0x000fc6000ffde0ff */
[----:B------:R-:W4:Y:S01]  /*1dde0*/  LDL R206, [R1+0x6a8] ;  /* 0x0006a80001ce7983 */ /* 0x000f220000100800 */
[----:B------:R-:W-:-:S03]  /*1ddf0*/  IADD3.X R153, R195, UR8, RZ, P6, !PT ;  /* 0x00000008c3997c10 */ /* 0x000fc6000b7fe4ff */
[----:B------:R-:W3:Y:S01]  /*1de00*/  LDL.LU R156, [R1+0x458] ;  /* 0x00045800019c7983 */ /* 0x000ee20000300800 */
[----:B------:R-:W-:-:S03]  /*1de10*/  IADD3 R22, P6, R194, UR4, RZ ;  /* 0x00000004c2167c10 */ /* 0x000fc6000ffde0ff */
[----:B------:R-:W3:Y:S01]  /*1de20*/  LDL.LU R205, [R1+0x470] ;  /* 0x0004700001cd7983 */ /* 0x000ee20000300800 */
[----:B------:R-:W-:-:S03]  /*1de30*/  IADD3.X R23, R110, UR8, RZ, P6, !PT ;  /* 0x000000086e177c10 */ /* 0x000fc6000b7fe4ff */
[----:B------:R-:W4:Y:S01]  /*1de40*/  LDL.LU R154, [R1+0x46c] ;  /* 0x00046c00019a7983 */ /* 0x000f220000300800 */
[----:B------:R-:W-:-:S03]  /*1de50*/  IADD3 R20, P6, R109, UR4, RZ ;  /* 0x000000046d147c10 */ /* 0x000fc6000ffde0ff */
[----:B------:R-:W4:Y:S01]  /*1de60*/  LDL.LU R204, [R1+0x474] ;  /* 0x0004740001cc7983 */ /* 0x000f220000300800 */
[----:B--2---:R-:W-:-:S03]  /*1de70*/  IADD3.X R21, R74, UR8, RZ, P6, !PT ;  /* 0x000000084a157c10 */ /* 0x004fc6000b7fe4ff */
[----:B------:R-:W2:Y:S01]  /*1de80*/  LDL.LU R155, [R1+0x464] ;  /* 0x00046400019b7983 */ /* 0x000ea20000300800 */
[----:B------:R-:W-:-:S03]  /*1de90*/  IADD3 R18, P6, R59, UR4, RZ ;  /* 0x000000043b127c10 */ /* 0x000fc6000ffde0ff */
[----:B------:R-:W2:Y:S01]  /*1dea0*/  LDL.LU R203, [R1+0x468] ;  /* 0x0004680001cb7983 */ /* 0x000ea20000300800 */
[----:B------:R-:W-:-:S03]  /*1deb0*/  IADD3.X R19, R58, UR8, RZ, P6, !PT ;  /* 0x000000083a137c10 */ /* 0x000fc6000b7fe4ff */
[----:B------:R-:W2:Y:S01]  /*1dec0*/  LDL.LU R109, [R1+0x45c] ;  /* 0x00045c00016d7983 */ /* 0x000ea20000300800 */
[----:B------:R-:W-:-:S03]  /*1ded0*/  IADD3 R16, P6, R15, UR4, RZ ;  /* 0x000000040f107c10 */ /* 0x000fc6000ffde0ff */
[----:B------:R-:W2:Y:S04]  /*1dee0*/  LDL.LU R202, [R1+0x4ac] ;  /* 0x0004ac0001ca7983 */ /* 0x000ea80000300800 */
[----:B------:R-:W2:Y:S04]  /*1def0*/  LDG.E.U8 R220, desc[UR6][R172.64] ;  /* 0x00000006acdc7981 */ /* 0x000ea8000c1e1100 */
[----:B------:R-:W2:Y:S04]  /*1df00*/  LDG.E.U8 R219, desc[UR6][R162.64] ;  /* 0x00000006a2db7981 */ /* 0x000ea8000c1e1100 */
[----:B------:R1:W2:Y:S04]  /*1df10*/  LDG.E.U8 R217, desc[UR6][R22.64] ;  /* 0x0000000616d97981 */ /* 0x0002a8000c1e1100 */
[----:B------:R-:W2:Y:S01]  /*1df20*/  LDG.E.U8 R218, desc[UR6][R152.64] ;  /* 0x0000000698da7981 */ /* 0x000ea2000c1e1100 */
[----:B------:R-:W-:-:S03]  /*1df30*/  IADD3.X R17, R14, UR8, RZ, P6, !PT ;  /* 0x000000080e117c10 */ /* 0x000fc6000b7fe4ff */
[----:B------:R-:W2:Y:S04]  /*1df40*/  LDG.E.U8 R213, desc[UR6][R20.64] ;  /* 0x0000000614d57981 */ /* 0x000ea8000c1e1100 */
[----:B------:R-:W2:Y:S04]  /*1df50*/  LDG.E.U8 R212, desc[UR6][R18.64] ;  /* 0x0000000612d47981 */ /* 0x000ea8000c1e1100 */
[----:B------:R-:W2:Y:S01]  /*1df60*/  LDG.E.U8 R209, desc[UR6][R16.64] ;  /* 0x0000000610d17981 */ /* 0x000ea2000c1e1100 */
[----:B------:R-:W-:-:S03]  /*1df70*/  IADD3 R12, P6, R6, UR4, RZ ;  /* 0x00000004060c7c10 */ /* 0x000fc6000ffde0ff */
[----:B------:R-:W2:Y:S04]  /*1df80*/  LDL.LU R6, [R1+0x4b4] ;  /* 0x0004b40001067983 */ /* 0x000ea80000300800 */
        /* <DEDUP_REMOVED lines=15> */
[----:B0-----:R-:W2:Y:S04]  /*1e080*/  LDL.LU R201, [R1+0x448] ;  /* 0x0004480001c97983 */ /* 0x001ea80000300800 */
        /* <DEDUP_REMOVED lines=34> */
[----:B------:R-:W2:Y:S04]  /*1e2b0*/  LDL R23, [R1+0xc9c] ;  /* 0x000c9c0001177983 */ /* 0x000ea80000100800 */
[----:B------:R-:W2:Y:S04]  /*1e2c0*/  LDL R152, [R1+0xc80] ;  /* 0x000c800001987983 */ /* 0x000ea80000100800 */
[----:B------:R-:W2:Y:S04]  /*1e2d0*/  LDL R153, [R1+0xc4c] ;  /* 0x000c4c0001997983 */ /* 0x000ea80000100800 */
[----:B------:R-:W2:Y:S04]  /*1e2e0*/  LDL R20, [R1+0xc84] ;  /* 0x000c840001147983 */ /* 0x000ea80000100800 */
[----:B------:R-:W2:Y:S01]  /*1e2f0*/  LDL R19, [R1+0xc50] ;  /* 0x000c500001137983 */ /* 0x000ea20000100800 */
[----:B---3--:R-:W-:Y:S01]  /*1e300*/  FMNMX R15, R156, R205, !PT ;  /* 0x000000cd9c0f7209 */ /* 0x008fe20007800000 */
[----:B------:R-:W-:Y:S01]  /*1e310*/  FMUL R211, R211, UR60 ;  /* 0x0000003cd3d37c20 */ /* 0x000fe20008400000 */
[----:B------:R-:W-:Y:S01]  /*1e320*/  IADD3.X R13, R5, UR8, RZ, P6, !PT ;  /* 0x00000008050d7c10 */ /* 0x000fe2000b7fe4ff */
[----:B------:R-:W3:Y:S01]  /*1e330*/  LDL R18, [R1+0xc88] ;  /* 0x000c880001127983 */ /* 0x000ee20000100800 */
[----:B----4-:R-:W-:-:S02]  /*1e340*/  FMNMX R15, R154, R15, !PT ;  /* 0x0000000f9a0f7209 */ /* 0x010fc40007800000 */
[----:B------:R-:W-:Y:S01]  /*1e350*/  FSEL R211, R211, -INF , !P3 ;  /* 0xff800000d3d37808 */ /* 0x000fe20005800000 */
[----:B------:R0:W4:Y:S01]  /*1e360*/  LDG.E.U8 R216, desc[UR6][R12.64] ;  /* 0x000000060cd87981 */ /* 0x000122000c1e1100 */
[----:B------:R-:W-:Y:S01]  /*1e370*/  FMNMX R15, R204, R15, !PT ;  /* 0x0000000fcc0f7209 */ /* 0x000fe20007800000 */
[----:B------:R-:W-:Y:S02]  /*1e380*/  FMUL R215, R215, UR60 ;  /* 0x0000003cd7d77c20 */ /* 0x000fe40008400000 */
[----:B------:R-:W4:Y:S01]  /*1e390*/  LDL R21, [R1+0xc54] ;  /* 0x000c540001157983 */ /* 0x000f220000100800 */
[----:B--2---:R-:W-:-:S04]  /*1e3a0*/  FMNMX R15, R155, R15, !PT ;  /* 0x0000000f9b0f7209 */ /* 0x004fc80007800000 */
[----:B------:R-:W-:-:S04]  /*1e3b0*/  FMNMX R15, R203, R15, !PT ;  /* 0x0000000fcb0f7209 */ /* 0x000fc80007800000 */
[----:B------:R-:W-:-:S04]  /*1e3c0*/  FMNMX R15, R109, R15, !PT ;  /* 0x0000000f6d0f7209 */ /* 0x000fc80007800000 */
[----:B------:R-:W-:-:S04]  /*1e3d0*/  FMNMX R15, R167, R15, !PT ;  /* 0x0000000fa70f7209 */ /* 0x000fc80007800000 */
[----:B------:R-:W-:-:S04]  /*1e3e0*/  FMNMX R15, R58, R15, !PT ;  /* 0x0000000f3a0f7209 */ /* 0x000fc80007800000 */
[----:B------:R-:W-:-:S04]  /*1e3f0*/  FMNMX R15, R110, R15, !PT ;  /* 0x0000000f6e0f7209 */ /* 0x000fc80007800000 */
[----:B------:R-:W-:-:S04]  /*1e400*/  FMNMX R15, R158, R15, !PT ;  /* 0x0000000f9e0f7209 */ /* 0x000fc80007800000 */
[----:B------:R-:W-:-:S04]  /*1e410*/  FMNMX R15, R14, R15, !PT ;  /* 0x0000000f0e0f7209 */ /* 0x000fc80007800000 */
[----:B------:R-:W-:-:S04]  /*1e420*/  FMNMX R15, R160, R15, !PT ;  /* 0x0000000fa00f7209 */ /* 0x000fc80007800000 */
[----:B------:R-:W-:Y:S02]  /*1e430*/  FMNMX R15, R159, R15, !PT ;  /* 0x0000000f9f0f7209 */ /* 0x000fe40007800000 */
[----:B------:R-:W-:Y:S02]  /*1e440*/  FSEL R215, R215, -INF , !P1 ;  /* 0xff800000d7d77808 */ /* 0x000fe40004800000 */
        /* <DEDUP_REMOVED lines=17> */
[----:B------:R-:W-:-:S05]  /*1e560*/  FMNMX R15, R197, R15, !PT ;  /* 0x0000000fc50f7209 */ /* 0x000fca0007800000 */
[----:B-1----:R-:W1:Y:S01]  /*1e570*/  SHFL.BFLY PT, R22, R15, 0x2, 0x1f ;  /* 0x0c401f000f167f89 */ /* 0x002e6200000e0000 */
[----:B0-----:R-:W-:Y:S02]  /*1e580*/  IADD3 R12, P3, R23, UR4, RZ ;  /* 0x00000004170c7c10 */ /* 0x001fe4000ff7e0ff */
[----:B-1----:R-:W-:Y:S02]  /*1e590*/  FMNMX R15, R15, R22, !PT ;  /* 0x000000160f0f7209 */ /* 0x002fe40007800000 */
[----:B------:R-:W-:Y:S01]  /*1e5a0*/  IADD3.X R13, R208, UR8, RZ, P3, !PT ;  /* 0x00000008d00d7c10 */ /* 0x000fe20009ffe4ff */
[----:B------:R-:W2:Y:S04]  /*1e5b0*/  LDL R22, [R1+0xc6c] ;  /* 0x000c6c0001167983 */ /* 0x000ea80000100800 */
[----:B------:R-:W0:Y:S04]  /*1e5c0*/  SHFL.BFLY PT, R16, R15, 0x1, 0x1f ;  /* 0x0c201f000f107f89 */ /* 0x000e2800000e0000 */
[----:B------:R0:W4:Y:S02]  /*1e5d0*/  LDG.E.U8 R208, desc[UR6][R12.64] ;  /* 0x000000060cd07981 */ /* 0x000124000c1e1100 */
[----:B0-----:R-:W-:-:S02]  /*1e5e0*/  FMNMX R13, R15, R16, !PT ;  /* 0x000000100f0d7209 */ /* 0x001fc40007800000 */
[----:B------:R-:W2:Y:S01]  /*1e5f0*/  LDL R15, [R1+0xc68] ;  /* 0x000c6800010f7983 */ /* 0x000ea20000100800 */
[----:B------:R-:W-:-:S04]  /*1e600*/  IADD3 R16, P1, R152, UR4, RZ ;  /* 0x0000000498107c10 */ /* 0x000fc8000ff3e0ff */
[----:B------:R-:W-:Y:S02]  /*1e610*/  IADD3.X R17, R153, UR8, RZ, P1, !PT ;  /* 0x0000000899117c10 */ /* 0x000fe40008ffe4ff */
[----:B------:R-:W-:-:S03]  /*1e620*/  FMNMX R13, R13, R206, !PT ;  /* 0x000000ce0d0d7209 */ /* 0x000fc60007800000 */
[----:B------:R0:W4:Y:S02]  /*1e630*/  LDG.E.U8 R206, desc[UR6][R16.64] ;  /* 0x0000000610ce7981 */ /* 0x000124000c1e1100 */
[----:B0-----:R-:W-:-:S04]  /*1e640*/  IADD3 R16, P1, R20, UR4, RZ ;  /* 0x0000000414107c10 */ /* 0x001fc8000ff3e0ff */
[----:B------:R-:W-:Y:S02]  /*1e650*/  IADD3.X R17, R19, UR8, RZ, P1, !PT ;  /* 0x0000000813117c10 */ /* 0x000fe40008ffe4ff */
[----:B------:R-:W4:Y:S01]  /*1e660*/  LDL R19, [R1+0xc70] ;  /* 0x000c700001137983 */ /* 0x000f220000100800 */
        /* <DEDUP_REMOVED lines=22> */
[----:B------:R-:W-:Y:S01]  /*1e7d0*/  FMNMX R5, R168, R5, !PT ;  /* 0x00000005a8057209 */ /* 0x000fe20007800000 */
[----:B------:R-:W-:-:S03]  /*1e7e0*/  FMUL R207, R207, UR60 ;  /* 0x0000003ccfcf7c20 */ /* 0x000fc60008400000 */
[----:B------:R-:W-:Y:S01]  /*1e7f0*/  FMNMX R5, R191, R5, !PT ;  /* 0x00000005bf057209 */ /* 0x000fe20007800000 */
[----:B------:R-:W-:-:S03]  /*1e800*/  FMUL R210, R210, UR60 ;  /* 0x0000003cd2d27c20 */ /* 0x000fc60008400000 */
[----:B------:R-:W-:Y:S02]  /*1e810*/  FMNMX R5, R199, R5, !PT ;  /* 0x00000005c7057209 */ /* 0x000fe40007800000 */
[----:B------:R-:W-:Y:S02]  /*1e820*/  FSEL R207, R207, -INF , !P5 ;  /* 0xff800000cfcf7808 */ /* 0x000fe40006800000 */
[----:B------:R-:W-:Y:S02]  /*1e830*/  FMNMX R5, R200, R5, !PT ;  /* 0x00000005c8057209 */ /* 0x000fe40007800000 */
[----:B------:R-:W-:Y:S02]  /*1e840*/  FSEL R210, R210, -INF , !P4 ;  /* 0xff800000d2d27808 */ /* 0x000fe40006000000 */
[----:B------:R-:W-:Y:S01]  /*1e850*/  FMNMX R5, R207, R5, !PT ;  /* 0x00000005cf057209 */ /* 0x000fe20007800000 */
[----:B------:R-:W-:-:S03]  /*1e860*/  FMUL R214, R214, UR60 ;  /* 0x0000003cd6d67c20 */ /* 0x000fc60008400000 */
[----:B------:R-:W-:Y:S02]  /*1e870*/  FMNMX R5, R210, R5, !PT ;  /* 0x00000005d2057209 */ /* 0x000fe40007800000 */
[----:B------:R-:W-:Y:S02]  /*1e880*/  FSEL R214, R214, -INF , !P2 ;  /* 0xff800000d6d67808 */ /* 0x000fe40005000000 */
[----:B------:R-:W-:-:S04]  /*1e890*/  FMNMX R5, R211, R5, !PT ;  /* 0x00000005d3057209 */ /* 0x000fc80007800000 */
[----:B------:R-:W-:-:S04]  /*1e8a0*/  FMNMX R5, R214, R5, !PT ;  /* 0x00000005d6057209 */ /* 0x000fc80007800000 */
[----:B------:R-:W-:-:S05]  /*1e8b0*/  FMNMX R5, R215, R5, !PT ;  /* 0x00000005d7057209 */ /* 0x000fca0007800000 */
[----:B------:R-:W0:Y:S01]  /*1e8c0*/  SHFL.BFLY PT, R12, R5, 0x2, 0x1f ;  /* 0x0c401f00050c7f89 */ /* 0x000e2200000e0000 */
[----:B------:R-:W-:-:S03]  /*1e8d0*/  FADD R20, R205, -R13 ;  /* 0x8000000dcd147221 */ /* 0x000fc60000000000 */
[----:B------:R3:W4:Y:S01]  /*1e8e0*/  LDG.E.U8 R205, desc[UR6][R16.64] ;  /* 0x0000000610cd7981 */ /* 0x000722000c1e1100 */
[----:B0-----:R-:W-:-:S05]  /*1e8f0*/  FMNMX R5, R5, R12, !PT ;  /* 0x0000000c05057209 */ /* 0x001fca0007800000 */
[----:B------:R-:W0:Y:S01]  /*1e900*/  SHFL.BFLY PT, R12, R5, 0x1, 0x1f ;  /* 0x0c201f00050c7f89 */ /* 0x000e2200000e0000 */
[----:B---3--:R-:W-:-:S03]  /*1e910*/  IADD3 R16, P1, R18, UR4, RZ ;  /* 0x0000000412107c10 */ /* 0x008fc6000ff3e0ff */
[----:B------:R-:W3:Y:S01]  /*1e920*/  LDL R18, [R1+0x6b0] ;  /* 0x0006b00001127983 */ /* 0x000ee20000100800 */
[--C-:B------:R-:W-:Y:S01]  /*1e930*/  FADD R153, R204, -R13.reuse ;  /* 0x8000000dcc997221 */ /* 0x100fe20000000000 */
[--C-:B------:R-:W-:Y:S01]  /*1e940*/  FADD R152, R109, -R13.reuse ;  /* 0x8000000d6d987221 */ /* 0x100fe20000000000 */
[----:B------:R-:W-:Y:S01]  /*1e950*/  FADD R23, R203, -R13 ;  /* 0x8000000dcb177221 */ /* 0x000fe20000000000 */
[----:B0-----:R-:W-:Y:S02]  /*1e960*/  FMNMX R12, R5, R12, !PT ;  /* 0x0000000c050c7209 */ /* 0x001fe40007800000 */
[----:B------:R-:W3:Y:S01]  /*1e970*/  LDL R5, [R1+0xc74] ;  /* 0x000c740001057983 */ /* 0x000ee20000100800 */
[----:B--2---:R-:W-:-:S03]  /*1e980*/  IADD3.X R17, R15, UR8, RZ, P1, !PT ;  /* 0x000000080f117c10 */ /* 0x004fc60008ffe4ff */
[----:B------:R-:W2:Y:S04]  /*1e990*/  LDL R15, [R1+0xc58] ;  /* 0x000c5800010f7983 */ /* 0x000ea80000100800 */
[----:B------:R0:W2:Y:S02]  /*1e9a0*/  LDG.E.U8 R204, desc[UR6][R16.64] ;  /* 0x0000000610cc7981 */ /* 0x0000a4000c1e1100 */
[----:B0-----:R-:W-:Y:S02]  /*1e9b0*/  IADD3 R16, P1, R22, UR4, RZ ;  /* 0x0000000416107c10 */ /* 0x001fe4000ff3e0ff */
[----:B------:R-:W2:Y:S02]  /*1e9c0*/  LDL R22, [R1+0xc5c] ;  /* 0x000c5c0001167983 */ /* 0x000ea40000100800 */
[----:B----4-:R-:W-:-:S02]  /*1e9d0*/  IADD3.X R17, R21, UR8, RZ, P1, !PT ;  /* 0x0000000815117c10 */ /* 0x010fc40008ffe4ff */
[----:B------:R-:W4:Y:S04]  /*1e9e0*/  LDL.LU R109, [R1+0x13a8] ;  /* 0x0013a800016d7983 */ /* 0x000f280000300800 */
[----:B------:R-:W4:Y:S04]  /*1e9f0*/  LDL R21, [R1+0xc64] ;  /* 0x000c640001157983 */ /* 0x000f280000100800 */
[----:B------:R0:W4:Y:S02]  /*1ea00*/  LDG.E.U8 R203, desc[UR6][R16.64] ;  /* 0x0000000610cb7981 */ /* 0x000124000c1e1100 */
[----:B0-----:R-:W-:-:S02]  /*1ea10*/  IADD3 R16, P1, R19, UR4, RZ ;  /* 0x0000000413107c10 */ /* 0x001fc4000ff3e0ff */
[----:B------:R-:W4:Y:S01]  /*1ea20*/  LDL R19, [R1+0xc60] ;  /* 0x000c600001137983 */ /* 0x000f220000100800 */
[--C-:B------:R-:W-:Y:S01]  /*1ea30*/  FADD R156, R156, -R13.reuse ;  /* 0x8000000d9c9c7221 */ /* 0x100fe20000000000 */
[----:B------:R-:W-:Y:S01]  /*1ea40*/  FMUL R20, R20, 1.4426950216293334961 ;  /* 0x3fb8aa3b14147820 */ /* 0x000fe20000400000 */
[--C-:B------:R-:W-:Y:S02]  /*1ea50*/  FADD R154, R154, -R13.reuse ;  /* 0x8000000d9a9a7221 */ /* 0x100fe40000000000 */
[----:B------:R-:W-:Y:S02]  /*1ea60*/  FMUL R156, R156, 1.4426950216293334961 ;  /* 0x3fb8aa3b9c9c7820 */ /* 0x000fe40000400000 */
[----:B------:R-:W-:Y:S01]  /*1ea70*/  FMUL R154, R154, 1.4426950216293334961 ;  /* 0x3fb8aa3b9a9a7820 */ /* 0x000fe20000400000 */
[----:B------:R-:W-:Y:S08]  /*1ea80*/  MUFU.EX2 R20, R20 ;  /* 0x0000001400147308 */ /* 0x000ff00000000800 */
[----:B------:R-:W-:Y:S08]  /*1ea90*/  MUFU.EX2 R156, R156 ;  /* 0x0000009c009c7308 */ /* 0x000ff00000000800 */
[----:B------:R-:W-:Y:S01]  /*1eaa0*/  MUFU.EX2 R154, R154 ;  /* 0x0000009a009a7308 */ /* 0x000fe20000000800 */
[----:B------:R-:W-:Y:S01]  /*1eab0*/  FMUL R153, R153, 1.4426950216293334961 ;  /* 0x3fb8aa3b99997820 */ /* 0x000fe20000400000 */
[----:B------:R-:W-:Y:S01]  /*1eac0*/  FADD R155, R155, -R13 ;  /* 0x8000000d9b9b7221 */ /* 0x000fe20000000000 */
[----:B------:R-:W-:-:S03]  /*1ead0*/  FMUL R23, R23, 1.4426950216293334961 ;  /* 0x3fb8aa3b17177820 */ /* 0x000fc60000400000 */
[----:B------:R-:W-:Y:S02]  /*1eae0*/  FMUL R155, R155, 1.4426950216293334961 ;  /* 0x3fb8aa3b9b9b7820 */ /* 0x000fe40000400000 */
[----:B------:R-:W-:Y:S01]  /*1eaf0*/  MUFU.EX2 R153, R153 ;  /* 0x0000009900997308 */ /* 0x000fe20000000800 */
[----:B------:R-:W-:-:S07]  /*1eb00*/  FMUL R152, R152, 1.4426950216293334961 ;  /* 0x3fb8aa3b98987820 */ /* 0x000fce0000400000 */
[----:B------:R-:W-:Y:S08]  /*1eb10*/  MUFU.EX2 R155, R155 ;  /* 0x0000009b009b7308 */ /* 0x000ff00000000800 */
[----:B------:R-:W-:Y:S08]  /*1eb20*/  MUFU.EX2 R23, R23 ;  /* 0x0000001700177308 */ /* 0x000ff00000000800 */
[----:B------:R-:W-:Y:S01]  /*1eb30*/  MUFU.EX2 R152, R152 ;  /* 0x0000009800987308 */ /* 0x000fe20000000800 */
[----:B---3--:R-:W-:-:S05]  /*1eb40*/  FMNMX R12, R12, R18, !PT ;  /* 0x000000120c0c7209 */ /* 0x008fca0007800000 */
[----:B------:R-:W-:-:S04]  /*1eb50*/  FADD R18, R202, -R12 ;  /* 0x8000000cca127221 */ /* 0x000fc80000000000 */
[----:B------:R-:W-:-:S06]  /*1eb60*/  FMUL R18, R18, 1.4426950216293334961 ;  /* 0x3fb8aa3b12127820 */ /* 0x000fcc0000400000 */
[----:B------:R-:W-:Y:S01]  /*1eb70*/  MUFU.EX2 R18, R18 ;  /* 0x0000001200127308 */ /* 0x000fe20000000800 */
[----:B--2---:R-:W-:Y:S01]  /*1eb80*/  IADD3.X R17, R15, UR8, RZ, P1, !PT ;  /* 0x000000080f117c10 */ /* 0x004fe20008ffe4ff */
[--C-:B------:R-:W-:Y:S02]  /*1eb90*/  FADD R15, R6, -R12.reuse ;  /* 0x8000000c060f7221 */ /* 0x100fe40000000000 */
[----:B------:R-:W2:Y:S02]  /*1eba0*/  LDL.LU R6, [R1+0x13a4] ;  /* 0x0013a40001067983 */ /* 0x000ea40000300800 */
[----:B------:R-:W-:Y:S02]  /*1ebb0*/  FMUL R15, R15, 1.4426950216293334961 ;  /* 0x3fb8aa3b0f0f7820 */ /* 0x000fe40000400000 */
[----:B------:R0:W3:Y:S04]  /*1ebc0*/  LDG.E.U8 R202, desc[UR6][R16.64] ;  /* 0x0000000610ca7981 */ /* 0x0000e8000c1e1100 */
[----:B------:R-:W1:Y:S01]  /*1ebd0*/  MUFU.EX2 R15, R15 ;  /* 0x0000000f000f7308 */ /* 0x000e620000000800 */
[----:B0-----:R-:W-:Y:S01]  /*1ebe0*/  IADD3 R16, P1, R5, UR4, RZ ;  /* 0x0000000405107c10 */ /* 0x001fe2000ff3e0ff */
[----:B------:R-:W-:-:S03]  /*1ebf0*/  FADD R5, R164, -R12 ;  /* 0x8000000ca4057221 */ /* 0x000fc60000000000 */
[----:B------:R-:W-:Y:S01]  /*1ec00*/  IADD3.X R17, R22, UR8, RZ, P1, !PT ;  /* 0x0000000816117c10 */ /* 0x000fe20008ffe4ff */
[----:B------:R-:W-:-:S04]  /*1ec10*/  FMUL R5, R5, 1.4426950216293334961 ;  /* 0x3fb8aa3b05057820 */ /* 0x000fc80000400000 */
[----:B------:R4:W3:Y:S02]  /*1ec20*/  LDG.E.U8 R164, desc[UR6][R16.64] ;  /* 0x0000000610a47981 */ /* 0x0008e4000c1e1100 */
[----:B------:R-:W0:Y:S01]  /*1ec30*/  MUFU.EX2 R5, R5 ;  /* 0x0000000500057308 */ /* 0x000e220000000800 */
[----:B------:R-:W-:Y:S02]  /*1ec40*/  FADD R22, R59, -R12 ;  /* 0x8000000c3b167221 */ /* 0x000fe40000000000 */
[----:B------:R-:W2:Y:S01]  /*1ec50*/  LDL.LU R59, [R1+0x13a0] ;  /* 0x0013a000013b7983 */ /* 0x000ea20000300800 */
[----:B----4-:R-:W-:-:S04]  /*1ec60*/  IADD3 R16, P1, R21, UR4, RZ ;  /* 0x0000000415107c10 */ /* 0x010fc8000ff3e0ff */
[----:B------:R-:W-:Y:S01]  /*1ec70*/  IADD3.X R17, R19, UR8, RZ, P1, !PT ;  /* 0x0000000813117c10 */ /* 0x000fe20008ffe4ff */
[----:B------:R-:W-:Y:S01]  /*1ec80*/  FADD R21, R166, -R12 ;  /* 0x8000000ca6157221 */ /* 0x000fe20000000000 */
[----:B------:R-:W-:-:S03]  /*1ec90*/  FMUL R22, R22, 1.4426950216293334961 ;  /* 0x3fb8aa3b16167820 */ /* 0x000fc60000400000 */
[----:B------:R1:W4:Y:S01]  /*1eca0*/  LDG.E.U8 R166, desc[UR6][R16.64] ;  /* 0x0000000610a67981 */ /* 0x000322000c1e1100 */
[--C-:B------:R-:W-:Y:S02]  /*1ecb0*/  FADD R19, R163, -R12.reuse ;  /* 0x8000000ca3137221 */ /* 0x100fe40000000000 */
[----:B------:R-:W0:Y:S01]  /*1ecc0*/  MUFU.EX2 R22, R22 ;  /* 0x0000001600167308 */ /* 0x000e220000000800 */
[----:B-1----:R-:W-:Y:S01]  /*1ecd0*/  FADD R16, R18, R15 ;  /* 0x0000000f12107221 */ /* 0x002fe20000000000 */
[----:B------:R-:W-:Y:S01]  /*1ece0*/  F2FP.SATFINITE.E4M3.F32.PACK_AB_MERGE_C R15, R15, R18, RZ ;  /* 0x000000120f0f723e */ /* 0x000fe200048070ff */
[----:B------:R-:W-:Y:S01]  /*1ecf0*/  FADD R17, R157, -R12 ;  /* 0x8000000c9d117221 */ /* 0x000fe20000000000 */
[----:B------:R-:W-:Y:S01]  /*1ed00*/  FMUL R21, R21, 1.4426950216293334961 ;  /* 0x3fb8aa3b15157820 */ /* 0x000fe20000400000 */
[----:B0-----:R-:W-:Y:S01]  /*1ed10*/  FADD R157, R5, R16 ;  /* 0x00000010059d7221 */ /* 0x001fe20000000000 */
[----:B------:R-:W-:Y:S01]  /*1ed20*/  F2FP.SATFINITE.E4M3.F32.PACK_AB_MERGE_C R15, R20, R156, R15 ;  /* 0x0000009c140f723e */ /* 0x000fe2000480700f */
[----:B------:R-:W-:Y:S01]  /*1ed30*/  FADD R20, R156, R20 ;  /* 0x000000149c147221 */ /* 0x000fe20000000000 */
[----:B------:R-:W-:Y:S01]  /*1ed40*/  FMUL R19, R19, 1.4426950216293334961 ;  /* 0x3fb8aa3b13137820 */ /* 0x000fe20000400000 */
[----:B------:R-:W-:Y:S01]  /*1ed50*/  FADD R16, R165, -R12 ;  /* 0x8000000ca5107221 */ /* 0x000fe20000000000 */
[----:B------:R-:W-:Y:S01]  /*1ed60*/  FMUL R17, R17, 1.4426950216293334961 ;  /* 0x3fb8aa3b11117820 */ /* 0x000fe20000400000 */
[----:B------:R-:W-:Y:S01]  /*1ed70*/  FADD R156, R154, R20 ;  /* 0x000000149a9c7221 */ /* 0x000fe20000000000 */
[----:B------:R-:W-:Y:S01]  /*1ed80*/  FADD R18, R167, -R13 ;  /* 0x8000000da7127221 */ /* 0x000fe20000000000 */
[----:B------:R-:W-:Y:S01]  /*1ed90*/  FMUL R20, R16, 1.4426950216293334961 ;  /* 0x3fb8aa3b10147820 */ /* 0x000fe20000400000 */
[----:B------:R-:W-:Y:S02]  /*1eda0*/  MUFU.EX2 R21, R21 ;  /* 0x0000001500157308 */ /* 0x000fe40000000800 */
[----:B------:R-:W-:-:S06]  /*1edb0*/  FMUL R18, R18, 1.4426950216293334961 ;  /* 0x3fb8aa3b12127820 */ /* 0x000fcc0000400000 */
[----:B------:R-:W0:Y:S01]  /*1edc0*/  MUFU.EX2 R19, R19 ;  /* 0x0000001300137308 */ /* 0x000e220000000800 */
[----:B------:R-:W-:-:S07]  /*1edd0*/  F2FP.SATFINITE.E4M3.F32.PACK_AB_MERGE_C R5, R22, R5, RZ ;  /* 0x000000051605723e */ /* 0x000fce00048070ff */
[----:B------:R-:W-:Y:S08]  /*1ede0*/  MUFU.EX2 R17, R17 ;  /* 0x0000001100117308 */ /* 0x000ff00000000800 */
[----:B------:R-:W1:Y:S01]  /*1edf0*/  MUFU.EX2 R20, R20 ;  /* 0x0000001400147308 */ /* 0x000e620000000800 */
[C---:B------:R-:W-:Y:S01]  /*1ee00*/  F2FP.SATFINITE.E4M3.F32.PACK_AB_MERGE_C R5, R153.reuse, R154, R5 ;  /* 0x0000009a9905723e */ /* 0x040fe20004807005 */
[----:B------:R-:W-:-:S06]  /*1ee10*/  FADD R154, R153, R156 ;  /* 0x0000009c999a7221 */ /* 0x000fcc0000000000 */
[----:B------:R-:W1:Y:S01]  /*1ee20*/  MUFU.EX2 R18, R18 ;  /* 0x0000001200127308 */ /* 0x000e620000000800 */
[----:B------:R-:W-:Y:S01]  /*1ee30*/  FADD R153, R22, R157 ;  /* 0x0000009d16997221 */ /* 0x000fe20000000000 */
[----:B0-----:R-:W-:Y:S01]  /*1ee40*/  F2FP.SATFINITE.E4M3.F32.PACK_AB_MERGE_C R16, R19, R21, RZ ;  /* 0x000000151310723e */ /* 0x001fe200048070ff */
[----:B------:R-:W-:Y:S01]  /*1ee50*/  FADD R22, R155, R154 ;  /* 0x0000009a9b167221 */ /* 0x000fe20000000000 */
[----:B------:R-:W-:Y:S01]  /*1ee60*/  SEL R163, R15, R5, !P0 ;  /* 0x000000050fa37207 */ /* 0x000fe20004000000 */
[----:B------:R-:W-:Y:S01]  /*1ee70*/  FADD R21, R21, R153 ;  /* 0x0000009915157221 */ /* 0x000fe20000000000 */
[----:B------:R-:W-:Y:S01]  /*1ee80*/  SEL R165, R5, R15, !P0 ;  /* 0x0000000f05a57207 */ /* 0x000fe20004000000 */
[----:B------:R-:W3:Y:S01]  /*1ee90*/  LDL.LU R156, [R1+0x55c] ;  /* 0x00055c00019c7983 */ /* 0x000ee20000300800 */
[C---:B------:R-:W-:Y:S01]  /*1eea0*/  F2FP.SATFINITE.E4M3.F32.PACK_AB_MERGE_C R16, R23.reuse, R155, R16 ;  /* 0x0000009b1710723e */ /* 0x040fe20004807010 */
[----:B------:R-:W-:Y:S01]  /*1eeb0*/  FADD R23, R23, R22 ;  /* 0x0000001617177221 */ /* 0x000fe20000000000 */
[----:B-1----:R-:W-:Y:S01]  /*1eec0*/  F2FP.SATFINITE.E4M3.F32.PACK_AB_MERGE_C R5, R20, R17, RZ ;  /* 0x000000111405723e */ /* 0x002fe200048070ff */
[----:B------:R-:W-:Y:S01]  /*1eed0*/  FADD R19, R19, R21 ;  /* 0x0000001513137221 */ /* 0x000fe20000000000 */
[----:B------:R-:W2:Y:S04]  /*1eee0*/  LDL.LU R157, [R1+0x550] ;  /* 0x00055000019d7983 */ /* 0x000ea80000300800 */
[----:B------:R-:W4:Y:S01]  /*1eef0*/  LDL.LU R153, [R1+0x558] ;  /* 0x0005580001997983 */ /* 0x000f220000300800 */
[----:B------:R-:W-:Y:S01]  /*1ef00*/  F2FP.SATFINITE.E4M3.F32.PACK_AB_MERGE_C R5, R18, R152, R5 ;  /* 0x000000981205723e */ /* 0x000fe20004807005 */
[----:B------:R-:W-:-:S02]  /*1ef10*/  FADD R152, R152, R23 ;  /* 0x0000001798987221 */ /* 0x000fc40000000000 */
[----:B------:R-:W2:Y:S01]  /*1ef20*/  LDL.LU R22, [R1+0x54c] ;  /* 0x00054c0001167983 */ /* 0x000ea20000300800 */
[----:B------:R-:W-:Y:S01]  /*1ef30*/  SEL R155, R16, R5, !P0 ;  /* 0x00000005109b7207 */ /* 0x000fe20004000000 */
[----:B------:R-:W-:Y:S01]  /*1ef40*/  FADD R17, R17, R19 ;  /* 0x0000001311117221 */ /* 0x000fe20000000000 */
[----:B------:R-:W-:Y:S01]  /*1ef50*/  SEL R167, R5, R16, !P0 ;  /* 0x0000001005a77207 */ /* 0x000fe20004000000 */
[----:B------:R-:W2:Y:S01]  /*1ef60*/  LDL.LU R21, [R1+0x554] ;  /* 0x0005540001157983 */ /* 0x000ea20000300800 */
[----:B------:R-:W-:-:S03]  /*1ef70*/  FADD R16, R18, R152 ;  /* 0x0000009812107221 */ /* 0x000fc60000000000 */
[----:B------:R-:W2:Y:S04]  /*1ef80*/  LDL.LU R23, [R1+0x560] ;  /* 0x0005600001177983 */ /* 0x000ea80000300800 */
[----:B------:R-:W2:Y:S04]  /*1ef90*/  LDL.LU R19, [R1+0x564] ;  /* 0x0005640001137983 */ /* 0x000ea80000300800 */
[----:B------:R-:W2:Y:S04]  /*1efa0*/  LDL.LU R18, [R1+0x580] ;  /* 0x0005800001127983 */ /* 0x000ea80000300800 */
[----:B------:R-:W2:Y:S04]  /*1efb0*/  LDL.LU R152, [R1+0x570] ;  /* 0x0005700001987983 */ /* 0x000ea80000300800 */
[----:B------:R-:W2:Y:S01]  /*1efc0*/  LDL.LU R15, [R1+0x548] ;  /* 0x00054800010f7983 */ /* 0x000ea20000300800 */
[----:B------:R-:W0:Y:S02]  /*1efd0*/  S2R R154, SR_TID.X ;  /* 0x00000000009a7919 */ /* 0x000e240000002100 */
[----:B0-----:R-:W-:-:S04]  /*1efe0*/  LOP3.LUT P6, RZ, R154, 0x80, RZ, 0xc0, !PT ;  /* 0x000000809aff7812 */ /* 0x001fc800078cc0ff */
[----:B------:R-:W-:-:S04]  /*1eff0*/  SEL R5, RZ, 0x90, !P6 ;  /* 0x00000090ff057807 */ /* 0x000fc80007000000 */
[----:B------:R-:W-:Y:S01]  /*1f000*/  LOP3.LUT R5, R5, 0x7f, R154, 0x78, !PT ;  /* 0x0000007f05057812 */ /* 0x000fe200078e789a */
[----:B------:R-:W-:Y:S01]  /*1f010*/  BAR.SYNC.DEFER_BLOCKING 0x0 ;  /* 0x0000000000007b1d */ /* 0x000fe20000010000 */
[----:B------:R-:W-:-:S05]  /*1f020*/  FADD R154, R20, R17 ;  /* 0x00000011149a7221 */ /* 0x000fca0000000000 */
[----:B------:R-:W2:Y:S04]  /*1f030*/  LDL.LU R17, [R1+0x544] ;  /* 0x0005440001117983 */ /* 0x000ea80000300800 */
[----:B---3--:R0:W-:Y:S04]  /*1f040*/  STS.U8 [R5+UR5+0x11000], R156 ;  /* 0x0110009c05007988 */ /* 0x0081e80008000005 */
[----:B----4-:R1:W-:Y:S01]  /*1f050*/  STS.U8 [R5+UR5+0x11400], R153 ;  /* 0x0114009905007988 */ /* 0x0103e20008000005 */
[----:B0-----:R-:W-:-:S03]  /*1f060*/  FADD R156, R58, -R13 ;  /* 0x8000000d3a9c7221 */ /* 0x001fc60000000000 */
[----:B------:R-:W3:Y:S01]  /*1f070*/  LDL.LU R58, [R1+0x139c] ;  /* 0x00139c00013a7983 */ /* 0x000ee20000300800 */
[----:B-1----:R-:W-:-:S03]  /*1f080*/  FADD R153, R110, -R13 ;  /* 0x8000000d6e997221 */ /* 0x002fc60000000000 */
[----:B--2---:R0:W-:Y:S04]  /*1f090*/  STS.U8 [R5+UR5+0x10000], R18 ;  /* 0x0100001205007988 */ /* 0x0041e80008000005 */
[----:B------:R1:W-:Y:S04]  /*1f0a0*/  STS.U8 [R5+UR5+0x10400], R152 ;  /* 0x0104009805007988 */ /* 0x0003e80008000005 */
[----:B0-----:R-:W2:Y:S04]  /*1f0b0*/  LDL.LU R18, [R1+0x540] ;  /* 0x0005400001127983 */ /* 0x001ea80000300800 */
[----:B------:R-:W4:Y:S04]  /*1f0c0*/  LDL.LU R110, [R1+0x1398] ;  /* 0x00139800016e7983 */ /* 0x000f280000300800 */
[----:B-1----:R-:W3:Y:S04]  /*1f0d0*/  LDL.LU R152, [R1+0x53c] ;  /* 0x00053c0001987983 */ /* 0x002ee80000300800 */
[----:B------:R0:W-:Y:S04]  /*1f0e0*/  STS.U8 [R5+UR5+0x10800], R19 ;  /* 0x0108001305007988 */ /* 0x0001e80008000005 */
[----:B------:R1:W-:Y:S04]  /*1f0f0*/  STS.U8 [R5+UR5+0x10c00], R23 ;  /* 0x010c001705007988 */ /* 0x0003e80008000005 */
[----:B------:R1:W-:Y:S04]  /*1f100*/  STS.U8 [R5+UR5+0x11c00], R157 ;  /* 0x011c009d05007988 */ /* 0x0003e80008000005 */
[----:B0-----:R-:W4:Y:S04]  /*1f110*/  LDL.LU R19, [R1+0x538] ;  /* 0x0005380001137983 */ /* 0x001f280000300800 */
[----:B-1----:R-:W4:Y:S01]  /*1f120*/  LDL.LU R23, [R1+0x534] ;  /* 0x0005340001177983 */ /* 0x002f220000300800 */
[----:B------:R-:W-:-:S03]  /*1f130*/  FADD R157, R14, -R13 ;  /* 0x8000000d0e9d7221 */ /* 0x000fc60000000000 */
[----:B------:R0:W-:Y:S04]  /*1f140*/  STS.U8 [R5+UR5+0x11800], R21 ;  /* 0x0118001505007988 */ /* 0x0001e80008000005 */
[----:B------:R-:W4:Y:S04]  /*1f150*/  LDL.LU R14, [R1+0x1394] ;  /* 0x00139400010e7983 */ /* 0x000f280000300800 */
[----:B------:R1:W-:Y:S04]  /*1f160*/  STS.U8 [R5+UR5+0x12000], R22 ;  /* 0x0120001605007988 */ /* 0x0003e80008000005 */
[----:B0-----:R-:W4:Y:S04]  /*1f170*/  LDL.LU R21, [R1+0x530] ;  /* 0x0005300001157983 */ /* 0x001f280000300800 */
[----:B------:R0:W-:Y:S04]  /*1f180*/  STS.U8 [R5+UR5+0x12400], R15 ;  /* 0x0124000f05007988 */ /* 0x0001e80008000005 */
[----:B-1----:R-:W4:Y:S04]  /*1f190*/  LDL.LU R22, [R1+0x52c] ;  /* 0x00052c0001167983 */ /* 0x002f280000300800 */
[----:B0-----:R-:W2:Y:S04]  /*1f1a0*/  LDL.LU R15, [R1+0x528] ;  /* 0x00052800010f7983 */ /* 0x001ea80000300800 */
[----:B------:R0:W-:Y:S04]  /*1f1b0*/  STS.U8 [R5+UR5+0x14800], R59 ;  /* 0x0148003b05007988 */ /* 0x0001e80008000005 */
[----:B------:R1:W-:Y:S04]  /*1f1c0*/  STS.U8 [R5+UR5+0x14c00], R111 ;  /* 0x014c006f05007988 */ /* 0x0003e80008000005 */
[----:B------:R1:W-:Y:S04]  /*1f1d0*/  STS.U8 [R5+UR5+0x15000], R127 ;  /* 0x0150007f05007988 */ /* 0x0003e80008000005 */
[----:B0-----:R-:W4:Y:S04]  /*1f1e0*/  LDL.LU R59, [R1+0x1390] ;  /* 0x00139000013b7983 */ /* 0x001f280000300800 */
[----:B-1----:R-:W4:Y:S04]  /*1f1f0*/  LDL.LU R111, [R1+0x138c] ;  /* 0x00138c00016f7983 */ /* 0x002f280000300800 */
[----:B------:R-:W4:Y:S04]  /*1f200*/  LDL.LU R127, [R1+0x1388] ;  /* 0x00138800017f7983 */ /* 0x000f280000300800 */
        /* <DEDUP_REMOVED lines=14> */
[----:B------:R-:W-:Y:S04]  /*1f2f0*/  STS.U8 [R5+UR5+0x17400], R63 ;  /* 0x0174003f05007988 */ /* 0x000fe80008000005 */
[----:B0-----:R-:W4:Y:S04]  /*1f300*/  LDL.LU R62, [R1+0x136c] ;  /* 0x00136c00013e7983 */ /* 0x001f280000300800 */
[----:B-1----:R-:W4:Y:S04]  /*1f310*/  LDL.LU R114, [R1+0x1368] ;  /* 0x0013680001727983 */ /* 0x002f280000300800 */
        /* <DEDUP_REMOVED lines=14> */
[----:B------:R-:W-:Y:S01]  /*1f400*/  STS.U8 [R5+UR5+0x1ac00], R123 ;  /* 0x01ac007b05007988 */ /* 0x000fe20008000005 */
[--C-:B------:R-:W-:Y:S01]  /*1f410*/  FADD R20, R185, -R12.reuse ;  /* 0x8000000cb9147221 */ /* 0x100fe20000000000 */
[--C-:B------:R-:W-:Y:S01]  /*1f420*/  FADD R185, R214, -R12.reuse ;  /* 0x8000000cd6b97221 */ /* 0x100fe20000000000 */
[--C-:B0-----:R-:W-:Y:S01]  /*1f430*/  FADD R17, R188, -R12.reuse ;  /* 0x8000000cbc117221 */ /* 0x101fe20000000000 */
[--C-:B------:R-:W-:Y:S01]  /*1f440*/  FADD R188, R207, -R12.reuse ;  /* 0x8000000ccfbc7221 */ /* 0x100fe20000000000 */
        /* <DEDUP_REMOVED lines=8> */
[----:B---3--:R0:W-:Y:S02]  /*1f4d0*/  STS.U8 [R5+UR5+0x13000], R152 ;  /* 0x0130009805007988 */ /* 0x0081e40008000005 */
[----:B0-----:R-:W-:-:S02]  /*1f4e0*/  FADD R152, R74, -R12 ;  /* 0x8000000c4a987221 */ /* 0x001fc40000000000 */
[----:B------:R-:W3:Y:S02]  /*1f4f0*/  LDL.LU R74, [R1+0x1364] ;  /* 0x00136400014a7983 */ /* 0x000ee40000300800 */
[----:B------:R-:W-:Y:S02]  /*1f500*/  FMUL R152, R152, 1.4426950216293334961 ;  /* 0x3fb8aa3b98987820 */ /* 0x000fe40000400000 */
[----:B------:R-:W3:Y:S04]  /*1f510*/  LDL.LU R63, [R1+0x1360] ;  /* 0x00136000013f7983 */ /* 0x000ee80000300800 */
[----:B------:R-:W0:Y:S01]  /*1f520*/  MUFU.EX2 R152, R152 ;  /* 0x0000009800987308 */ /* 0x000e220000000800 */
[----:B------:R-:W3:Y:S04]  /*1f530*/  LDL.LU R115, [R1+0x135c] ;  /* 0x00135c0001737983 */ /* 0x000ee80000300800 */
[----:B------:R-:W3:Y:S04]  /*1f540*/  LDL.LU R125, [R1+0x1358] ;  /* 0x00135800017d7983 */ /* 0x000ee80000300800 */
[----:B------:R-:W3:Y:S04]  /*1f550*/  LDL.LU R64, [R1+0x1354] ;  /* 0x0013540001407983 */ /* 0x000ee80000300800 */
[----:B------:R-:W3:Y:S04]  /*1f560*/  LDL.LU R116, [R1+0x1350] ;  /* 0x0013500001747983 */ /* 0x000ee80000300800 */
[----:B------:R-:W3:Y:S04]  /*1f570*/  LDL.LU R73, [R1+0x134c] ;  /* 0x00134c0001497983 */ /* 0x000ee80000300800 */
[----:B------:R-:W3:Y:S04]  /*1f580*/  LDL.LU R65, [R1+0x1348] ;  /* 0x0013480001417983 */ /* 0x000ee80000300800 */
[----:B------:R-:W3:Y:S04]  /*1f590*/  LDL.LU R117, [R1+0x1344] ;  /* 0x0013440001757983 */ /* 0x000ee80000300800 */
[----:B------:R-:W3:Y:S04]  /*1f5a0*/  LDL.LU R124, [R1+0x1340] ;  /* 0x00134000017c7983 */ /* 0x000ee80000300800 */
[----:B--2---:R1:W-:Y:S04]  /*1f5b0*/  STS.U8 [R5+UR5+0x14400], R15 ;  /* 0x0144000f05007988 */ /* 0x0043e80008000005 */
[----:B------:R-:W2:Y:S04]  /*1f5c0*/  LDL.LU R66, [R1+0x133c] ;  /* 0x00133c0001427983 */ /* 0x000ea80000300800 */
[----:B------:R-:W2:Y:S01]  /*1f5d0*/  LDL.LU R118, [R1+0x1338] ;  /* 0x0013380001767983 */ /* 0x000ea20000300800 */
[--C-:B-1----:R-:W-:Y:S01]  /*1f5e0*/  FADD R15, R192, -R13.reuse ;  /* 0x8000000dc00f7221 */ /* 0x102fe20000000000 */
[----:B------:R-:W-:-:S02]  /*1f5f0*/  FADD R192, R201, -R13 ;  /* 0x8000000dc9c07221 */ /* 0x000fc40000000000 */
[----:B------:R-:W3:Y:S01]  /*1f600*/  LDL.LU R72, [R1+0x1334] ;  /* 0x0013340001487983 */ /* 0x000ee20000300800 */
[----:B------:R-:W-:-:S03]  /*1f610*/  FMUL R15, R15, 1.4426950216293334961 ;  /* 0x3fb8aa3b0f0f7820 */ /* 0x000fc60000400000 */
[----:B------:R-:W2:Y:S01]  /*1f620*/  LDL.LU R67, [R1+0x1330] ;  /* 0x0013300001437983 */ /* 0x000ea20000300800 */
[----:B------:R0:W-:Y:S03]  /*1f630*/  MUFU.EX2 R201, R15 ;  /* 0x0000000f00c97308 */ /* 0x0001e60000000800 */
[----:B------:R-:W2:Y:S04]  /*1f640*/  LDL.LU R119, [R1+0x132c] ;  /* 0x00132c0001777983 */ /* 0x000ea80000300800 */
[----:B------:R1:W-:Y:S01]  /*1f650*/  STS.U8 [R5+UR5+0x12c00], R18 ;  /* 0x012c001205007988 */ /* 0x0003e20008000005 */
[----:B0-----:R-:W-:-:S03]  /*1f660*/  FADD R15, R152, R154 ;  /* 0x0000009a980f7221 */ /* 0x001fc60000000000 */
[----:B------:R-:W3:Y:S04]  /*1f670*/  LDL.LU R123, [R1+0x1328] ;  /* 0x00132800017b7983 */ /* 0x000ee80000300800 */
[----:B----4-:R0:W-:Y:S01]  /*1f680*/  STS.U8 [R5+UR5+0x13400], R19 ;  /* 0x0134001305007988 */ /* 0x0101e20008000005 */
[--C-:B-1----:R-:W-:Y:S01]  /*1f690*/  FADD R18, R187, -R12.reuse ;  /* 0x8000000cbb127221 */ /* 0x102fe20000000000 */
[--C-:B------:R-:W-:Y:S02]  /*1f6a0*/  FADD R187, R210, -R12.reuse ;  /* 0x8000000cd2bb7221 */ /* 0x100fe40000000000 */
[----:B------:R-:W4:Y:S04]  /*1f6b0*/  LDL.LU R154, [R1+0x668] ;  /* 0x00066800019a7983 */ /* 0x000f280000300800 */
[----:B------:R-:W2:Y:S01]  /*1f6c0*/  LDL.LU R207, [R1+0x674] ;  /* 0x0006740001cf7983 */ /* 0x000ea20000300800 */
[--C-:B0-----:R-:W-:Y:S01]  /*1f6d0*/  FADD R19, R186, -R12.reuse ;  /* 0x8000000cba137221 */ /* 0x101fe20000000000 */
[----:B------:R-:W-:-:S02]  /*1f6e0*/  FADD R186, R211, -R12 ;  /* 0x8000000cd3ba7221 */ /* 0x000fc40000000000 */
[----:B------:R0:W-:Y:S04]  /*1f6f0*/  STS.U8 [R5+UR5+0x13c00], R21 ;  /* 0x013c001505007988 */ /* 0x0001e80008000005 */
[----:B------:R-:W4:Y:S04]  /*1f700*/  LDL.LU R210, [R1+0x680] ;  /* 0x0006800001d27983 */ /* 0x000f280000300800 */
[----:B------:R-:W2:Y:S01]  /*1f710*/  LDL.LU R211, [R1+0x68c] ;  /* 0x00068c0001d37983 */ /* 0x000ea20000300800 */
[--C-:B0-----:R-:W-:Y:S01]  /*1f720*/  FADD R21, R184, -R12.reuse ;  /* 0x8000000cb8157221 */ /* 0x101fe20000000000 */
[----:B------:R-:W-:-:S02]  /*1f730*/  FADD R184, R215, -R12 ;  /* 0x8000000cd7b87221 */ /* 0x000fc40000000000 */
[----:B------:R-:W4:Y:S04]  /*1f740*/  LDL.LU R214, [R1+0x698] ;  /* 0x0006980001d67983 */ /* 0x000f280000300800 */
[----:B------:R-:W2:Y:S04]  /*1f750*/  LDL.LU R215, [R1+0x6a4] ;  /* 0x0006a40001d77983 */ /* 0x000ea80000300800 */
[----:B------:R-:W4:Y:S04]  /*1f760*/  LDL.LU R68, [R1+0x1324] ;  /* 0x0013240001447983 */ /* 0x000f280000300800 */
[----:B------:R-:W4:Y:S04]  /*1f770*/  LDL.LU R120, [R1+0x1320] ;  /* 0x0013200001787983 */ /* 0x000f280000300800 */
[----:B------:R-:W3:Y:S04]  /*1f780*/  LDL.LU R71, [R1+0x131c] ;  /* 0x00131c0001477983 */ /* 0x000ee80000300800 */
[----:B------:R-:W4:Y:S04]  /*1f790*/  LDL.LU R69, [R1+0x1318] ;  /* 0x0013180001457983 */ /* 0x000f280000300800 */
[----:B------:R-:W4:Y:S04]  /*1f7a0*/  LDL.LU R121, [R1+0x1314] ;  /* 0x0013140001797983 */ /* 0x000f280000300800 */
[----:B------:R-:W2:Y:S04]  /*1f7b0*/  LDL.LU R122, [R1+0x1310] ;  /* 0x00131000017a7983 */ /* 0x000ea80000300800 */
[----:B------:R-:W4:Y:S04]  /*1f7c0*/  LDL.LU R70, [R1+0x130c] ;  /* 0x00130c0001467983 */ /* 0x000f280000300800 */
[----:B------:R-:W2:Y:S04]  /*1f7d0*/  LDL.LU R11, [R1+0x1308] ;  /* 0x00130800010b7983 */ /* 0x000ea80000300800 */
        /* <DEDUP_REMOVED lines=14> */
[----:B--2---:R0:W-:Y:S04]  /*1f8c0*/  STS.U8 [R11+UR5+0x11900], R122 ;  /* 0x0119007a0b007988 */ /* 0x0041e80008000005 */
[----:B---3--:R1:W-:Y:S04]  /*1f8d0*/  STS.U8 [R11+UR5+0x11d00], R71 ;  /* 0x011d00470b007988 */ /* 0x0083e80008000005 */
[----:B------:R2:W-:Y:S04]  /*1f8e0*/  STS.U8 [R11+UR5+0x12100], R123 ;  /* 0x0121007b0b007988 */ /* 0x0005e80008000005 */
[----:B0-----:R-:W3:Y:S04]  /*1f8f0*/  LDL.LU R122, [R1+0x1304] ;  /* 0x00130400017a7983 */ /* 0x001ee80000300800 */
[----:B-1----:R-:W3:Y:S04]  /*1f900*/  LDL.LU R71, [R1+0x1300] ;  /* 0x0013000001477983 */ /* 0x002ee80000300800 */
[----:B--2---:R-:W2:Y:S04]  /*1f910*/  LDL.LU R123, [R1+0x12fc] ;  /* 0x0012fc00017b7983 */ /* 0x004ea80000300800 */
[----:B------:R0:W-:Y:S04]  /*1f920*/  STS.U8 [R11+UR5+0x12500], R72 ;  /* 0x012500480b007988 */ /* 0x0001e80008000005 */
[----:B------:R1:W-:Y:S04]  /*1f930*/  STS.U8 [R11+UR5+0x12900], R124 ;  /* 0x0129007c0b007988 */ /* 0x0003e80008000005 */
[----:B------:R4:W-:Y:S04]  /*1f940*/  STS.U8 [R11+UR5+0x12d00], R73 ;  /* 0x012d00490b007988 */ /* 0x0009e80008000005 */
[----:B0-----:R-:W3:Y:S04]  /*1f950*/  LDL.LU R72, [R1+0x12f8] ;  /* 0x0012f80001487983 */ /* 0x001ee80000300800 */
[----:B-1----:R-:W2:Y:S04]  /*1f960*/  LDL.LU R124, [R1+0x12f4] ;  /* 0x0012f400017c7983 */ /* 0x002ea80000300800 */
[----:B----4-:R-:W4:Y:S04]  /*1f970*/  LDL.LU R73, [R1+0x12f0] ;  /* 0x0012f00001497983 */ /* 0x010f280000300800 */
        /* <DEDUP_REMOVED lines=9> */
[----:B0-----:R-:W4:Y:S04]  /*1fa10*/  LDL.LU R75, [R1+0x12e0] ;  /* 0x0012e000014b7983 */ /* 0x001f280000300800 */
[----:B-1----:R-:W3:Y:S04]  /*1fa20*/  LDL.LU R127, [R1+0x12dc] ;  /* 0x0012dc00017f7983 */ /* 0x002ee80000300800 */
        /* <DEDUP_REMOVED lines=15> */
[----:B0-----:R-:W4:Y:S04]  /*1fb20*/  LDL.LU R8, [R1+0x12bc] ;  /* 0x0012bc0001087983 */ /* 0x001f280000300800 */
[----:B-1----:R-:W3:Y:S04]  /*1fb30*/  LDL.LU R10, [R1+0x12b8] ;  /* 0x0012b800010a7983 */ /* 0x002ee80000300800 */
[----:B------:R0:W-:Y:S04]  /*1fb40*/  STS.U8 [R11+UR5+0x16900], R9 ;  /* 0x016900090b007988 */ /* 0x0001e80008000005 */
[----:B0-----:R-:W4:Y:S04]  /*1fb50*/  LDL.LU R9, [R1+0x12b4] ;  /* 0x0012b40001097983 */ /* 0x001f280000300800 */
        /* <DEDUP_REMOVED lines=53> */
[----:B--2---:R-:W2:Y:S04]  /*1feb0*/  LDL.LU R129, [R1+0x1254] ;  /* 0x0012540001817983 */ /* 0x004ea80000300800 */
        /* <DEDUP_REMOVED lines=13> */
[----:B0-----:R-:W2:Y:S04]  /*1ff90*/  LDL.LU R128, [R1+0x1250] ;  /* 0x0012500001807983 */ /* 0x001ea80000300800 */
[----:B---3--:R0:W-:Y:S04]  /*1ffa0*/  STS.U8 [R10+UR5+0x10200], R127 ;  /* 0x0102007f0a007988 */ /* 0x0081e80008000005 */
[----:B------:R1:W-:Y:S04]  /*1ffb0*/  STS.U8 [R10+UR5+0x10600], R126 ;  /* 0x0106007e0a007988 */ /* 0x0003e80008000005 */
[----:B------:R3:W-:Y:S04]  /*1ffc0*/  STS.U8 [R10+UR5+0x10a00], R125 ;  /* 0x010a007d0a007988 */ /* 0x0007e80008000005 */
[----:B0-----:R-:W2:Y:S04]  /*1ffd0*/  LDL.LU R127, [R1+0x124c] ;  /* 0x00124c00017f7983 */ /* 0x001ea80000300800 */
[----:B-1----:R-:W2:Y:S04]  /*1ffe0*/  LDL.LU R126, [R1+0x1248] ;  /* 0x00124800017e7983 */ /* 0x002ea80000300800 */
[----:B---3--:R-:W3:Y:S04]  /*1fff0*/  LDL.LU R125, [R1+0x1244] ;  /* 0x00124400017d7983 */ /* 0x008ee80000300800 */
[----:B------:R0:W-:Y:S04]  /*20000*/  STS.U8 [R10+UR5+0x10e00], R124 ;  /* 0x010e007c0a007988 */ /* 0x0001e80008000005 */
[----:B------:R1:W-:Y:S04]  /*20010*/  STS.U8 [R10+UR5+0x11200], R123 ;  /* 0x0112007b0a007988 */ /* 0x0003e80008000005 */
[----:B------:R1:W-:Y:S04]  /*20020*/  STS.U8 [R10+UR5+0x11600], R122 ;  /* 0x0116007a0a007988 */ /* 0x0003e80008000005 */
[----:B0-----:R-:W3:Y:S04]  /*20030*/  LDL.LU R124, [R1+0x1240] ;  /* 0x00124000017c7983 */ /* 0x001ee80000300800 */
[----:B-1----:R-:W3:Y:S04]  /*20040*/  LDL.LU R123, [R1+0x123c] ;  /* 0x00123c00017b7983 */ /* 0x002ee80000300800 */
[----:B------:R-:W3:Y:S04]  /*20050*/  LDL.LU R122, [R1+0x1238] ;  /* 0x00123800017a7983 */ /* 0x000ee80000300800 */
        /* <DEDUP_REMOVED lines=41> */
[----:B----4-:R-:W4:Y:S04]  /*202f0*/  LDL.LU R101, [R1+0x11e4] ;  /* 0x0011e40001657983 */ /* 0x010f280000300800 */
        /* <DEDUP_REMOVED lines=29> */
[----:B--2---:R-:W2:Y:S04]  /*204d0*/  LDL.LU R86, [R1+0x11a8] ;  /* 0x0011a80001567983 */ /* 0x004ea80000300800 */
[----:B------:R0:W-:Y:S04]  /*204e0*/  STS.U8 [R10+UR5+0x1aa00], R85 ;  /* 0x01aa00550a007988 */ /* 0x0001e80008000005 */
[----:B------:R1:W-:Y:S04]  /*204f0*/  STS.U8 [R10+UR5+0x1ae00], R84 ;  /* 0x01ae00540a007988 */ /* 0x0003e80008000005 */
[----:B------:R1:W-:Y:S04]  /*20500*/  STS.U8 [R10+UR5+0x1b200], R83 ;  /* 0x01b200530a007988 */ /* 0x0003e80008000005 */
[----:B0-----:R-:W2:Y:S04]  /*20510*/  LDL.LU R85, [R1+0x11a4] ;  /* 0x0011a40001557983 */ /* 0x001ea80000300800 */
[----:B-1----:R-:W2:Y:S04]  /*20520*/  LDL.LU R84, [R1+0x11a0] ;  /* 0x0011a00001547983 */ /* 0x002ea80000300800 */
[----:B------:R-:W2:Y:S04]  /*20530*/  LDL.LU R83, [R1+0x119c] ;  /* 0x00119c0001537983 */ /* 0x000ea80000300800 */
        /* <DEDUP_REMOVED lines=129> */
[----:B0-----:R-:W2:Y:S01]  /*20d50*/  LDL.LU R24, [R1+0x10b0] ;  /* 0x0010b00001187983 */ /* 0x001ea20000300800 */
[----:B------:R-:W-:Y:S01]  /*20d60*/  FMUL R156, R156, 1.4426950216293334961 ;  /* 0x3fb8aa3b9c9c7820 */ /* 0x000fe20000400000 */
[--C-:B------:R-:W-:Y:S01]  /*20d70*/  FADD R23, R172, -R12.reuse ;  /* 0x8000000cac177221 */ /* 0x100fe20000000000 */
[----:B------:R-:W-:Y:S01]  /*20d80*/  FMUL R153, R153, 1.4426950216293334961 ;  /* 0x3fb8aa3b99997820 */ /* 0x000fe20000400000 */
[--C-:B------:R-:W-:Y:S01]  /*20d90*/  FADD R158, R158, -R13.reuse ;  /* 0x8000000d9e9e7221 */ /* 0x100fe20000000000 */
[----:B------:R-:W-:Y:S01]  /*20da0*/  FADD R22, R173, -R12 ;  /* 0x8000000cad167221 */ /* 0x000fe20000000000 */
[----:B------:R-:W-:Y:S01]  /*20db0*/  FMUL R23, R23, 1.4426950216293334961 ;  /* 0x3fb8aa3b17177820 */ /* 0x000fe20000400000 */
[----:B------:R-:W0:Y:S01]  /*20dc0*/  MUFU.EX2 R156, R156 ;  /* 0x0000009c009c7308 */ /* 0x000e220000000800 */
[----:B------:R-:W-:Y:S01]  /*20dd0*/  FMUL R158, R158, 1.4426950216293334961 ;  /* 0x3fb8aa3b9e9e7820 */ /* 0x000fe20000400000 */
[----:B------:R-:W-:Y:S01]  /*20de0*/  FMUL R22, R22, 1.4426950216293334961 ;  /* 0x3fb8aa3b16167820 */ /* 0x000fe20000400000 */
[----:B------:R-:W-:Y:S01]  /*20df0*/  FMUL R157, R157, 1.4426950216293334961 ;  /* 0x3fb8aa3b9d9d7820 */ /* 0x000fe20000400000 */
[----:B------:R-:W-:Y:S01]  /*20e00*/  FADD R160, R160, -R13 ;  /* 0x8000000da0a07221 */ /* 0x000fe20000000000 */
[----:B------:R-:W-:-:S03]  /*20e10*/  FMUL R21, R21, 1.4426950216293334961 ;  /* 0x3fb8aa3b15157820 */ /* 0x000fc60000400000 */
[----:B------:R-:W1:Y:S01]  /*20e20*/  MUFU.EX2 R153, R153 ;  /* 0x0000009900997308 */ /* 0x000e620000000800 */
[----:B------:R-:W-:Y:S01]  /*20e30*/  FMUL R160, R160, 1.4426950216293334961 ;  /* 0x3fb8aa3ba0a07820 */ /* 0x000fe20000400000 */
[----:B------:R-:W-:-:S06]  /*20e40*/  FADD R159, R159, -R13 ;  /* 0x8000000d9f9f7221 */ /* 0x000fcc0000000000 */
[----:B------:R-:W1:Y:S01]  /*20e50*/  MUFU.EX2 R23, R23 ;  /* 0x0000001700177308 */ /* 0x000e620000000800 */
[----:B------:R-:W-:Y:S01]  /*20e60*/  FMUL R20, R20, 1.4426950216293334961 ;  /* 0x3fb8aa3b14147820 */ /* 0x000fe20000400000 */
[----:B------:R-:W-:-:S06]  /*20e70*/  FMUL R159, R159, 1.4426950216293334961 ;  /* 0x3fb8aa3b9f9f7820 */ /* 0x000fcc0000400000 */
[----:B------:R-:W3:Y:S01]  /*20e80*/  MUFU.EX2 R158, R158 ;  /* 0x0000009e009e7308 */ /* 0x000ee20000000800 */
[----:B------:R-:W-:Y:S01]  /*20e90*/  FADD R162, R162, -R13 ;  /* 0x8000000da2a27221 */ /* 0x000fe20000000000 */
[----:B------:R-:W-:-:S06]  /*20ea0*/  FMUL R19, R19, 1.4426950216293334961 ;  /* 0x3fb8aa3b13137820 */ /* 0x000fcc0000400000 */
[----:B------:R-:W3:Y:S01]  /*20eb0*/  MUFU.EX2 R22, R22 ;  /* 0x0000001600167308 */ /* 0x000ee20000000800 */
[----:B0-----:R-:W-:Y:S01]  /*20ec0*/  FADD R16, R156, R16 ;  /* 0x000000109c107221 */ /* 0x001fe20000000000 */
[----:B------:R-:W-:-:S06]  /*20ed0*/  FMUL R162, R162, 1.4426950216293334961 ;  /* 0x3fb8aa3ba2a27820 */ /* 0x000fcc0000400000 */
[----:B------:R-:W0:Y:S01]  /*20ee0*/  MUFU.EX2 R157, R157 ;  /* 0x0000009d009d7308 */ /* 0x000e220000000800 */
[----:B------:R-:W-:Y:S01]  /*20ef0*/  FADD R161, R161, -R13 ;  /* 0x8000000da1a17221 */ /* 0x000fe20000000000 */
[----:B------:R-:W-:-:S06]  /*20f00*/  FMUL R18, R18, 1.4426950216293334961 ;  /* 0x3fb8aa3b12127820 */ /* 0x000fcc0000400000 */
[----:B------:R-:W0:Y:S01]  /*20f10*/  MUFU.EX2 R21, R21 ;  /* 0x0000001500157308 */ /* 0x000e220000000800 */
[----:B-1----:R-:W-:Y:S01]  /*20f20*/  FADD R16, R153, R16 ;  /* 0x0000001099107221 */ /* 0x002fe20000000000 */
[----:B------:R-:W-:-:S06]  /*20f30*/  FADD R15, R23, R15 ;  /* 0x0000000f170f7221 */ /* 0x000fcc0000000000 */
[----:B------:R-:W1:Y:S01]  /*20f40*/  MUFU.EX2 R160, R160 ;  /* 0x000000a000a07308 */ /* 0x000e620000000800 */
[----:B------:R-:W-:Y:S01]  /*20f50*/  FMUL R161, R161, 1.4426950216293334961 ;  /* 0x3fb8aa3ba1a17820 */ /* 0x000fe20000400000 */
[----:B------:R-:W-:-:S06]  /*20f60*/  FADD R177, R177, -R13 ;  /* 0x8000000db1b17221 */ /* 0x000fcc0000000000 */
[----:B------:R-:W1:Y:S01]  /*20f70*/  MUFU.EX2 R20, R20 ;  /* 0x0000001400147308 */ /* 0x000e620000000800 */
[----:B------:R-:W-:Y:S01]  /*20f80*/  FMUL R17, R17, 1.4426950216293334961 ;  /* 0x3fb8aa3b11117820 */ /* 0x000fe20000400000 */
[----:B------:R-:W-:Y:S01]  /*20f90*/  FADD R175, R175, -R12 ;  /* 0x8000000cafaf7221 */ /* 0x000fe20000000000 */
[----:B---3--:R-:W-:-:S05]  /*20fa0*/  FADD R16, R158, R16 ;  /* 0x000000109e107221 */ /* 0x008fca0000000000 */
[----:B------:R-:W3:Y:S01]  /*20fb0*/  MUFU.EX2 R159, R159 ;  /* 0x0000009f009f7308 */ /* 0x000ee20000000800 */
[----:B------:R-:W-:Y:S01]  /*20fc0*/  FADD R15, R22, R15 ;  /* 0x0000000f160f7221 */ /* 0x000fe20000000000 */
[----:B------:R-:W-:-:S06]  /*20fd0*/  FMUL R177, R177, 1.4426950216293334961 ;  /* 0x3fb8aa3bb1b17820 */ /* 0x000fcc0000400000 */
[----:B------:R-:W3:Y:S01]  /*20fe0*/  MUFU.EX2 R19, R19 ;  /* 0x0000001300137308 */ /* 0x000ee20000000800 */
[----:B------:R-:W-:Y:S01]  /*20ff0*/  FADD R176, R176, -R13 ;  /* 0x8000000db0b07221 */ /* 0x000fe20000000000 */
[----:B------:R-:W-:Y:S01]  /*21000*/  FMUL R175, R175, 1.4426950216293334961 ;  /* 0x3fb8aa3bafaf7820 */ /* 0x000fe20000400000 */
[----:B------:R-:W-:-:S05]  /*21010*/  FADD R174, R174, -R12 ;  /* 0x8000000caeae7221 */ /* 0x000fca0000000000 */
[----:B------:R-:W3:Y:S01]  /*21020*/  MUFU.EX2 R162, R162 ;  /* 0x000000a200a27308 */ /* 0x000ee20000000800 */
[----:B0-----:R-:W-:Y:S01]  /*21030*/  FADD R16, R157, R16 ;  /* 0x000000109d107221 */ /* 0x001fe20000000000 */
[----:B------:R-:W-:-:S06]  /*21040*/  FADD R15, R21, R15 ;  /* 0x0000000f150f7221 */ /* 0x000fcc0000000000 */
[----:B------:R-:W0:Y:S01]  /*21050*/  MUFU.EX2 R18, R18 ;  /* 0x0000001200127308 */ /* 0x000e220000000800 */
[----:B------:R-:W-:Y:S01]  /*21060*/  FMUL R176, R176, 1.4426950216293334961 ;  /* 0x3fb8aa3bb0b07820 */ /* 0x000fe20000400000 */
[----:B------:R-:W-:Y:S01]  /*21070*/  FADD R179, R179, -R13 ;  /* 0x8000000db3b37221 */ /* 0x000fe20000000000 */
[----:B------:R-:W-:Y:S01]  /*21080*/  FMUL R174, R174, 1.4426950216293334961 ;  /* 0x3fb8aa3baeae7820 */ /* 0x000fe20000400000 */
[----:B------:R-:W-:-:S04]  /*21090*/  FADD R173, R189, -R12 ;  /* 0x8000000cbdad7221 */ /* 0x000fc80000000000 */
[----:B------:R-:W0:Y:S01]  /*210a0*/  MUFU.EX2 R161, R161 ;  /* 0x000000a100a17308 */ /* 0x000e220000000800 */
[----:B-1----:R-:W-:Y:S01]  /*210b0*/  FADD R16, R160, R16 ;  /* 0x00000010a0107221 */ /* 0x002fe20000000000 */
[----:B------:R-:W-:-:S06]  /*210c0*/  FADD R15, R20, R15 ;  /* 0x0000000f140f7221 */ /* 0x000fcc0000000000 */
[----:B------:R-:W1:Y:S01]  /*210d0*/  MUFU.EX2 R17, R17 ;  /* 0x0000001100117308 */ /* 0x000e620000000800 */
[----:B------:R-:W-:Y:S01]  /*210e0*/  FMUL R179, R179, 1.4426950216293334961 ;  /* 0x3fb8aa3bb3b37820 */ /* 0x000fe20000400000 */
[----:B------:R-:W-:Y:S01]  /*210f0*/  FADD R178, R178, -R13 ;  /* 0x8000000db2b27221 */ /* 0x000fe20000000000 */
[----:B------:R-:W-:Y:S01]  /*21100*/  FMUL R173, R173, 1.4426950216293334961 ;  /* 0x3fb8aa3badad7820 */ /* 0x000fe20000400000 */
[----:B------:R-:W-:-:S04]  /*21110*/  FADD R172, R190, -R12 ;  /* 0x8000000cbeac7221 */ /* 0x000fc80000000000 */
[----:B------:R-:W1:Y:S01]  /*21120*/  MUFU.EX2 R177, R177 ;  /* 0x000000b100b17308 */ /* 0x000e620000000800 */
[----:B---3--:R-:W-:Y:S01]  /*21130*/  FADD R16, R159, R16 ;  /* 0x000000109f107221 */ /* 0x008fe20000000000 */
[----:B------:R-:W-:-:S06]  /*21140*/  FADD R15, R19, R15 ;  /* 0x0000000f130f7221 */ /* 0x000fcc0000000000 */
[----:B------:R-:W3:Y:S01]  /*21150*/  MUFU.EX2 R175, R175 ;  /* 0x000000af00af7308 */ /* 0x000ee20000000800 */
[----:B------:R-:W-:Y:S01]  /*21160*/  FMUL R178, R178, 1.4426950216293334961 ;  /* 0x3fb8aa3bb2b27820 */ /* 0x000fe20000400000 */
[----:B------:R-:W-:Y:S01]  /*21170*/  FADD R181, R181, -R13 ;  /* 0x8000000db5b57221 */ /* 0x000fe20000000000 */
[----:B------:R-:W-:Y:S01]  /*21180*/  FMUL R172, R172, 1.4426950216293334961 ;  /* 0x3fb8aa3bacac7820 */ /* 0x000fe20000400000 */
[----:B------:R-:W-:-:S04]  /*21190*/  FADD R171, R171, -R12 ;  /* 0x8000000cabab7221 */ /* 0x000fc80000000000 */
[----:B------:R-:W3:Y:S01]  /*211a0*/  MUFU.EX2 R176, R176 ;  /* 0x000000b000b07308 */ /* 0x000ee20000000800 */
[----:B------:R-:W-:Y:S01]  /*211b0*/  FADD R16, R162, R16 ;  /* 0x00000010a2107221 */ /* 0x000fe20000000000 */
[----:B0-----:R-:W-:-:S06]  /*211c0*/  FADD R15, R18, R15 ;  /* 0x0000000f120f7221 */ /* 0x001fcc0000000000 */
[----:B------:R-:W0:Y:S01]  /*211d0*/  MUFU.EX2 R174, R174 ;  /* 0x000000ae00ae7308 */ /* 0x000e220000000800 */
[----:B------:R-:W-:Y:S01]  /*211e0*/  FMUL R181, R181, 1.4426950216293334961 ;  /* 0x3fb8aa3bb5b57820 */ /* 0x000fe20000400000 */
[----:B------:R-:W-:Y:S01]  /*211f0*/  FADD R180, R180, -R13 ;  /* 0x8000000db4b47221 */ /* 0x000fe20000000000 */
[----:B------:R-:W-:Y:S01]  /*21200*/  FMUL R171, R171, 1.4426950216293334961 ;  /* 0x3fb8aa3babab7820 */ /* 0x000fe20000400000 */
[----:B------:R-:W-:-:S04]  /*21210*/  FADD R170, R170, -R12 ;  /* 0x8000000caaaa7221 */ /* 0x000fc80000000000 */
[----:B------:R-:W0:Y:S01]  /*21220*/  MUFU.EX2 R179, R179 ;  /* 0x000000b300b37308 */ /* 0x000e220000000800 */
[----:B------:R-:W-:Y:S01]  /*21230*/  FADD R16, R161, R16 ;  /* 0x00000010a1107221 */ /* 0x000fe20000000000 */
[----:B-1----:R-:W-:-:S06]  /*21240*/  FADD R15, R17, R15 ;  /* 0x0000000f110f7221 */ /* 0x002fcc0000000000 */
[----:B------:R-:W1:Y:S01]  /*21250*/  MUFU.EX2 R173, R173 ;  /* 0x000000ad00ad7308 */ /* 0x000e620000000800 */
[----:B------:R-:W-:Y:S01]  /*21260*/  FMUL R180, R180, 1.4426950216293334961 ;  /* 0x3fb8aa3bb4b47820 */ /* 0x000fe20000400000 */
[----:B------:R-:W-:Y:S01]  /*21270*/  FADD R183, R183, -R13 ;  /* 0x8000000db7b77221 */ /* 0x000fe20000000000 */
[----:B------:R-:W-:Y:S01]  /*21280*/  FMUL R170, R170, 1.4426950216293334961 ;  /* 0x3fb8aa3baaaa7820 */ /* 0x000fe20000400000 */
[----:B------:R-:W-:-:S04]  /*21290*/  FADD R169, R169, -R12 ;  /* 0x8000000ca9a97221 */ /* 0x000fc80000000000 */
[----:B------:R-:W1:Y:S01]  /*212a0*/  MUFU.EX2 R178, R178 ;  /* 0x000000b200b27308 */ /* 0x000e620000000800 */
[----:B------:R-:W-:Y:S01]  /*212b0*/  FADD R16, R177, R16 ;  /* 0x00000010b1107221 */ /* 0x000fe20000000000 */
[----:B---3--:R-:W-:-:S06]  /*212c0*/  FADD R15, R175, R15 ;  /* 0x0000000faf0f7221 */ /* 0x008fcc0000000000 */
        /* <DEDUP_REMOVED lines=10> */
[----:B------:R-:W-:Y:S01]  /*21370*/  FMUL R168, R168, 1.4426950216293334961 ;  /* 0x3fb8aa3ba8a87820 */ /* 0x000fe20000400000 */
[----:B------:R-:W-:-:S05]  /*21380*/  FADD R191, R191, -R12 ;  /* 0x8000000cbfbf7221 */ /* 0x000fca0000000000 */
[----:B------:R-:W4:Y:S01]  /*21390*/  MUFU.EX2 R180, R180 ;  /* 0x000000b400b47308 */ /* 0x000f220000000800 */
[----:B------:R-:W-:Y:S01]  /*213a0*/  FADD R16, R179, R16 ;  /* 0x00000010b3107221 */ /* 0x000fe20000000000 */
[----:B-1----:R-:W-:-:S06]  /*213b0*/  FADD R15, R173, R15 ;  /* 0x0000000fad0f7221 */ /* 0x002fcc0000000000 */
[----:B------:R-:W1:Y:S01]  /*213c0*/  MUFU.EX2 R170, R170 ;  /* 0x000000aa00aa7308 */ /* 0x000e620000000800 */
[----:B------:R-:W-:Y:S01]  /*213d0*/  FMUL R191, R191, 1.4426950216293334961 ;  /* 0x3fb8aa3bbfbf7820 */ /* 0x000fe20000400000 */
[----:B------:R-:W-:Y:S01]  /*213e0*/  FADD R190, R199, -R12 ;  /* 0x8000000cc7be7221 */ /* 0x000fe20000000000 */
[----:B------:R-:W-:-:S05]  /*213f0*/  FADD R16, R178, R16 ;  /* 0x00000010b2107221 */ /* 0x000fca0000000000 */
[----:B------:R-:W1:Y:S01]  /*21400*/  MUFU.EX2 R183, R183 ;  /* 0x000000b700b77308 */ /* 0x000e620000000800 */
[----:B---3--:R-:W-:Y:S01]  /*21410*/  FADD R15, R172, R15 ;  /* 0x0000000fac0f7221 */ /* 0x008fe20000000000 */
[----:B------:R-:W-:-:S06]  /*21420*/  FMUL R192, R192, 1.4426950216293334961 ;  /* 0x3fb8aa3bc0c07820 */ /* 0x000fcc0000400000 */
[----:B------:R-:W3:Y:S01]  /*21430*/  MUFU.EX2 R169, R169 ;  /* 0x000000a900a97308 */ /* 0x000ee20000000800 */
[----:B------:R-:W-:Y:S01]  /*21440*/  FADD R194, R194, -R13 ;  /* 0x8000000dc2c27221 */ /* 0x000fe20000000000 */
[----:B------:R-:W-:Y:S01]  /*21450*/  FMUL R190, R190, 1.4426950216293334961 ;  /* 0x3fb8aa3bbebe7820 */ /* 0x000fe20000400000 */
[----:B------:R-:W-:-:S05]  /*21460*/  FADD R189, R200, -R12 ;  /* 0x8000000cc8bd7221 */ /* 0x000fca0000000000 */
[----:B------:R-:W3:Y:S01]  /*21470*/  MUFU.EX2 R182, R182 ;  /* 0x000000b600b67308 */ /* 0x000ee20000000800 */
[----:B------:R-:W-:Y:S01]  /*21480*/  FADD R16, R181, R16 ;  /* 0x00000010b5107221 */ /* 0x000fe20000000000 */
[----:B0-----:R-:W-:-:S06]  /*21490*/  FADD R15, R171, R15 ;  /* 0x0000000fab0f7221 */ /* 0x001fcc0000000000 */
[----:B------:R-:W0:Y:S01]  /*214a0*/  MUFU.EX2 R168, R168 ;  /* 0x000000a800a87308 */ /* 0x000e220000000800 */
[----:B------:R-:W-:Y:S01]  /*214b0*/  FMUL R194, R194, 1.4426950216293334961 ;  /* 0x3fb8aa3bc2c27820 */ /* 0x000fe20000400000 */
[----:B------:R-:W-:Y:S01]  /*214c0*/  FADD R193, R193, -R13 ;  /* 0x8000000dc1c17221 */ /* 0x000fe20000000000 */
[----:B------:R-:W-:-:S05]  /*214d0*/  FMUL R189, R189, 1.4426950216293334961 ;  /* 0x3fb8aa3bbdbd7820 */ /* 0x000fca0000400000 */
[----:B------:R-:W0:Y:S01]  /*214e0*/  MUFU.EX2 R191, R191 ;  /* 0x000000bf00bf7308 */ /* 0x000e220000000800 */
[----:B----4-:R-:W-:Y:S01]  /*214f0*/  FADD R16, R180, R16 ;  /* 0x00000010b4107221 */ /* 0x010fe20000000000 */
[----:B-1----:R-:W-:Y:S01]  /*21500*/  FADD R15, R170, R15 ;  /* 0x0000000faa0f7221 */ /* 0x002fe20000000000 */
[----:B------:R-:W-:Y:S01]  /*21510*/  FMUL R193, R193, 1.4426950216293334961 ;  /* 0x3fb8aa3bc1c17820 */ /* 0x000fe20000400000 */
[----:B------:R-:W-:Y:S01]  /*21520*/  FADD R196, R196, -R13 ;  /* 0x8000000dc4c47221 */ /* 0x000fe20000000000 */
[----:B------:R-:W-:-:S03]  /*21530*/  FMUL R188, R188, 1.4426950216293334961 ;  /* 0x3fb8aa3bbcbc7820 */ /* 0x000fc60000400000 */
[----:B------:R-:W1:Y:S01]  /*21540*/  MUFU.EX2 R192, R192 ;  /* 0x000000c000c07308 */ /* 0x000e620000000800 */
[----:B------:R-:W-:Y:S01]  /*21550*/  FADD R16, R183, R16 ;  /* 0x00000010b7107221 */ /* 0x000fe20000000000 */
[----:B---3--:R-:W-:-:S06]  /*21560*/  FADD R15, R169, R15 ;  /* 0x0000000fa90f7221 */ /* 0x008fcc0000000000 */
[----:B------:R-:W3:Y:S01]  /*21570*/  MUFU.EX2 R190, R190 ;  /* 0x000000be00be7308 */ /* 0x000ee20000000800 */
[----:B------:R-:W-:Y:S01]  /*21580*/  FMUL R196, R196, 1.4426950216293334961 ;  /* 0x3fb8aa3bc4c47820 */ /* 0x000fe20000400000 */
[----:B------:R-:W-:Y:S01]  /*21590*/  FADD R195, R195, -R13 ;  /* 0x8000000dc3c37221 */ /* 0x000fe20000000000 */
[----:B------:R-:W-:-:S05]  /*215a0*/  FMUL R187, R187, 1.4426950216293334961 ;  /* 0x3fb8aa3bbbbb7820 */ /* 0x000fca0000400000 */
[----:B------:R-:W4:Y:S01]  /*215b0*/  MUFU.EX2 R194, R194 ;  /* 0x000000c200c27308 */ /* 0x000f220000000800 */
[----:B------:R-:W-:Y:S01]  /*215c0*/  FADD R16, R182, R16 ;  /* 0x00000010b6107221 */ /* 0x000fe20000000000 */
[----:B0-----:R-:W-:-:S06]  /*215d0*/  FADD R15, R168, R15 ;  /* 0x0000000fa80f7221 */ /* 0x001fcc0000000000 */
[----:B------:R-:W0:Y:S01]  /*215e0*/  MUFU.EX2 R189, R189 ;  /* 0x000000bd00bd7308 */ /* 0x000e220000000800 */
[----:B------:R-:W-:Y:S01]  /*215f0*/  FMUL R195, R195, 1.4426950216293334961 ;  /* 0x3fb8aa3bc3c37820 */ /* 0x000fe20000400000 */
[----:B------:R-:W-:Y:S01]  /*21600*/  FADD R198, R198, -R13 ;  /* 0x8000000dc6c67221 */ /* 0x000fe20000000000 */
[----:B------:R-:W-:-:S05]  /*21610*/  FMUL R186, R186, 1.4426950216293334961 ;  /* 0x3fb8aa3bbaba7820 */ /* 0x000fca0000400000 */
[----:B------:R-:W2:Y:S01]  /*21620*/  MUFU.EX2 R193, R193 ;  /* 0x000000c100c17308 */ /* 0x000ea20000000800 */
[----:B------:R-:W-:Y:S01]  /*21630*/  FADD R16, R201, R16 ;  /* 0x00000010c9107221 */ /* 0x000fe20000000000 */
[----:B------:R-:W-:-:S06]  /*21640*/  FADD R15, R191, R15 ;  /* 0x0000000fbf0f7221 */ /* 0x000fcc0000000000 */
[----:B------:R-:W2:Y:S01]  /*21650*/  MUFU.EX2 R188, R188 ;  /* 0x000000bc00bc7308 */ /* 0x000ea20000000800 */
[----:B------:R-:W-:Y:S01]  /*21660*/  FMUL R198, R198, 1.4426950216293334961 ;  /* 0x3fb8aa3bc6c67820 */ /* 0x000fe20000400000 */
[----:B------:R-:W-:Y:S01]  /*21670*/  FADD R197, R197, -R13 ;  /* 0x8000000dc5c57221 */ /* 0x000fe20000000000 */
[----:B------:R-:W-:-:S05]  /*21680*/  FMUL R185, R185, 1.4426950216293334961 ;  /* 0x3fb8aa3bb9b97820 */ /* 0x000fca0000400000 */
[----:B------:R-:W2:Y:S01]  /*21690*/  MUFU.EX2 R196, R196 ;  /* 0x000000c400c47308 */ /* 0x000ea20000000800 */
[----:B-1----:R-:W-:Y:S01]  /*216a0*/  FADD R16, R192, R16 ;  /* 0x00000010c0107221 */ /* 0x002fe20000000000 */
[----:B---3--:R-:W-:-:S06]  /*216b0*/  FADD R15, R190, R15 ;  /* 0x0000000fbe0f7221 */ /* 0x008fcc0000000000 */
[----:B------:R-:W1:Y:S01]  /*216c0*/  MUFU.EX2 R187, R187 ;  /* 0x000000bb00bb7308 */ /* 0x000e620000000800 */
[----:B------:R-:W-:Y:S01]  /*216d0*/  FMUL R197, R197, 1.4426950216293334961 ;  /* 0x3fb8aa3bc5c57820 */ /* 0x000fe20000400000 */
[----:B------:R-:W-:Y:S01]  /*216e0*/  FMUL R184, R184, 1.4426950216293334961 ;  /* 0x3fb8aa3bb8b87820 */ /* 0x000fe20000400000 */
[----:B----4-:R-:W-:-:S05]  /*216f0*/  FADD R16, R194, R16 ;  /* 0x00000010c2107221 */ /* 0x010fca0000000000 */
[----:B------:R-:W3:Y:S01]  /*21700*/  MUFU.EX2 R195, R195 ;  /* 0x000000c300c37308 */ /* 0x000ee20000000800 */
[----:B0-----:R-:W-:-:S07]  /*21710*/  FADD R15, R189, R15 ;  /* 0x0000000fbd0f7221 */ /* 0x001fce0000000000 */
[----:B------:R-:W0:Y:S01]  /*21720*/  MUFU.EX2 R186, R186 ;  /* 0x000000ba00ba7308 */ /* 0x000e220000000800 */
[----:B--2---:R-:W-:Y:S01]  /*21730*/  FADD R16, R193, R16 ;  /* 0x00000010c1107221 */ /* 0x004fe20000000000 */
[----:B------:R-:W-:-:S06]  /*21740*/  FADD R15, R188, R15 ;  /* 0x0000000fbc0f7221 */ /* 0x000fcc0000000000 */
[----:B------:R-:W2:Y:S08]  /*21750*/  MUFU.EX2 R198, R198 ;  /* 0x000000c600c67308 */ /* 0x000eb00000000800 */
[----:B------:R-:W4:Y:S01]  /*21760*/  MUFU.EX2 R185, R185 ;  /* 0x000000b900b97308 */ /* 0x000f220000000800 */
[----:B------:R-:W-:Y:S01]  /*21770*/  FADD R16, R196, R16 ;  /* 0x00000010c4107221 */ /* 0x000fe20000000000 */
[----:B-1----:R-:W-:-:S06]  /*21780*/  FADD R15, R187, R15 ;  /* 0x0000000fbb0f7221 */ /* 0x002fcc0000000000 */
[----:B------:R-:W1:Y:S08]  /*21790*/  MUFU.EX2 R197, R197 ;  /* 0x000000c500c57308 */ /* 0x000e700000000800 */
[----:B------:R-:W1:Y:S01]  /*217a0*/  MUFU.EX2 R184, R184 ;  /* 0x000000b800b87308 */ /* 0x000e620000000800 */
[----:B---3--:R-:W-:Y:S01]  /*217b0*/  FADD R16, R195, R16 ;  /* 0x00000010c3107221 */ /* 0x008fe20000000000 */
[----:B0-----:R-:W-:-:S03]  /*217c0*/  FADD R15, R186, R15 ;  /* 0x0000000fba0f7221 */ /* 0x001fc60000000000 */
[----:B--2---:R-:W-:Y:S01]  /*217d0*/  FADD R16, R198, R16 ;  /* 0x00000010c6107221 */ /* 0x004fe20000000000 */
[----:B----4-:R-:W-:-:S03]  /*217e0*/  FADD R15, R185, R15 ;  /* 0x0000000fb90f7221 */ /* 0x010fc60000000000 */
[----:B-1----:R-:W-:Y:S01]  /*217f0*/  FADD R16, R197, R16 ;  /* 0x00000010c5107221 */ /* 0x002fe20000000000 */
[----:B------:R-:W-:-:S04]  /*21800*/  FADD R15, R184, R15 ;  /* 0x0000000fb80f7221 */ /* 0x000fc80000000000 */
[----:B------:R-:W0:Y:S04]  /*21810*/  SHFL.BFLY PT, R200, R16, 0x2, 0x1f ;  /* 0x0c401f0010c87f89 */ /* 0x000e2800000e0000 */
[----:B------:R-:W1:Y:S01]  /*21820*/  SHFL.BFLY PT, R199, R15, 0x2, 0x1f ;  /* 0x0c401f000fc77f89 */ /* 0x000e6200000e0000 */
[----:B0-----:R-:W-:Y:S01]  /*21830*/  FADD R200, R16, R200 ;  /* 0x000000c810c87221 */ /* 0x001fe20000000000 */
[----:B-1----:R-:W-:-:S04]  /*21840*/  FADD R199, R15, R199 ;  /* 0x000000c70fc77221 */ /* 0x002fc80000000000 */
[----:B------:R-:W0:Y:S04]  /*21850*/  SHFL.BFLY PT, R202, R200, 0x1, 0x1f ;  /* 0x0c201f00c8ca7f89 */ /* 0x000e2800000e0000 */
[----:B------:R-:W1:Y:S01]  /*21860*/  SHFL.BFLY PT, R203, R199, 0x1, 0x1f ;  /* 0x0c201f00c7cb7f89 */ /* 0x000e6200000e0000 */
[----:B------:R-:W-:-:S03]  /*21870*/  LOP3.LUT R205, R252, 0x1, RZ, 0x3c, !PT ;  /* 0x00000001fccd7812 */ /* 0x000fc600078e3cff */
[----:B------:R-:W2:Y:S04]  /*21880*/  LDL.LU R207, [R1+0x6ac] ;  /* 0x0006ac0001cf7983 */ /* 0x000ea80000300800 */
[----:B------:R-:W3:Y:S04]  /*21890*/  LDL R5, [R1+0x109c] ;  /* 0x00109c0001057983 */ /* 0x000ee80000100800 */
[----:B------:R-:W4:Y:S04]  /*218a0*/  LDL.LU R154, [R1+0x200] ;  /* 0x00020000019a7983 */ /* 0x000f280000300800 */
[----:B------:R-:W-:Y:S04]  /*218b0*/  STL.64 [R1+0x1500], R150 ;  /* 0x0015009601007387 */ /* 0x000fe80000100a00 */
        /* <DEDUP_REMOVED lines=63> */
[----:B------:R-:W-:Y:S04]  /*21cb0*/  STL [R1+0x12e4], R200 ;  /* 0x0012e4c801007387 */ /* 0x000fe80000100800 */
[----:B0-----:R-:W-:Y:S04]  /*21cc0*/  STL [R1+0x12e0], R202 ;  /* 0x0012e0ca01007387 */ /* 0x001fe80000100800 */
[----:B------:R-:W-:Y:S04]  /*21cd0*/  STL [R1+0x12dc], R199 ;  /* 0x0012dcc701007387 */ /* 0x000fe80000100800 */
[----:B-1----:R-:W-:Y:S04]  /*21ce0*/  STL [R1+0x12d8], R203 ;  /* 0x0012d8cb01007387 */ /* 0x002fe80000100800 */
[----:B------:R-:W-:Y:S04]  /*21cf0*/  STL [R1+0x12d4], R0 ;  /* 0x0012d40001007387 */ /* 0x000fe80000100800 */
[----:B------:R-:W-:Y:S04]  /*21d00*/  STL [R1+0x12d0], R3 ;  /* 0x0012d00301007387 */ /* 0x000fe80000100800 */
[----:B------:R-:W-:Y:S04]  /*21d10*/  STL [R1+0x12cc], R14 ;  /* 0x0012cc0e01007387 */ /* 0x000fe80000100800 */
[----:B------:R-:W-:Y:S04]  /*21d20*/  STL [R1+0x12c8], R11 ;  /* 0x0012c80b01007387 */ /* 0x000fe80000100800 */
[----:B------:R-:W-:Y:S01]  /*21d30*/  STL [R1+0x12c4], R10 ;  /* 0x0012c40a01007387 */ /* 0x000fe20000100800 */
[----:B--2---:R-:W-:-:S03]  /*21d40*/  R2UR UR9, R207 ;  /* 0x00000000cf0972ca */ /* 0x004fc600000e0000 */
[----:B------:R-:W-:Y:S01]  /*21d50*/  STL [R1+0x12c0], R8 ;  /* 0x0012c00801007387 */ /* 0x000fe20000100800 */
[----:B---3--:R-:W-:-:S03]  /*21d60*/  R2UR UR8, R5 ;  /* 0x00000000050872ca */ /* 0x008fc600000e0000 */
[----:B------:R-:W-:Y:S04]  /*21d70*/  STL [R1+0x12bc], R7 ;  /* 0x0012bc0701007387 */ /* 0x000fe80000100800 */
[----:B------:R-:W-:Y:S04]  /*21d80*/  STL [R1+0x12b8], R6 ;  /* 0x0012b80601007387 */ /* 0x000fe80000100800 */
[----:B------:R-:W-:Y:S04]  /*21d90*/  STL [R1+0x12b4], R4 ;  /* 0x0012b40401007387 */ /* 0x000fe80000100800 */
[----:B------:R-:W-:Y:S04]  /*21da0*/  STL [R1+0x12b0], R2 ;  /* 0x0012b00201007387 */ /* 0x000fe80000100800 */
[----:B----4-:R0:W-:Y:S04]  /*21db0*/  STS.U8 [R9+UR5+0x1d300], R154 ;  /* 0x01d3009a09007988 */ /* 0x0101e80008000005 */
[----:B------:R1:W-:Y:S04]  /*21dc0*/  SHFL.IDX PT, R5, R163, R252, 0x1f ;  /* 0x00001ffca3057589 */ /* 0x0003e800000e0000 */
[----:B------:R-:W2:Y:S04]  /*21dd0*/  SHFL.IDX PT, R165, R165, R205, 0x1f ;  /* 0x00001fcda5a57589 */ /* 0x000ea800000e0000 */
[----:B0-----:R-:W3:Y:S04]  /*21de0*/  LDL.LU R154, [R1+0x6a8] ;  /* 0x0006a800019a7983 */ /* 0x001ee80000300800 */
[----:B------:R-:W1:Y:S04]  /*21df0*/  LDL.LU R207, [R1+0x6b0] ;  /* 0x0006b00001cf7983 */ /* 0x000e680000300800 */
[----:B------:R-:W4:Y:S04]  /*21e00*/  LDL.LU.64 R24, [R1] ;  /* 0x0000000001187983 */ /* 0x000f280000300a00 */
[----:B------:R-:W2:Y:S04]  /*21e10*/  LDL.LU.64 R26, [R1+0x8] ;  /* 0x00000800011a7983 */ /* 0x000ea80000300a00 */
        /* <DEDUP_REMOVED lines=61> */
[----:B------:R-:W2:Y:S01]  /*221f0*/  LDL.LU.64 R150, [R1+0x1f8] ;  /* 0x0001f80001967983 */ /* 0x000ea20000300a00 */
[----:B------:R-:W-:-:S02]  /*22200*/  F2FP.SATFINITE.E4M3.F32.PACK_AB_MERGE_C R23, R23, R152, RZ ;  /* 0x000000981717723e */ /* 0x000fc400048070ff */
[----:B------:R-:W-:Y:S01]  /*22210*/  F2FP.SATFINITE.E4M3.F32.PACK_AB_MERGE_C R21, R21, R22, RZ ;  /* 0x000000161515723e */ /* 0x000fe200048070ff */
[----:B------:R-:W-:Y:S01]  /*22220*/  STS.U8 [R9+UR5+0x1d700], R248 ;  /* 0x01d700f809007988 */ /* 0x000fe20008000005 */
[----:B------:R-:W-:Y:S02]  /*22230*/  F2FP.SATFINITE.E4M3.F32.PACK_AB_MERGE_C R20, R19, R20, RZ ;  /* 0x000000141314723e */ /* 0x000fe400048070ff */
[----:B------:R-:W-:Y:S01]  /*22240*/  F2FP.SATFINITE.E4M3.F32.PACK_AB_MERGE_C R19, R153, R156, R23 ;  /* 0x0000009c9913723e */ /* 0x000fe20004807017 */
        /* <DEDUP_REMOVED lines=8> */
[----:B---3--:R-:W-:-:S03]  /*222d0*/  FADD R15, -R13, R154 ;  /* 0x0000009a0d0f7221 */ /* 0x008fc60000000100 */
[----:B------:R-:W-:Y:S01]  /*222e0*/  STS.U8 [R9+UR5+0x1fb00], R204 ;  /* 0x01fb00cc09007988 */ /* 0x000fe20008000005 */
[----:B-1----:R-:W-:Y:S01]  /*222f0*/  FADD R163, -R12, R207 ;  /* 0x000000cf0ca37221 */ /* 0x002fe20000000100 */
[----:B------:R-:W0:Y:S01]  /*22300*/  S2R R154, SR_TID.X ;  /* 0x00000000009a7919 */ /* 0x000e220000002100 */
[----:B------:R-:W-:Y:S01]  /*22310*/  FMUL R15, R15, 1.4426950216293334961 ;  /* 0x3fb8aa3b0f0f7820 */ /* 0x000fe20000400000 */
[----:B------:R-:W-:Y:S05]  /*22320*/  STS.U8 [R9+UR5+0x1ff00], R166 ;  /* 0x01ff00a609007988 */ /* 0x000fea0008000005 */
[----:B------:R-:W4:Y:S01]  /*22330*/  MUFU.EX2 R15, R15 ;  /* 0x0000000f000f7308 */ /* 0x000f220000000800 */
[----:B------:R1:W-:Y:S06]  /*22340*/  MEMBAR.ALL.CTA ;  /* 0x0000000000007992 */ /* 0x0003ec0000008000 */
[----:B-1----:R-:W1:Y:S04]  /*22350*/  FENCE.VIEW.ASYNC.S ;  /* 0x00000000000073c6 */ /* 0x002e680000000000 */
[----:B-1----:R1:W-:Y:S04]  /*22360*/  SHFL.IDX PT, R16, R155, R252, 0x1f ;  /* 0x00001ffc9b107589 */ /* 0x0023e800000e0000 */
[----:B------:R-:W3:Y:S04]  /*22370*/  SHFL.IDX PT, R167, R167, R205, 0x1f ;  /* 0x00001fcda7a77589 */ /* 0x000ee800000e0000 */
[----:B------:R-:W-:Y:S01]  /*22380*/  STL [R1+0x12e8], R13 ;  /* 0x0012e80d01007387 */ /* 0x000fe20000100800 */
[----:B-1----:R-:W-:-:S02]  /*22390*/  IMAD.MOV.U32 R155, RZ, RZ, 0x7632 ;  /* 0x00007632ff9b7424 */ /* 0x002fc400078e00ff */
[-C--:B----4-:R-:W-:Y:S01]  /*223a0*/  FMUL R24, R24, R15.reuse ;  /* 0x0000000f18187220 */ /* 0x090fe20000400000 */
[-C--:B------:R-:W-:Y:S01]  /*223b0*/  FMUL R25, R25, R15.reuse ;  /* 0x0000000f19197220 */ /* 0x080fe20000400000 */
[-C--:B--2---:R-:W-:Y:S01]  /*223c0*/  FMUL R28, R28, R15.reuse ;  /* 0x0000000f1c1c7220 */ /* 0x084fe20000400000 */
[-C--:B------:R-:W-:Y:S01]  /*223d0*/  FMUL R29, R29, R15.reuse ;  /* 0x0000000f1d1d7220 */ /* 0x080fe20000400000 */
[-C--:B------:R-:W-:Y:S01]  /*223e0*/  FMUL R32, R32, R15.reuse ;  /* 0x0000000f20207220 */ /* 0x080fe20000400000 */
[-C--:B------:R-:W-:Y:S01]  /*223f0*/  FMUL R33, R33, R15.reuse ;  /* 0x0000000f21217220 */ /* 0x080fe20000400000 */
[-C--:B------:R-:W-:Y:S01]  /*22400*/  FMUL R36, R36, R15.reuse ;  /* 0x0000000f24247220 */ /* 0x080fe20000400000 */
[-C--:B------:R-:W-:Y:S01]  /*22410*/  FMUL R37, R37, R15.reuse ;  /* 0x0000000f25257220 */ /* 0x080fe20000400000 */
[----:B0-----:R-:W-:Y:S01]  /*22420*/  LOP3.LUT P1, RZ, R154, 0x2, RZ, 0xc0, !PT ;  /* 0x000000029aff7812 */ /* 0x001fe2000782c0ff */
[----:B------:R-:W-:Y:S01]  /*22430*/  IMAD.MOV.U32 R154, RZ, RZ, 0x5410 ;  /* 0x00005410ff9a7424 */ /* 0x000fe200078e00ff */
[----:B------:R-:W-:Y:S01]  /*22440*/  STL [R1+0x12ec], R12 ;  /* 0x0012ec0c01007387 */ /* 0x000fe20000100800 */
[-C--:B------:R-:W-:Y:S01]  /*22450*/  FMUL R40, R40, R15.reuse ;  /* 0x0000000f28287220 */ /* 0x080fe20000400000 */
[----:B------:R-:W-:Y:S01]  /*22460*/  SEL R155, R155, 0x3276, !P1 ;  /* 0x000032769b9b7807 */ /* 0x000fe20004800000 */
[-C--:B------:R-:W-:Y:S01]  /*22470*/  FMUL R41, R41, R15.reuse ;  /* 0x0000000f29297220 */ /* 0x080fe20000400000 */
[----:B------:R-:W-:Y:S01]  /*22480*/  SEL R154, R154, 0x1054, !P1 ;  /* 0x000010549a9a7807 */ /* 0x000fe20004800000 */
[----:B------:R-:W-:Y:S03]  /*22490*/  STL [R1+0x12f0], R9 ;  /* 0x0012f00901007387 */ /* 0x000fe60000100800 */
[CCC-:B------:R-:W-:Y:S01]  /*224a0*/  PRMT R164, R5.reuse, R154.reuse, R165.reuse ;  /* 0x0000009a05a47216 */ /* 0x1c0fe200000000a5 */
[----:B------:R-:W-:Y:S01]  /*224b0*/  FMUL R44, R44, R15 ;  /* 0x0000000f2c2c7220 */ /* 0x000fe20000400000 */
[----:B------:R-:W-:Y:S01]  /*224c0*/  PRMT R165, R5, R155, R165 ;  /* 0x0000009b05a57216 */ /* 0x000fe200000000a5 */
[----:B------:R-:W-:Y:S01]  /*224d0*/  FMUL R5, R163, 1.4426950216293334961 ;  /* 0x3fb8aa3ba3057820 */ /* 0x000fe20000400000 */
[----:B------:R-:W-:Y:S01]  /*224e0*/  FMUL R45, R45, R15 ;  /* 0x0000000f2d2d7220 */ /* 0x000fe20000400000 */
[C-C-:B---3--:R-:W-:Y:S01]  /*224f0*/  PRMT R166, R16.reuse, R154, R167.reuse ;  /* 0x0000009a10a67216 */ /* 0x148fe200000000a7 */
[----:B------:R-:W-:Y:S01]  /*22500*/  STL [R1+0x1300], R164 ;  /* 0x001300a401007387 */ /* 0x000fe20000100800 */
[----:B------:R-:W-:-:S02]  /*22510*/  PRMT R167, R16, R155, R167 ;  /* 0x0000009b10a77216 */ /* 0x000fc400000000a7 */
[----:B------:R-:W0:Y:S01]  /*22520*/  MUFU.EX2 R5, R5 ;  /* 0x0000000500057308 */ /* 0x000e220000000800 */
[-C--:B------:R-:W-:Y:S01]  /*22530*/  FMUL R48, R48, R15.reuse ;  /* 0x0000000f30307220 */ /* 0x080fe20000400000 */
[-C--:B------:R-:W-:Y:S01]  /*22540*/  FMUL R49, R49, R15.reuse ;  /* 0x0000000f31317220 */ /* 0x080fe20000400000 */
[----:B------:R-:W-:Y:S01]  /*22550*/  F2FP.SATFINITE.E4M3.F32.PACK_AB_MERGE_C R16, R17, R18, RZ ;  /* 0x000000121110723e */ /* 0x000fe200048070ff */
[----:B------:R-:W-:Y:S01]  /*22560*/  STL [R1+0x12fc], R165 ;  /* 0x0012fca501007387 */ /* 0x000fe20000100800 */
[----:B------:R-:W-:Y:S02]  /*22570*/  F2FP.SATFINITE.E4M3.F32.PACK_AB_MERGE_C R18, R157, R158, R21 ;  /* 0x0000009e9d12723e */ /* 0x000fe40004807015 */
[----:B------:R-:W-:Y:S01]  /*22580*/  F2FP.SATFINITE.E4M3.F32.PACK_AB_MERGE_C R17, R159, R160, R20 ;  /* 0x000000a09f11723e */ /* 0x000fe20004807014 */
[-C--:B------:R-:W-:Y:S01]  /*22590*/  FMUL R52, R52, R15.reuse ;  /* 0x0000000f34347220 */ /* 0x080fe20000400000 */
[----:B------:R-:W-:Y:S01]  /*225a0*/  FMUL R53, R53, R15 ;  /* 0x0000000f35357220 */ /* 0x000fe20000400000 */
[----:B------:R-:W-:Y:S01]  /*225b0*/  F2FP.SATFINITE.E4M3.F32.PACK_AB_MERGE_C R16, R161, R162, R16 ;  /* 0x000000a2a110723e */ /* 0x000fe20004807010 */
[----:B------:R-:W-:Y:S01]  /*225c0*/  STL [R1+0x12f8], R166 ;  /* 0x0012f8a601007387 */ /* 0x000fe20000100800 */
[----:B------:R-:W-:-:S02]  /*225d0*/  SEL R20, R19, R18, !P0 ;  /* 0x0000001213147207 */ /* 0x000fc40004000000 */
[----:B------:R-:W-:Y:S01]  /*225e0*/  SEL R161, R18, R19, !P0 ;  /* 0x0000001312a17207 */ /* 0x000fe20004000000 */
[----:B------:R-:W-:Y:S01]  /*225f0*/  STL [R1+0x12f4], R167 ;  /* 0x0012f4a701007387 */ /* 0x000fe20000100800 */
[-C--:B------:R-:W-:Y:S01]  /*22600*/  FMUL R56, R56, R15.reuse ;  /* 0x0000000f38387220 */ /* 0x080fe20000400000 */
[----:B------:R-:W-:Y:S01]  /*22610*/  FMUL R57, R57, R15 ;  /* 0x0000000f39397220 */ /* 0x000fe20000400000 */
[-C--:B0-----:R-:W-:Y:S01]  /*22620*/  FMUL R26, R26, R5.reuse ;  /* 0x000000051a1a7220 */ /* 0x081fe20000400000 */
[-C--:B------:R-:W-:Y:S01]  /*22630*/  FMUL R27, R27, R5.reuse ;  /* 0x000000051b1b7220 */ /* 0x080fe20000400000 */
[-C--:B------:R-:W-:Y:S01]  /*22640*/  FMUL R30, R30, R5.reuse ;  /* 0x000000051e1e7220 */ /* 0x080fe20000400000 */
[-C--:B------:R-:W-:Y:S01]  /*22650*/  FMUL R31, R31, R5.reuse ;  /* 0x000000051f1f7220 */ /* 0x080fe20000400000 */
[-C--:B------:R-:W-:Y:S01]  /*22660*/  FMUL R34, R34, R5.reuse ;  /* 0x0000000522227220 */ /* 0x080fe20000400000 */
[----:B------:R-:W-:Y:S01]  /*22670*/  FMUL R35, R35, R5 ;  /* 0x0000000523237220 */ /* 0x000fe20000400000 */
[-C--:B------:R-:W-:Y:S01]  /*22680*/  FMUL R60, R60, R15.reuse ;  /* 0x0000000f3c3c7220 */ /* 0x080fe20000400000 */
[----:B------:R-:W-:Y:S01]  /*22690*/  FMUL R61, R61, R15 ;  /* 0x0000000f3d3d7220 */ /* 0x000fe20000400000 */
[-C--:B------:R-:W-:Y:S01]  /*226a0*/  FMUL R38, R38, R5.reuse ;  /* 0x0000000526267220 */ /* 0x080fe20000400000 */
        /* <DEDUP_REMOVED lines=23> */
[----:B------:R-:W-:Y:S01]  /*22820*/  SEL R163, R16, R17, !P0 ;  /* 0x0000001110a37207 */ /* 0x000fe20004000000 */
[----:B------:R-:W-:Y:S01]  /*22830*/  SHFL.IDX PT, R161, R161, R205, 0x1f ;  /* 0x00001fcda1a17589 */ /* 0x000fe200000e0000 */
[-C--:B------:R-:W-:Y:S01]  /*22840*/  FMUL R74, R74, R5.reuse ;  /* 0x000000054a4a7220 */ /* 0x080fe20000400000 */
[----:B------:R-:W-:Y:S01]  /*22850*/  FMUL R75, R75, R5 ;  /* 0x000000054b4b7220 */ /* 0x000fe20000400000 */
[----:B------:R-:W-:Y:S01]  /*22860*/  SEL R18, R17, R16, !P0 ;  /* 0x0000001011127207 */ /* 0x000fe20004000000 */
[-C--:B------:R-:W-:Y:S01]  /*22870*/  FMUL R76, R76, R15.reuse ;  /* 0x0000000f4c4c7220 */ /* 0x080fe20000400000 */
[----:B------:R-:W-:Y:S01]  /*22880*/  FMUL R77, R77, R15 ;  /* 0x0000000f4d4d7220 */ /* 0x000fe20000400000 */
[----:B------:R-:W0:Y:S01]  /*22890*/  SHFL.IDX PT, R16, R20, R252, 0x1f ;  /* 0x00001ffc14107589 */ /* 0x000e2200000e0000 */
[----:B------:R-:W-:Y:S01]  /*228a0*/  F2FP.SATFINITE.E4M3.F32.PACK_AB_MERGE_C R19, R174, R175, RZ ;  /* 0x000000afae13723e */ /* 0x000fe200048070ff */
[-C--:B------:R-:W-:Y:S01]  /*228b0*/  FMUL R78, R78, R5.reuse ;  /* 0x000000054e4e7220 */ /* 0x080fe20000400000 */
[----:B------:R-:W-:Y:S01]  /*228c0*/  FMUL R79, R79, R5 ;  /* 0x000000054f4f7220 */ /* 0x000fe20000400000 */
[----:B------:R1:W-:Y:S01]  /*228d0*/  SHFL.IDX PT, R17, R18, R252, 0x1f ;  /* 0x00001ffc12117589 */ /* 0x0003e200000e0000 */
[----:B------:R-:W-:Y:S01]  /*228e0*/  F2FP.SATFINITE.E4M3.F32.PACK_AB_MERGE_C R19, R176, R177, R19 ;  /* 0x000000b1b013723e */ /* 0x000fe20004807013 */
[-C--:B------:R-:W-:Y:S01]  /*228f0*/  FMUL R80, R80, R15.reuse ;  /* 0x0000000f50507220 */ /* 0x080fe20000400000 */
[----:B------:R-:W-:Y:S01]  /*22900*/  FMUL R81, R81, R15 ;  /* 0x0000000f51517220 */ /* 0x000fe20000400000 */
[----:B------:R-:W2:Y:S01]  /*22910*/  SHFL.IDX PT, R163, R163, R205, 0x1f ;  /* 0x00001fcda3a37589 */ /* 0x000ea200000e0000 */
[-C--:B------:R-:W-:Y:S01]  /*22920*/  FMUL R82, R82, R5.reuse ;  /* 0x0000000552527220 */ /* 0x080fe20000400000 */
[----:B------:R-:W-:Y:S01]  /*22930*/  FMUL R83, R83, R5 ;  /* 0x0000000553537220 */ /* 0x000fe20000400000 */
[-C--:B------:R-:W-:Y:S01]  /*22940*/  FMUL R84, R84, R15.reuse ;  /* 0x0000000f54547220 */ /* 0x080fe20000400000 */
[----:B------:R-:W-:Y:S01]  /*22950*/  FMUL R85, R85, R15 ;  /* 0x0000000f55557220 */ /* 0x000fe20000400000 */
[----:B-1----:R-:W-:Y:S01]  /*22960*/  F2FP.SATFINITE.E4M3.F32.PACK_AB_MERGE_C R18, R172, R173, RZ ;  /* 0x000000adac12723e */ /* 0x002fe200048070ff */
[-C--:B------:R-:W-:Y:S01]  /*22970*/  FMUL R86, R86, R5.reuse ;  /* 0x0000000556567220 */ /* 0x080fe20000400000 */
[----:B------:R-:W-:-:S02]  /*22980*/  FMUL R87, R87, R5 ;  /* 0x0000000557577220 */ /* 0x000fc40000400000 */
[----:B------:R-:W-:Y:S01]  /*22990*/  F2FP.SATFINITE.E4M3.F32.PACK_AB_MERGE_C R18, R178, R179, R18 ;  /* 0x000000b3b212723e */ /* 0x000fe20004807012 */
[-C--:B------:R-:W-:Y:S01]  /*229a0*/  FMUL R88, R88, R15.reuse ;  /* 0x0000000f58587220 */ /* 0x080fe20000400000 */
[----:B------:R-:W-:Y:S01]  /*229b0*/  FMUL R89, R89, R15 ;  /* 0x0000000f59597220 */ /* 0x000fe20000400000 */
[-CC-:B0-----:R-:W-:Y:S01]  /*229c0*/  PRMT R160, R16, R154.reuse, R161.reuse ;  /* 0x0000009a10a07216 */ /* 0x181fe200000000a1 */
[-C--:B------:R-:W-:Y:S01]  /*229d0*/  FMUL R90, R90, R5.reuse ;  /* 0x000000055a5a7220 */ /* 0x080fe20000400000 */
[----:B------:R-:W-:Y:S01]  /*229e0*/  FMUL R91, R91, R5 ;  /* 0x000000055b5b7220 */ /* 0x000fe20000400000 */
[----:B------:R-:W-:Y:S01]  /*229f0*/  PRMT R161, R16, R155, R161 ;  /* 0x0000009b10a17216 */ /* 0x000fe200000000a1 */
[-C--:B------:R-:W-:Y:S01]  /*22a00*/  FMUL R92, R92, R15.reuse ;  /* 0x0000000f5c5c7220 */ /* 0x080fe20000400000 */
[----:B------:R-:W-:Y:S01]  /*22a10*/  FMUL R93, R93, R15 ;  /* 0x0000000f5d5d7220 */ /* 0x000fe20000400000 */
[--C-:B--2---:R-:W-:Y:S01]  /*22a20*/  PRMT R162, R17, R154, R163.reuse ;  /* 0x0000009a11a27216 */ /* 0x104fe200000000a3 */
[-C--:B------:R-:W-:Y:S01]  /*22a30*/  FMUL R94, R94, R5.reuse ;  /* 0x000000055e5e7220 */ /* 0x080fe20000400000 */
[----:B------:R-:W-:Y:S01]  /*22a40*/  FMUL R95, R95, R5 ;  /* 0x000000055f5f7220 */ /* 0x000fe20000400000 */
[----:B------:R-:W-:Y:S01]  /*22a50*/  PRMT R163, R17, R155, R163 ;  /* 0x0000009b11a37216 */ /* 0x000fe200000000a3 */
[-C--:B------:R-:W-:Y:S01]  /*22a60*/  FMUL R96, R96, R15.reuse ;  /* 0x0000000f60607220 */ /* 0x080fe20000400000 */
[----:B------:R-:W-:Y:S01]  /*22a70*/  FMUL R97, R97, R15 ;  /* 0x0000000f61617220 */ /* 0x000fe20000400000 */
[----:B------:R-:W-:Y:S01]  /*22a80*/  F2FP.SATFINITE.E4M3.F32.PACK_AB_MERGE_C R17, R170, R171, RZ ;  /* 0x000000abaa11723e */ /* 0x000fe200048070ff */
[-C--:B------:R-:W-:Y:S01]  /*22a90*/  FMUL R98, R98, R5.reuse ;  /* 0x0000000562627220 */ /* 0x080fe20000400000 */
[----:B------:R-:W-:Y:S01]  /*22aa0*/  FMUL R99, R99, R5 ;  /* 0x0000000563637220 */ /* 0x000fe20000400000 */
[----:B------:R-:W-:Y:S01]  /*22ab0*/  F2FP.SATFINITE.E4M3.F32.PACK_AB_MERGE_C R16, R168, R169, RZ ;  /* 0x000000a9a810723e */ /* 0x000fe200048070ff */
[-C--:B------:R-:W-:Y:S01]  /*22ac0*/  FMUL R100, R100, R15.reuse ;  /* 0x0000000f64647220 */ /* 0x080fe20000400000 */
[----:B------:R-:W-:Y:S01]  /*22ad0*/  FMUL R101, R101, R15 ;  /* 0x0000000f65657220 */ /* 0x000fe20000400000 */
[----:B------:R-:W-:Y:S01]  /*22ae0*/  F2FP.SATFINITE.E4M3.F32.PACK_AB_MERGE_C R17, R180, R181, R17 ;  /* 0x000000b5b411723e */ /* 0x000fe20004807011 */
[-C--:B------:R-:W-:Y:S01]  /*22af0*/  FMUL R102, R102, R5.reuse ;  /* 0x0000000566667220 */ /* 0x080fe20000400000 */
[----:B------:R-:W-:Y:S01]  /*22b00*/  FMUL R103, R103, R5 ;  /* 0x0000000567677220 */ /* 0x000fe20000400000 */
[----:B------:R-:W-:Y:S01]  /*22b10*/  F2FP.SATFINITE.E4M3.F32.PACK_AB_MERGE_C R16, R182, R183, R16 ;  /* 0x000000b7b610723e */ /* 0x000fe20004807010 */
[-C--:B------:R-:W-:Y:S01]  /*22b20*/  FMUL R104, R104, R15.reuse ;  /* 0x0000000f68687220 */ /* 0x080fe20000400000 */
[----:B------:R-:W-:Y:S01]  /*22b30*/  FMUL R105, R105, R15 ;  /* 0x0000000f69697220 */ /* 0x000fe20000400000 */
[----:B------:R-:W-:Y:S01]  /*22b40*/  SEL R20, R19, R18, !P0 ;  /* 0x0000001213147207 */ /* 0x000fe20004000000 */
        /* <DEDUP_REMOVED lines=9> */
[----:B------:R-:W-:Y:S01]  /*22be0*/  SHFL.IDX PT, R157, R157, R205, 0x1f ;  /* 0x00001fcd9d9d7589 */ /* 0x000fe200000e0000 */
[-C--:B------:R-:W-:Y:S01]  /*22bf0*/  FMUL R112, R112, R15.reuse ;  /* 0x0000000f70707220 */ /* 0x080fe20000400000 */
[----:B------:R-:W-:-:S02]  /*22c00*/  FMUL R113, R113, R15 ;  /* 0x0000000f71717220 */ /* 0x000fc40000400000 */
[----:B------:R-:W0:Y:S01]  /*22c10*/  SHFL.IDX PT, R16, R20, R252, 0x1f ;  /* 0x00001ffc14107589 */ /* 0x000e2200000e0000 */
[-C--:B------:R-:W-:Y:S01]  /*22c20*/  FMUL R114, R114, R5.reuse ;  /* 0x0000000572727220 */ /* 0x080fe20000400000 */
[----:B------:R-:W-:Y:S02]  /*22c30*/  FMUL R115, R115, R5 ;  /* 0x0000000573737220 */ /* 0x000fe40000400000 */
[----:B------:R-:W-:Y:S01]  /*22c40*/  SHFL.IDX PT, R17, R18, R252, 0x1f ;  /* 0x00001ffc12117589 */ /* 0x000fe200000e0000 */
[-C--:B------:R-:W-:Y:S01]  /*22c50*/  FMUL R116, R116, R15.reuse ;  /* 0x0000000f74747220 */ /* 0x080fe20000400000 */
[----:B------:R-:W-:Y:S02]  /*22c60*/  FMUL R117, R117, R15 ;  /* 0x0000000f75757220 */ /* 0x000fe40000400000 */
[----:B------:R-:W1:Y:S01]  /*22c70*/  SHFL.IDX PT, R159, R159, R205, 0x1f ;  /* 0x00001fcd9f9f7589 */ /* 0x000e6200000e0000 */
[-C--:B------:R-:W-:Y:S01]  /*22c80*/  FMUL R118, R118, R5.reuse ;  /* 0x0000000576767220 */ /* 0x080fe20000400000 */
[----:B------:R-:W-:Y:S01]  /*22c90*/  FMUL R119, R119, R5 ;  /* 0x0000000577777220 */ /* 0x000fe20000400000 */
[-C--:B------:R-:W-:Y:S01]  /*22ca0*/  FMUL R120, R120, R15.reuse ;  /* 0x0000000f78787220 */ /* 0x080fe20000400000 */
[----:B------:R-:W-:Y:S01]  /*22cb0*/  FMUL R121, R121, R15 ;  /* 0x0000000f79797220 */ /* 0x000fe20000400000 */
[-C--:B------:R-:W-:Y:S01]  /*22cc0*/  FMUL R122, R122, R5.reuse ;  /* 0x000000057a7a7220 */ /* 0x080fe20000400000 */
[----:B------:R-:W-:Y:S01]  /*22cd0*/  FMUL R123, R123, R5 ;  /* 0x000000057b7b7220 */ /* 0x000fe20000400000 */
        /* <DEDUP_REMOVED lines=8> */
[--C-:B-1----:R-:W-:Y:S01]  /*22d60*/  PRMT R158, R17, R154, R159.reuse ;  /* 0x0000009a119e7216 */ /* 0x102fe2000000009f */
[-C--:B------:R-:W-:Y:S01]  /*22d70*/  FMUL R130, R130, R5.reuse ;  /* 0x0000000582827220 */ /* 0x080fe20000400000 */
[----:B------:R-:W-:Y:S01]  /*22d80*/  FMUL R131, R131, R5 ;  /* 0x0000000583837220 */ /* 0x000fe20000400000 */
[----:B------:R-:W-:Y:S01]  /*22d90*/  PRMT R159, R17, R155, R159 ;  /* 0x0000009b119f7216 */ /* 0x000fe2000000009f */
        /* <DEDUP_REMOVED lines=20> */
[----:B------:R-:W-:Y:S06]  /*22ee0*/  BAR.SYNC.DEFER_BLOCKING 0x0 ;  /* 0x0000000000007b1d */ /* 0x000fec0000010000 */
[----:B------:R-:W-:-:S06]  /*22ef0*/  WARPGROUP.ARRIVE ;  /* 0x00000000000079c5 */ /* 0x000fcc0000000000 */
[----:B------:R-:W-:Y:S03]  /*22f00*/  QGMMA.64x256x32.F32.E4M3.E4M3 R24, R164, gdesc[UR8], R24, gsb0 ;  /* 0x03e00008a4187df3 */ /* 0x000fe60008000818 */
[----:B------:R-:W-:Y:S02]  /*22f10*/  WARPGROUP.DEPBAR.LE gsb0, 0x0 ;  /* 0x00008000000079c5 */ /* 0x000fe40000010000 */
[----:B------:R-:W-:-:S15]  /*22f20*/  WARPGROUP.ARRIVE ;  /* 0x00000000000079c5 */ /* 0x000fde0000000000 */
[----:B------:R-:W-:-:S08]  /*22f30*/  NOP ;  /* 0x0000000000007918 */ /* 0x000fd00000000000 */
[----:B------:R-:W-:Y:S03]  /*22f40*/  QGMMA.64x256x32.F32.E4M3.E4M3 R24, R160, gdesc[UR12], R24, gsb0 ;  /* 0x03e0000ca0187df3 */ /* 0x000fe60008000818 */
[----:B------:R-:W-:Y:S02]  /*22f50*/  WARPGROUP.DEPBAR.LE gsb0, 0x0 ;  /* 0x00008000000079c5 */ /* 0x000fe40000010000 */
[----:B------:R-:W-:-:S15]  /*22f60*/  WARPGROUP.ARRIVE ;  /* 0x00000000000079c5 */ /* 0x000fde0000000000 */
[----:B------:R-:W-:-:S08]  /*22f70*/  NOP ;  /* 0x0000000000007918 */ /* 0x000fd00000000000 */
[----:B------:R-:W-:Y:S03]  /*22f80*/  QGMMA.64x256x32.F32.E4M3.E4M3 R24, R156, gdesc[UR16], R24, gsb0 ;  /* 0x03e000109c187df3 */ /* 0x000fe60008000818 */
[----:B------:R-:W-:Y:S02]  /*22f90*/  WARPGROUP.DEPBAR.LE gsb0, 0x0 ;  /* 0x00008000000079c5 */ /* 0x000fe40000010000 */
[----:B------:R-:W-:Y:S01]  /*22fa0*/  STL.64 [R1], R24 ;  /* 0x0000001801007387 */ /* 0x000fe20000100a00 */
[----:B------:R-:W-:Y:S02]  /*22fb0*/  IMAD.MOV.U32 R22, RZ, RZ, R150 ;  /* 0x000000ffff167224 */ /* 0x000fe400078e0096 */
[----:B------:R-:W-:Y:S01]  /*22fc0*/  IMAD.MOV.U32 R21, RZ, RZ, R151 ;  /* 0x000000ffff157224 */ /* 0x000fe200078e0097 */
[----:B------:R-:W-:Y:S01]  /*22fd0*/  STL.64 [R1+0x8], R26 ;  /* 0x0000081a01007387 */ /* 0x000fe20000100a00 */
[----:B------:R-:W-:-:S02]  /*22fe0*/  IMAD.MOV.U32 R168, RZ, RZ, R148 ;  /* 0x000000ffffa87224 */ /* 0x000fc400078e0094 */
[----:B------:R-:W-:Y:S01]  /*22ff0*/  IMAD.MOV.U32 R23, RZ, RZ, R149 ;  /* 0x000000ffff177224 */ /* 0x000fe200078e0095 */
[----:B------:R-:W-:Y:S01]  /*23000*/  STL.64 [R1+0x10], R28 ;  /* 0x0000101c01007387 */ /* 0x000fe20000100a00 */
[----:B------:R-:W-:Y:S02]  /*23010*/  IMAD.MOV.U32 R170, RZ, RZ, R146 ;  /* 0x000000ffffaa7224 */ /* 0x000fe400078e0092 */
[----:B------:R-:W-:Y:S01]  /*23020*/  IMAD.MOV.U32 R169, RZ, RZ, R147 ;  /* 0x000000ffffa97224 */ /* 0x000fe200078e0093 */
[----:B------:R-:W-:Y:S01]  /*23030*/  STL.64 [R1+0x18], R30 ;  /* 0x0000181e01007387 */ /* 0x000fe20000100a00 */
        /* <DEDUP_REMOVED lines=50> */
[----:B------:R0:W-:Y:S01]  /*23360*/  STL [R1+0xa0], R64 ;  /* 0x0000a04001007387 */ /* 0x0001e20000100800 */
[----:B------:R-:W-:Y:S02]  /*23370*/  IMAD.MOV.U32 R227, RZ, RZ, R110 ;  /* 0x000000ffffe37224 */ /* 0x000fe400078e006e */
[----:B------:R-:W-:Y:S01]  /*23380*/  IMAD.MOV.U32 R226, RZ, RZ, R111 ;  /* 0x000000ffffe27224 */ /* 0x000fe200078e006f */
[----:B------:R-:W2:Y:S01]  /*23390*/  LDL.LU.64 R150, [R1+0x1500] ;  /* 0x0015000001967983 */ /* 0x000ea20000300a00 */
[----:B------:R-:W-:Y:S02]  /*233a0*/  IMAD.MOV.U32 R229, RZ, RZ, R108 ;  /* 0x000000ffffe57224 */ /* 0x000fe400078e006c */
[----:B------:R-:W-:Y:S01]  /*233b0*/  IMAD.MOV.U32 R228, RZ, RZ, R109 ;  /* 0x000000ffffe47224 */ /* 0x000fe200078e006d */
[----:B------:R-:W3:Y:S01]  /*233c0*/  LDL.LU.64 R148, [R1+0x14f8] ;  /* 0x0014f80001947983 */ /* 0x000ee20000300a00 */
[----:B------:R-:W-:-:S02]  /*233d0*/  IMAD.MOV.U32 R231, RZ, RZ, R106 ;  /* 0x000000ffffe77224 */ /* 0x000fc400078e006a */
[----:B------:R-:W-:Y:S01]  /*233e0*/  IMAD.MOV.U32 R230, RZ, RZ, R107 ;  /* 0x000000ffffe67224 */ /* 0x000fe200078e006b */
[----:B------:R-:W4:Y:S01]  /*233f0*/  LDL.LU.64 R146, [R1+0x14f0] ;  /* 0x0014f00001927983 */ /* 0x000f220000300a00 */
[----:B------:R-:W-:Y:S02]  /*23400*/  IMAD.MOV.U32 R233, RZ, RZ, R104 ;  /* 0x000000ffffe97224 */ /* 0x000fe400078e0068 */
[----:B------:R-:W-:Y:S01]  /*23410*/  IMAD.MOV.U32 R232, RZ, RZ, R105 ;  /* 0x000000ffffe87224 */ /* 0x000fe200078e0069 */
[----:B------:R-:W4:Y:S01]  /*23420*/  LDL.LU.64 R144, [R1+0x14e8] ;  /* 0x0014e80001907983 */ /* 0x000f220000300a00 */
[----:B------:R-:W-:Y:S02]  /*23430*/  IMAD.MOV.U32 R235, RZ, RZ, R102 ;  /* 0x000000ffffeb7224 */ /* 0x000fe400078e0066 */
[----:B------:R-:W-:Y:S01]  /*23440*/  IMAD.MOV.U32 R234, RZ, RZ, R103 ;  /* 0x000000ffffea7224 */ /* 0x000fe200078e0067 */
[----:B------:R-:W4:Y:S01]  /*23450*/  LDL.LU.64 R142, [R1+0x14e0] ;  /* 0x0014e000018e7983 */ /* 0x000f220000300a00 */
        /* <DEDUP_REMOVED lines=54> */
[----:B------:R-:W-:-:S03]  /*237c0*/  IMAD.MOV.U32 R164, RZ, RZ, R65 ;  /* 0x000000ffffa47224 */ /* 0x000fc600078e0041 */
[----:B------:R-:W4:Y:S04]  /*237d0*/  LDL.LU.64 R104, [R1+0x1448] ;  /* 0x0014480001687983 */ /* 0x000f280000300a00 */
        /* <DEDUP_REMOVED lines=19> */
[----:B0-----:R-:W4:Y:S04]  /*23910*/  LDL.LU.64 R64, [R1+0x13a8] ;  /* 0x0013a80001407983 */ /* 0x001f280000300a00 */
        /* <DEDUP_REMOVED lines=20> */
[----:B--2---:R-:W-:Y:S01]  /*23a60*/  STL.64 [R1+0x12a8], R150 ;  /* 0x0012a89601007387 */ /* 0x004fe20000100a00 */
[-C--:B---3--:R-:W-:Y:S01]  /*23a70*/  FMUL R148, R148, R15.reuse ;  /* 0x0000000f94947220 */ /* 0x088fe20000400000 */
[-C--:B------:R-:W-:Y:S01]  /*23a80*/  FMUL R149, R149, R15.reuse ;  /* 0x0000000f95957220 */ /* 0x080fe20000400000 */
[-C--:B----4-:R-:W-:Y:S01]  /*23a90*/  FMUL R144, R144, R15.reuse ;  /* 0x0000000f90907220 */ /* 0x090fe20000400000 */
[----:B------:R-:W-:-:S03]  /*23aa0*/  FMUL R145, R145, R15 ;  /* 0x0000000f91917220 */ /* 0x000fc60000400000 */
[----:B------:R-:W-:Y:S04]  /*23ab0*/  STL.64 [R1+0x12a0], R148 ;  /* 0x0012a09401007387 */ /* 0x000fe80000100a00 */
[----:B------:R-:W-:Y:S01]  /*23ac0*/  STL.64 [R1+0x1298], R146 ;  /* 0x0012989201007387 */ /* 0x000fe20000100a00 */
[-C--:B------:R-:W-:Y:S01]  /*23ad0*/  FMUL R140, R140, R15.reuse ;  /* 0x0000000f8c8c7220 */ /* 0x080fe20000400000 */
[-C--:B------:R-:W-:Y:S02]  /*23ae0*/  FMUL R141, R141, R15.reuse ;  /* 0x0000000f8d8d7220 */ /* 0x080fe40000400000 */
[----:B------:R-:W-:Y:S04]  /*23af0*/  STL.64 [R1+0x1290], R144 ;  /* 0x0012909001007387 */ /* 0x000fe80000100a00 */
[----:B------:R-:W-:Y:S01]  /*23b00*/  STL.64 [R1+0x1288], R142 ;  /* 0x0012888e01007387 */ /* 0x000fe20000100a00 */
[-C--:B------:R-:W-:Y:S01]  /*23b10*/  FMUL R136, R136, R15.reuse ;  /* 0x0000000f88887220 */ /* 0x080fe20000400000 */
[----:B------:R-:W-:-:S02]  /*23b20*/  FMUL R137, R137, R15 ;  /* 0x0000000f89897220 */ /* 0x000fc40000400000 */
        /* <DEDUP_REMOVED lines=35> */
[----:B------:R-:W-:Y:S02]  /*23d60*/  FMUL R101, R101, R15 ;  /* 0x0000000f65657220 */ /* 0x000fe40000400000 */
[----:B------:R-:W-:Y:S01]  /*23d70*/  STL.64 [R1+0x11f0], R104 ;  /* 0x0011f06801007387 */ /* 0x000fe20000100a00 */
[----:B------:R-:W-:-:S03]  /*23d80*/  FMUL R98, R98, R5 ;  /* 0x0000000562627220 */ /* 0x000fc60000400000 */
[----:B------:R-:W-:Y:S01]  /*23d90*/  STL.64 [R1+0x11e8], R102 ;  /* 0x0011e86601007387 */ /* 0x000fe20000100a00 */
[-C--:B------:R-:W-:Y:S01]  /*23da0*/  FMUL R96, R96, R15.reuse ;  /* 0x0000000f60607220 */ /* 0x080fe20000400000 */
[----:B------:R-:W-:Y:S02]  /*23db0*/  FMUL R97, R97, R15 ;  /* 0x0000000f61617220 */ /* 0x000fe40000400000 */
[----:B------:R-:W-:Y:S01]  /*23dc0*/  STL.64 [R1+0x11e0], R100 ;  /* 0x0011e06401007387 */ /* 0x000fe20000100a00 */
[-C--:B------:R-:W-:Y:S01]  /*23dd0*/  FMUL R94, R94, R5.reuse ;  /* 0x000000055e5e7220 */ /* 0x080fe20000400000 */
[----:B------:R-:W-:Y:S02]  /*23de0*/  FMUL R95, R95, R5 ;  /* 0x000000055f5f7220 */ /* 0x000fe40000400000 */
[----:B------:R-:W-:Y:S01]  /*23df0*/  STL.64 [R1+0x11d8], R98 ;  /* 0x0011d86201007387 */ /* 0x000fe20000100a00 */
[-C--:B------:R-:W-:Y:S01]  /*23e00*/  FMUL R92, R92, R15.reuse ;  /* 0x0000000f5c5c7220 */ /* 0x080fe20000400000 */
[----:B------:R-:W-:-:S02]  /*23e10*/  FMUL R93, R93, R15 ;  /* 0x0000000f5d5d7220 */ /* 0x000fc40000400000 */
        /* <DEDUP_REMOVED lines=102> */
[----:B------:R-:W-:Y:S04]  /*24480*/  STL.64 [R1+0x10c0], R28 ;  /* 0x0010c01c01007387 */ /* 0x000fe80000100a00 */
[----:B------:R-:W-:Y:S04]  /*24490*/  STL.64 [R1+0x10b8], R26 ;  /* 0x0010b81a01007387 */ /* 0x000fe80000100a00 */
[----:B------:R0:W-:Y:S04]  /*244a0*/  STL.64 [R1+0x10b0], R24 ;  /* 0x0010b01801007387 */ /* 0x0001e80000100a00 */
[----:B0-----:R-:W2:Y:S04]  /*244b0*/  LDL.LU R24, [R1] ;  /* 0x0000000001187983 */ /* 0x001ea80000300800 */
        /* <DEDUP_REMOVED lines=39> */
[----:B------:R-:W2:Y:S01]  /*24730*/  LDL.LU R64, [R1+0xa0] ;  /* 0x0000a00001407983 */ /* 0x000ea20000300800 */
[----:B------:R-:W-:-:S02]  /*24740*/  F2FP.SATFINITE.E4M3.F32.PACK_AB_MERGE_C R19, R190, R191, RZ ;  /* 0x000000bfbe13723e */ /* 0x000fc400048070ff */
[----:B------:R-:W-:Y:S02]  /*24750*/  F2FP.SATFINITE.E4M3.F32.PACK_AB_MERGE_C R18, R188, R189, RZ ;  /* 0x000000bdbc12723e */ /* 0x000fe400048070ff */
[----:B------:R-:W-:Y:S02]  /*24760*/  F2FP.SATFINITE.E4M3.F32.PACK_AB_MERGE_C R17, R186, R187, RZ ;  /* 0x000000bbba11723e */ /* 0x000fe400048070ff */
[----:B------:R-:W-:Y:S02]  /*24770*/  F2FP.SATFINITE.E4M3.F32.PACK_AB_MERGE_C R16, R184, R185, RZ ;  /* 0x000000b9b810723e */ /* 0x000fe400048070ff */
[----:B------:R-:W-:Y:S02]  /*24780*/  F2FP.SATFINITE.E4M3.F32.PACK_AB_MERGE_C R19, R192, R201, R19 ;  /* 0x000000c9c013723e */ /* 0x000fe40004807013 */
[----:B------:R-:W-:Y:S02]  /*24790*/  F2FP.SATFINITE.E4M3.F32.PACK_AB_MERGE_C R18, R193, R194, R18 ;  /* 0x000000c2c112723e */ /* 0x000fe40004807012 */
[----:B------:R-:W-:-:S02]  /*247a0*/  F2FP.SATFINITE.E4M3.F32.PACK_AB_MERGE_C R17, R195, R196, R17 ;  /* 0x000000c4c311723e */ /* 0x000fc40004807011 */
[----:B------:R-:W-:Y:S02]  /*247b0*/  F2FP.SATFINITE.E4M3.F32.PACK_AB_MERGE_C R16, R197, R198, R16 ;  /* 0x000000c6c510723e */ /* 0x000fe40004807010 */
[----:B------:R-:W-:Y:S02]  /*247c0*/  SEL R153, R18, R19, !P0 ;  /* 0x0000001312997207 */ /* 0x000fe40004000000 */
[----:B------:R-:W-:Y:S02]  /*247d0*/  SEL R20, R19, R18, !P0 ;  /* 0x0000001213147207 */ /* 0x000fe40004000000 */
[----:B------:R-:W-:Y:S02]  /*247e0*/  SEL R18, R17, R16, !P0 ;  /* 0x0000001011127207 */ /* 0x000fe40004000000 */
[----:B------:R-:W-:Y:S01]  /*247f0*/  SEL R19, R16, R17, !P0 ;  /* 0x0000001110137207 */ /* 0x000fe20004000000 */
[----:B------:R-:W-:Y:S04]  /*24800*/  SHFL.IDX PT, R153, R153, R205, 0x1f ;  /* 0x00001fcd99997589 */ /* 0x000fe800000e0000 */
[----:B------:R-:W0:Y:S04]  /*24810*/  SHFL.IDX PT, R16, R20, R252, 0x1f ;  /* 0x00001ffc14107589 */ /* 0x000e2800000e0000 */
[----:B------:R-:W-:Y:S04]  /*24820*/  SHFL.IDX PT, R17, R19, R205, 0x1f ;  /* 0x00001fcd13117589 */ /* 0x000fe800000e0000 */
[----:B------:R-:W1:Y:S01]  /*24830*/  SHFL.IDX PT, R18, R18, R252, 0x1f ;  /* 0x00001ffc12127589 */ /* 0x000e6200000e0000 */
[----:B------:R-:W-:-:S02]  /*24840*/  IMAD.MOV.U32 R65, RZ, RZ, R164 ;  /* 0x000000ffff417224 */ /* 0x000fc400078e00a4 */
[----:B------:R-:W-:Y:S01]  /*24850*/  IMAD.MOV.U32 R66, RZ, RZ, R165 ;  /* 0x000000ffff427224 */ /* 0x000fe200078e00a5 */
[----:B------:R-:W3:Y:S01]  /*24860*/  LDL.LU R164, [R1+0x1300] ;  /* 0x0013000001a47983 */ /* 0x000ee20000300800 */
[----:B------:R-:W-:Y:S02]  /*24870*/  IMAD.MOV.U32 R67, RZ, RZ, R166 ;  /* 0x000000ffff437224 */ /* 0x000fe400078e00a6 */
[----:B------:R-:W-:Y:S01]  /*24880*/  IMAD.MOV.U32 R68, RZ, RZ, R167 ;  /* 0x000000ffff447224 */ /* 0x000fe200078e00a7 */
[----:B------:R-:W3:Y:S01]  /*24890*/  LDL.LU R165, [R1+0x12fc] ;  /* 0x0012fc0001a57983 */ /* 0x000ee20000300800 */
[----:B------:R-:W-:Y:S02]  /*248a0*/  IMAD.MOV.U32 R69, RZ, RZ, R9 ;  /* 0x000000ffff457224 */ /* 0x000fe400078e0009 */
[----:B------:R-:W-:Y:S01]  /*248b0*/  IMAD.MOV.U32 R70, RZ, RZ, R12 ;  /* 0x000000ffff467224 */ /* 0x000fe200078e000c */
[----:B------:R-:W3:Y:S01]  /*248c0*/  LDL.LU R166, [R1+0x12f8] ;  /* 0x0012f80001a67983 */ /* 0x000ee20000300800 */
[----:B------:R-:W-:-:S02]  /*248d0*/  IMAD.MOV.U32 R71, RZ, RZ, R13 ;  /* 0x000000ffff477224 */ /* 0x000fc400078e000d */
[----:B------:R-:W-:Y:S01]  /*248e0*/  IMAD.MOV.U32 R72, RZ, RZ, R200 ;  /* 0x000000ffff487224 */ /* 0x000fe200078e00c8 */
[C-C-:B0-----:R-:W-:Y:S01]  /*248f0*/  PRMT R152, R16.reuse, R154, R153.reuse ;  /* 0x0000009a10987216 */ /* 0x141fe20000000099 */
[----:B------:R-:W-:Y:S01]  /*24900*/  IMAD.MOV.U32 R73, RZ, RZ, R202 ;  /* 0x000000ffff497224 */ /* 0x000fe200078e00ca */
[----:B------:R-:W-:Y:S01]  /*24910*/  PRMT R153, R16, R155, R153 ;  /* 0x0000009b10997216 */ /* 0x000fe20000000099 */
[----:B------:R-:W-:Y:S01]  /*24920*/  IMAD.MOV.U32 R74, RZ, RZ, R199 ;  /* 0x000000ffff4a7224 */ /* 0x000fe200078e00c7 */
[----:B------:R-:W3:Y:S01]  /*24930*/  LDL.LU R167, [R1+0x12f4] ;  /* 0x0012f40001a77983 */ /* 0x000ee20000300800 */
[----:B------:R-:W-:Y:S02]  /*24940*/  IMAD.MOV.U32 R75, RZ, RZ, R203 ;  /* 0x000000ffff4b7224 */ /* 0x000fe400078e00cb */
[----:B------:R-:W-:Y:S02]  /*24950*/  IMAD.MOV.U32 R76, RZ, RZ, R0 ;  /* 0x000000ffff4c7224 */ /* 0x000fe400078e0000 */
[----:B------:R-:W-:-:S02]  /*24960*/  IMAD.MOV.U32 R77, RZ, RZ, R3 ;  /* 0x000000ffff4d7224 */ /* 0x000fc400078e0003 */
[----:B------:R-:W-:Y:S02]  /*24970*/  IMAD.MOV.U32 R78, RZ, RZ, R14 ;  /* 0x000000ffff4e7224 */ /* 0x000fe400078e000e */
[----:B------:R-:W-:Y:S02]  /*24980*/  IMAD.MOV.U32 R79, RZ, RZ, R11 ;  /* 0x000000ffff4f7224 */ /* 0x000fe400078e000b */
[----:B------:R-:W-:Y:S02]  /*24990*/  IMAD.MOV.U32 R80, RZ, RZ, R10 ;  /* 0x000000ffff507224 */ /* 0x000fe400078e000a */
        /* <DEDUP_REMOVED lines=70> */
[----:B------:R-:W-:Y:S01]  /*24e00*/  IMAD.MOV.U32 R151, RZ, RZ, R21 ;  /* 0x000000ffff977224 */ /* 0x000fe200078e0015 */
[C-C-:B-1----:R-:W-:Y:S01]  /*24e10*/  PRMT R154, R18.reuse, R154, R17.reuse ;  /* 0x0000009a129a7216 */ /* 0x142fe20000000011 */
[----:B------:R0:W5:Y:S01]  /*24e20*/  LDL.LU R9, [R1+0x12f0] ;  /* 0x0012f00001097983 */ /* 0x0001620000300800 */
[----:B------:R-:W-:-:S03]  /*24e30*/  PRMT R155, R18, R155, R17 ;  /* 0x0000009b129b7216 */ /* 0x000fc60000000011 */
[----:B------:R-:W4:Y:S04]  /*24e40*/  LDL.LU R12, [R1+0x12ec] ;  /* 0x0012ec00010c7983 */ /* 0x000f280000300800 */
[----:B------:R-:W4:Y:S04]  /*24e50*/  LDL.LU R13, [R1+0x12e8] ;  /* 0x0012e800010d7983 */ /* 0x000f280000300800 */
[----:B------:R-:W4:Y:S04]  /*24e60*/  LDL.LU R200, [R1+0x12e4] ;  /* 0x0012e40001c87983 */ /* 0x000f280000300800 */
[----:B------:R-:W4:Y:S04]  /*24e70*/  LDL.LU R202, [R1+0x12e0] ;  /* 0x0012e00001ca7983 */ /* 0x000f280000300800 */
[----:B------:R-:W4:Y:S04]  /*24e80*/  LDL.LU R199, [R1+0x12dc] ;  /* 0x0012dc0001c77983 */ /* 0x000f280000300800 */
[----:B------:R-:W4:Y:S04]  /*24e90*/  LDL.LU R203, [R1+0x12d8] ;  /* 0x0012d80001cb7983 */ /* 0x000f280000300800 */
[----:B------:R-:W4:Y:S04]  /*24ea0*/  LDL.LU R0, [R1+0x12d4] ;  /* 0x0012d40001007983 */ /* 0x000f280000300800 */
[----:B------:R-:W4:Y:S04]  /*24eb0*/  LDL.LU R3, [R1+0x12d0] ;  /* 0x0012d00001037983 */ /* 0x000f280000300800 */
[----:B------:R0:W5:Y:S04]  /*24ec0*/  LDL.LU R14, [R1+0x12cc] ;  /* 0x0012cc00010e7983 */ /* 0x0001680000300800 */
[----:B------:R0:W5:Y:S04]  /*24ed0*/  LDL.LU R11, [R1+0x12c8] ;  /* 0x0012c800010b7983 */ /* 0x0001680000300800 */
[----:B------:R0:W5:Y:S04]  /*24ee0*/  LDL.LU R10, [R1+0x12c4] ;  /* 0x0012c400010a7983 */ /* 0x0001680000300800 */
[----:B------:R0:W5:Y:S04]  /*24ef0*/  LDL.LU R8, [R1+0x12c0] ;  /* 0x0012c00001087983 */ /* 0x0001680000300800 */
[----:B------:R0:W5:Y:S04]  /*24f00*/  LDL.LU R7, [R1+0x12bc] ;  /* 0x0012bc0001077983 */ /* 0x0001680000300800 */
[----:B------:R0:W5:Y:S04]  /*24f10*/  LDL.LU R6, [R1+0x12b8] ;  /* 0x0012b80001067983 */ /* 0x0001680000300800 */
[----:B------:R0:W5:Y:S04]  /*24f20*/  LDL.LU R4, [R1+0x12b4] ;  /* 0x0012b40001047983 */ /* 0x0001680000300800 */
[----:B------:R0:W5:Y:S01]  /*24f30*/  LDL.LU R2, [R1+0x12b0] ;  /* 0x0012b00001027983 */ /* 0x0001620000300800 */
[----:B--2---:R-:W-:-:S06]  /*24f40*/  WARPGROUP.ARRIVE ;  /* 0x00000000000079c5 */ /* 0x004fcc0000000000 */
[----:B------:R-:W-:Y:S03]  /*24f50*/  QGMMA.64x256x32.F32.E4M3.E4M3 R24, R152, gdesc[UR20], R24, gsb0 ;  /* 0x03e0001498187df3 */ /* 0x000fe60008000818 */
[----:B------:R-:W-:Y:S02]  /*24f60*/  WARPGROUP.DEPBAR.LE gsb0, 0x0 ;  /* 0x00008000000079c5 */ /* 0x000fe40000010000 */
[----:B------:R-:W-:Y:S04]  /*24f70*/  STL.64 [R1], R24 ;  /* 0x0000001801007387 */ /* 0x000fe80000100a00 */
        /* <DEDUP_REMOVED lines=62> */
[----:B------:R1:W-:Y:S04]  /*25360*/  STL.64 [R1+0x1f8], R150 ;  /* 0x0001f89601007387 */ /* 0x0003e80000100a00 */
[----:B-1----:R-:W2:Y:S04]  /*25370*/  LDL.LU.64 R150, [R1+0x12a8] ;  /* 0x0012a80001967983 */ /* 0x002ea80000300a00 */
[----:B------:R-:W3:Y:S04]  /*25380*/  LDL.LU.64 R148, [R1+0x12a0] ;  /* 0x0012a00001947983 */ /* 0x000ee80000300a00 */
[----:B------:R-:W4:Y:S04]  /*25390*/  LDL.LU.64 R146, [R1+0x1298] ;  /* 0x0012980001927983 */ /* 0x000f280000300a00 */
[----:B------:R-:W3:Y:S04]  /*253a0*/  LDL.LU.64 R144, [R1+0x1290] ;  /* 0x0012900001907983 */ /* 0x000ee80000300a00 */
        /* <DEDUP_REMOVED lines=60> */
[----:B------:R-:W3:Y:S04]  /*25770*/  LDL.LU R18, [R1+0x6b4] ;  /* 0x0006b40001127983 */ /* 0x000ee80000300800 */
[----:B------:R-:W3:Y:S01]  /*25780*/  LDL.LU R17, [R1+0x6b8] ;  /* 0x0006b80001117983 */ /* 0x000ee20000300800 */
[-C--:B--2---:R-:W-:Y:S01]  /*25790*/  FMUL R150, R150, R5.reuse ;  /* 0x0000000596967220 */ /* 0x084fe20000400000 */
[-C--:B------:R-:W-:Y:S01]  /*257a0*/  FMUL R151, R151, R5.reuse ;  /* 0x0000000597977220 */ /* 0x080fe20000400000 */
[-C--:B----4-:R-:W-:Y:S01]  /*257b0*/  FMUL R146, R146, R5.reuse ;  /* 0x0000000592927220 */ /* 0x090fe20000400000 */
[-C--:B------:R-:W-:Y:S01]  /*257c0*/  FMUL R147, R147, R5.reuse ;  /* 0x0000000593937220 */ /* 0x080fe20000400000 */
[-C--:B---3--:R-:W-:Y:S01]  /*257d0*/  FMUL R142, R142, R5.reuse ;  /* 0x000000058e8e7220 */ /* 0x088fe20000400000 */
[-C--:B------:R-:W-:Y:S01]  /*257e0*/  FMUL R143, R143, R5.reuse ;  /* 0x000000058f8f7220 */ /* 0x080fe20000400000 */
        /* <DEDUP_REMOVED lines=20> */
[----:B------:R-:W-:-:S06]  /*25930*/  FMUL R99, R99, R5 ;  /* 0x0000000563637220 */ /* 0x000fcc0000400000 */
        /* <DEDUP_REMOVED lines=10> */
[----:B------:R-:W1:Y:S01]  /*259e0*/  S2R R207, SR_CTAID.X ;  /* 0x0000000000cf7919 */ /* 0x000e620000002500 */
[----:B------:R-:W-:Y:S01]  /*259f0*/  UIADD3 UR9, UP0, UR9, 0x80, URZ ;  /* 0x0000008009097890 */ /* 0x000fe2000ff1e03f */
[----:B------:R-:W-:Y:S01]  /*25a00*/  FADD R200, R200, R202 ;  /* 0x000000cac8c87221 */ /* 0x000fe20000000000 */
[----:B------:R-:W-:-:S03]  /*25a10*/  FADD R199, R199, R203 ;  /* 0x000000cbc7c77221 */ /* 0x000fc60000000000 */
[----:B------:R-:W-:Y:S01]  /*25a20*/  FFMA R18, R15, R18, R200 ;  /* 0x000000120f127223 */ /* 0x000fe200000000c8 */
[----:B------:R-:W-:Y:S02]  /*25a30*/  IMAD.U32 R19, RZ, RZ, UR9 ;  /* 0x00000009ff137e24 */ /* 0x000fe4000f8e00ff */
[----:B------:R-:W-:Y:S01]  /*25a40*/  FFMA R17, R5, R17, R199 ;  /* 0x0000001105117223 */ /* 0x000fe200000000c7 */
[----:B------:R-:W-:Y:S02]  /*25a50*/  UIADD3.X UR61, URZ, UR61, URZ, UP0, !UPT ;  /* 0x0000003d3f3d7290 */ /* 0x000fe400087fe43f */
[----:B------:R0:W-:Y:S04]  /*25a60*/  STL [R1+0x6ac], R19 ;  /* 0x0006ac1301007387 */ /* 0x0001e80000100800 */
[----:B------:R0:W-:Y:S04]  /*25a70*/  STL [R1+0x6b4], R18 ;  /* 0x0006b41201007387 */ /* 0x0001e80000100800 */
[----:B------:R0:W-:Y:S01]  /*25a80*/  STL [R1+0x6b8], R17 ;  /* 0x0006b81101007387 */ /* 0x0001e20000100800 */
[----:B-1----:R-:W-:-:S04]  /*25a90*/  IMAD.SHL.U32 R207, R207, 0x80, RZ ;  /* 0x00000080cfcf7824 */ /* 0x002fc800078e00ff */
[----:B------:R-:W-:Y:S01]  /*25aa0*/  VIADD R16, R207, 0x80 ;  /* 0x00000080cf107836 */ /* 0x000fe20000000000 */
[----:B------:R0:W-:Y:S04]  /*25ab0*/  STL [R1+0x6a8], R13 ;  /* 0x0006a80d01007387 */ /* 0x0001e80000100800 */
[----:B------:R-:W-:Y:S01]  /*25ac0*/  ISETP.LE.U32.AND P1, PT, R16, UR9, PT ;  /* 0x0000000910007c0c */ /* 0x000fe2000bf23070 */
[----:B------:R-:W-:Y:S01]  /*25ad0*/  IMAD.U32 R16, RZ, RZ, UR61 ;  /* 0x0000003dff107e24 */ /* 0x000fe2000f8e00ff */
[----:B------:R0:W-:Y:S04]  /*25ae0*/  STL [R1+0x6b0], R12 ;  /* 0x0006b00c01007387 */ /* 0x0001e80000100800 */
[----:B------:R-:W-:Y:S01]  /*25af0*/  ISETP.GE.U32.AND.EX P1, PT, R16, RZ, PT, P1 ;  /* 0x000000ff1000720c */ /* 0x000fe20003f26110 */
[----:B------:R-:W-:Y:S01]  /*25b00*/  ULEA UR4, UR8, UR4, 0x7 ;  /* 0x0000000408047291 */ /* 0x000fe2000f8e383f */
[----:B------:R-:W-:-:S02]  /*25b10*/  IMAD R0, R3, 0x80, R0 ;  /* 0x0000008003007824 */ /* 0x000fc400078e0200 */
[----:B------:R-:W-:Y:S01]  /*25b20*/  IMAD.MOV.U32 R5, RZ, RZ, R12 ;  /* 0x000000ffff057224 */ /* 0x000fe200078e000c */
[----:B------:R-:W-:Y:S02]  /*25b30*/  WARPGROUP.DEPBAR.LE gsb0, 0x0 ;  /* 0x00008000000079c5 */ /* 0x000fe40000010000 */
[----:B------:R-:W-:-:S06]  /*25b40*/  WARPGROUP.ARRIVE ;  /* 0x00000000000079c5 */ /* 0x000fcc0000000000 */
[----:B------:R-:W-:Y:S03]  /*25b50*/  QGMMA.64x256x32.F32.E4M3.E4M3 R24, R152, gdesc[UR40], R24, gsb0 ;  /* 0x03e0002898187df3 */ /* 0x000fe60008000818 */
[----:B------:R-:W-:Y:S02]  /*25b60*/  WARPGROUP.DEPBAR.LE gsb0, 0x0 ;  /* 0x00008000000079c5 */ /* 0x000fe40000010000 */
[----:B0-----:R-:W-:Y:S05]  /*25b70*/  @!P1 BRA `(.L_x_1) ;  /* 0xfffffe9000849947 */ /* 0x001fea000383ffff */
.L_x_0:
[----:B------:R-:W-:Y:S01]  /*25b80*/  STL [R1+0x10b4], R13 ;  /* 0x0010b40d01007387 */ /* 0x000fe20000100800 */
[----:B-----5:R-:W-:Y:S01]  /*25b90*/  IMAD.MOV.U32 R9, RZ, RZ, 0x3dc6b27f ;  /* 0x3dc6b27fff097424 */ /* 0x020fe200078e00ff */
[----:B------:R-:W-:Y:S02]  /*25ba0*/  ULDC.64 UR8, c[0x0][0x270] ;  /* 0x00009c0000087ab9 */ /* 0x000fe40000000a00 */
[----:B------:R0:W-:Y:S04]  /*25bb0*/  STL [R1+0x10b0], R5 ;  /* 0x0010b00501007387 */ /* 0x0001e80000100800 */
[----:B------:R-:W2:Y:S04]  /*25bc0*/  LDL.LU R2, [R1+0x6b4] ;  /* 0x0006b40001027983 */ /* 0x000ea80000300800 */
[----:B------:R-:W3:Y:S04]  /*25bd0*/  LDL.LU R172, [R1+0x6b8] ;  /* 0x0006b80001ac7983 */ /* 0x000ee80000300800 */
[----:B------:R-:W4:Y:S04]  /*25be0*/  LDL.LU R171, [R1+0x8] ;  /* 0x0000080001ab7983 */ /* 0x000f280000300800 */
[----:B------:R-:W4:Y:S04]  /*25bf0*/  LDL.LU R170, [R1] ;  /* 0x0000000001aa7983 */ /* 0x000f280000300800 */
        /* <DEDUP_REMOVED lines=27> */
[----:B------:R-:W4:Y:S01]  /*25db0*/  LDL.LU R156, [R1+0xe4] ;  /* 0x0000e400019c7983 */ /* 0x000f220000300800 */
[C---:B--2---:R-:W-:Y:S01]  /*25dc0*/  FMUL R6, R2.reuse, 8388608 ;  /* 0x4b00000002067820 */ /* 0x044fe20000400000 */
[----:B------:R-:W-:Y:S01]  /*25dd0*/  BAR.SYNC.DEFER_BLOCKING 0x0 ;  /* 0x0000000000007b1d */ /* 0x000fe20000010000 */
[----:B------:R-:W-:Y:S01]  /*25de0*/  FSETP.GEU.AND P1, PT, R2, 1.175494350822287508e-38, PT ;  /* 0x008000000200780b */ /* 0x000fe20003f2e000 */
[----:B---3--:R-:W-:-:S03]  /*25df0*/  IMAD.MOV.U32 R3, RZ, RZ, R172 ;  /* 0x000000ffff037224 */ /* 0x008fc600078e00ac */
[----:B------:R-:W-:Y:S01]  /*25e00*/  FSEL R6, R6, R2, !P1 ;  /* 0x0000000206067208 */ /* 0x000fe20004800000 */
[----:B----4-:R-:W-:-:S04]  /*25e10*/  IMAD.MOV.U32 R172, RZ, RZ, R171 ;  /* 0x000000ffffac7224 */ /* 0x010fc800078e00ab */
[----:B------:R-:W-:Y:S02]  /*25e20*/  VIADD R0, R6, 0xc0cafb0d ;  /* 0xc0cafb0d06007836 */ /* 0x000fe40000000000 */
[----:B------:R-:W-:Y:S01]  /*25e30*/  FMUL R4, R172, 0.25 ;  /* 0x3e800000ac047820 */ /* 0x000fe20000400000 */
[----:B------:R-:W-:Y:S01]  /*25e40*/  FSETP.GT.AND P0, PT, |R3|, 8.50705917302346158658e+37, PT ;  /* 0x7e8000000300780b */ /* 0x000fe20003f04200 */
[----:B------:R-:W-:Y:S01]  /*25e50*/  IMAD.MOV.U32 R171, RZ, RZ, R170 ;  /* 0x000000ffffab7224 */ /* 0x000fe200078e00aa */
[----:B------:R-:W-:Y:S01]  /*25e60*/  LOP3.LUT R0, R0, 0xff800000, RZ, 0xc0, !PT ;  /* 0xff80000000007812 */ /* 0x000fe200078ec0ff */
[----:B------:R-:W-:Y:S01]  /*25e70*/  IMAD.MOV.U32 R170, RZ, RZ, R169 ;  /* 0x000000ffffaa7224 */ /* 0x000fe200078e00a9 */
[----:B------:R-:W-:Y:S02]  /*25e80*/  FSEL R199, R4, R172, P0 ;  /* 0x000000ac04c77208 */ /* 0x000fe40000000000 */
[----:B------:R-:W-:Y:S01]  /*25e90*/  FSEL R4, RZ, -23, P1 ;  /* 0xc1b80000ff047808 */ /* 0x000fe20000800000 */
[C---:B------:R-:W-:Y:S01]  /*25ea0*/  IMAD.IADD R7, R6.reuse, 0x1, -R0 ;  /* 0x0000000106077824 */ /* 0x040fe200078e0a00 */
[----:B------:R-:W-:Y:S01]  /*25eb0*/  I2FP.F32.S32 R0, R0 ;  /* 0x0000000000007245 */ /* 0x000fe20000201400 */
[----:B------:R-:W-:Y:S01]  /*25ec0*/  IMAD.MOV.U32 R169, RZ, RZ, R168 ;  /* 0x000000ffffa97224 */ /* 0x000fe200078e00a8 */
[----:B------:R-:W-:Y:S01]  /*25ed0*/  ISETP.GE.U32.AND P1, PT, R6, 0x7f800000, PT ;  /* 0x7f8000000600780c */ /* 0x000fe20003f26070 */
[----:B------:R-:W-:-:S02]  /*25ee0*/  IMAD.MOV.U32 R168, RZ, RZ, R167 ;  /* 0x000000ffffa87224 */ /* 0x000fc400078e00a7 */
[----:B------:R-:W-:Y:S01]  /*25ef0*/  FFMA.FTZ R8, R0, 1.1920928955078125e-07, R4 ;  /* 0x3400000000087823 */ /* 0x000fe20000010004 */
[----:B------:R-:W-:Y:S01]  /*25f00*/  FADD R0, R7, -1 ;  /* 0xbf80000007007421 */ /* 0x000fe20000000000 */
[----:B------:R-:W-:-:S03]  /*25f10*/  IMAD.MOV.U32 R167, RZ, RZ, R166 ;  /* 0x000000ffffa77224 */ /* 0x000fc600078e00a6 */
[----:B------:R-:W-:Y:S01]  /*25f20*/  FFMA.FTZ R4, R0, R9, -0.16845393180847167969 ;  /* 0xbe2c7f3000047423 */ /* 0x000fe20000010009 */
[----:B------:R-:W-:-:S03]  /*25f30*/  IMAD.MOV.U32 R166, RZ, RZ, R165 ;  /* 0x000000ffffa67224 */ /* 0x000fc600078e00a5 */
[C---:B------:R-:W-:Y:S01]  /*25f40*/  FFMA.FTZ R4, R0.reuse, R4, 0.1716887056827545166 ;  /* 0x3e2fcf2a00047423 */ /* 0x040fe20000010004 */
[----:B------:R-:W-:Y:S02]  /*25f50*/  IMAD.MOV.U32 R172, RZ, RZ, R171 ;  /* 0x000000ffffac7224 */ /* 0x000fe400078e00ab */
[----:B------:R-:W-:Y:S02]  /*25f60*/  IMAD.MOV.U32 R165, RZ, RZ, R164 ;  /* 0x000000ffffa57224 */ /* 0x000fe400078e00a4 */
[C---:B------:R-:W-:Y:S01]  /*25f70*/  FFMA.FTZ R4, R0.reuse, R4, -0.17900948226451873779 ;  /* 0xbe374e4300047423 */ /* 0x040fe20000010004 */
[----:B------:R-:W-:Y:S02]  /*25f80*/  IMAD.MOV.U32 R171, RZ, RZ, R170 ;  /* 0x000000ffffab7224 */ /* 0x000fe400078e00aa */
[----:B------:R-:W-:Y:S02]  /*25f90*/  IMAD.MOV.U32 R164, RZ, RZ, R163 ;  /* 0x000000ffffa47224 */ /* 0x000fe400078e00a3 */
[----:B------:R-:W-:Y:S01]  /*25fa0*/  FFMA.FTZ R4, R0, R4, 0.20512372255325317383 ;  /* 0x3e520bf400047423 */ /* 0x000fe20000010004 */
[----:B------:R-:W-:-:S02]  /*25fb0*/  IMAD.MOV.U32 R170, RZ, RZ, R169 ;  /* 0x000000ffffaa7224 */ /* 0x000fc400078e00a9 */
[----:B------:R-:W-:Y:S02]  /*25fc0*/  IMAD.MOV.U32 R163, RZ, RZ, R162 ;  /* 0x000000ffffa37224 */ /* 0x000fe400078e00a2 */
[C---:B------:R-:W-:Y:S01]  /*25fd0*/  FFMA.FTZ R4, R0.reuse, R4, -0.24046532809734344482 ;  /* 0xbe763c8b00047423 */ /* 0x040fe20000010004 */
[----:B------:R-:W-:Y:S02]  /*25fe0*/  IMAD.MOV.U32 R169, RZ, RZ, R168 ;  /* 0x000000ffffa97224 */ /* 0x000fe400078e00a8 */
[----:B------:R-:W-:Y:S02]  /*25ff0*/  IMAD.MOV.U32 R162, RZ, RZ, R161 ;  /* 0x000000ffffa27224 */ /* 0x000fe400078e00a1 */
[----:B------:R-:W-:Y:S01]  /*26000*/  FFMA.FTZ R4, R0, R4, 0.28857114911079406738 ;  /* 0x3e93bf9900047423 */ /* 0x000fe20000010004 */
[----:B------:R-:W-:Y:S02]  /*26010*/  IMAD.MOV.U32 R168, RZ, RZ, R167 ;  /* 0x000000ffffa87224 */ /* 0x000fe400078e00a7 */
[----:B------:R-:W-:-:S02]  /*26020*/  IMAD.MOV.U32 R161, RZ, RZ, R160 ;  /* 0x000000ffffa17224 */ /* 0x000fc400078e00a0 */
[C---:B------:R-:W-:Y:S01]  /*26030*/  FFMA.FTZ R4, R0.reuse, R4, -0.36067417263984680176 ;  /* 0xbeb8aa4900047423 */ /* 0x040fe20000010004 */
[----:B------:R-:W-:Y:S02]  /*26040*/  IMAD.MOV.U32 R167, RZ, RZ, R166 ;  /* 0x000000ffffa77224 */ /* 0x000fe400078e00a6 */
[----:B------:R-:W-:Y:S02]  /*26050*/  IMAD.MOV.U32 R160, RZ, RZ, R159 ;  /* 0x000000ffffa07224 */ /* 0x000fe400078e009f */
[C---:B------:R-:W-:Y:S01]  /*26060*/  FFMA.FTZ R4, R0.reuse, R4, 0.48089820146560668945 ;  /* 0x3ef6384a00047423 */ /* 0x040fe20000010004 */
[----:B------:R-:W-:Y:S02]  /*26070*/  IMAD.MOV.U32 R166, RZ, RZ, R165 ;  /* 0x000000ffffa67224 */ /* 0x000fe400078e00a5 */
[----:B------:R-:W-:Y:S02]  /*26080*/  IMAD.MOV.U32 R159, RZ, RZ, R158 ;  /* 0x000000ffff9f7224 */ /* 0x000fe400078e009e */
[----:B------:R-:W-:-:S04]  /*26090*/  FFMA.FTZ R4, R0, R4, -0.72134751081466674805 ;  /* 0xbf38aa3b00047423 */ /* 0x000fc80000010004 */
[C---:B------:R-:W-:Y:S01]  /*260a0*/  FMUL R4, R0.reuse, R4 ;  /* 0x0000000400047220 */ /* 0x040fe20000400000 */
[----:B------:R-:W-:Y:S02]  /*260b0*/  IMAD.MOV.U32 R165, RZ, RZ, R164 ;  /* 0x000000ffffa57224 */ /* 0x000fe400078e00a4 */
[----:B------:R-:W-:Y:S02]  /*260c0*/  IMAD.MOV.U32 R158, RZ, RZ, R157 ;  /* 0x000000ffff9e7224 */ /* 0x000fe400078e009d */
[----:B------:R-:W-:-:S04]  /*260d0*/  FMUL R4, R0, R4 ;  /* 0x0000000400047220 */ /* 0x000fc80000400000 */
[----:B------:R-:W-:-:S04]  /*260e0*/  FFMA.FTZ R0, R0, 1.4426950216293334961, R4 ;  /* 0x3fb8aa3b00007823 */ /* 0x000fc80000010004 */
[----:B0-----:R-:W-:Y:S01]  /*260f0*/  FADD R5, R8, R0 ;  /* 0x0000000008057221 */ /* 0x001fe20000000000 */
[----:B------:R-:W-:Y:S02]  /*26100*/  @P1 IMAD.MOV.U32 R0, RZ, RZ, 0x7f800000 ;  /* 0x7f800000ff001424 */ /* 0x000fe400078e00ff */
[----:B------:R-:W-:Y:S02]  /*26110*/  IMAD.MOV.U32 R164, RZ, RZ, R163 ;  /* 0x000000ffffa47224 */ /* 0x000fe400078e00a3 */
[----:B------:R-:W-:Y:S01]  /*26120*/  @P1 FFMA.FTZ R5, R6, R0, +INF ;  /* 0x7f80000006051423 */ /* 0x000fe20000010000 */
[----:B------:R-:W-:Y:S02]  /*26130*/  IMAD.MOV.U32 R163, RZ, RZ, R162 ;  /* 0x000000ffffa37224 */ /* 0x000fe400078e00a2 */
[----:B------:R-:W-:Y:S02]  /*26140*/  IMAD.MOV.U32 R162, RZ, RZ, R161 ;  /* 0x000000ffffa27224 */ /* 0x000fe400078e00a1 */
[----:B------:R-:W-:-:S02]  /*26150*/  IMAD.MOV.U32 R161, RZ, RZ, R160 ;  /* 0x000000ffffa17224 */ /* 0x000fc400078e00a0 */
[----:B------:R-:W-:Y:S02]  /*26160*/  IMAD.MOV.U32 R160, RZ, RZ, R159 ;  /* 0x000000ffffa07224 */ /* 0x000fe400078e009f */
[----:B------:R-:W-:Y:S02]  /*26170*/  IMAD.MOV.U32 R159, RZ, RZ, R158 ;  /* 0x000000ffff9f7224 */ /* 0x000fe400078e009e */
[----:B------:R-:W-:Y:S02]  /*26180*/  IMAD.MOV.U32 R157, RZ, RZ, R156 ;  /* 0x000000ffff9d7224 */ /* 0x000fe400078e009c */
[----:B------:R-:W2:Y:S04]  /*26190*/  LDL.LU R156, [R1+0xe0] ;  /* 0x0000e000019c7983 */ /* 0x000ea80000300800 */
[----:B------:R0:W-:Y:S04]  /*261a0*/  STL [R1+0x204], R5 ;  /* 0x0002040501007387 */ /* 0x0001e80000100800 */
[----:B------:R-:W3:Y:S01]  /*261b0*/  LDL.LU R158, [R1+0xf4] ;  /* 0x0000f400019e7983 */ /* 0x000ee20000300800 */
[C---:B------:R-:W-:Y:S01]  /*261c0*/  FMUL R4, R3.reuse, 8388608 ;  /* 0x4b00000003047820 */ /* 0x040fe20000400000 */
[----:B------:R-:W-:Y:S01]  /*261d0*/  FSETP.GEU.AND P2, PT, R3, 1.175494350822287508e-38, PT ;  /* 0x008000000300780b */ /* 0x000fe20003f4e000 */
[----:B------:R-:W-:Y:S01]  /*261e0*/  IMAD.MOV.U32 R200, RZ, RZ, R159 ;  /* 0x000000ffffc87224 */ /* 0x000fe200078e009f */
[----:B------:R-:W-:Y:S01]  /*261f0*/  FSETP.NEU.AND P1, PT, R6, RZ, PT ;  /* 0x000000ff0600720b */ /* 0x000fe20003f2d000 */
[----:B------:R-:W-:Y:S01]  /*26200*/  IMAD.MOV.U32 R202, RZ, RZ, R161 ;  /* 0x000000ffffca7224 */ /* 0x000fe200078e00a1 */
[----:B------:R-:W-:Y:S01]  /*26210*/  FSEL R4, R4, R3, !P2 ;  /* 0x0000000304047208 */ /* 0x000fe20005000000 */
[----:B------:R-:W-:Y:S01]  /*26220*/  IMAD.MOV.U32 R201, RZ, RZ, R160 ;  /* 0x000000ffffc97224 */ /* 0x000fe200078e00a0 */
[----:B------:R-:W-:Y:S01]  /*26230*/  FSEL R6, RZ, -23, P2 ;  /* 0xc1b80000ff067808 */ /* 0x000fe20001000000 */
[----:B------:R-:W-:Y:S01]  /*26240*/  IMAD.MOV.U32 R204, RZ, RZ, R163 ;  /* 0x000000ffffcc7224 */ /* 0x000fe200078e00a3 */
[C---:B------:R-:W-:Y:S01]  /*26250*/  ISETP.GE.U32.AND P2, PT, R4.reuse, 0x7f800000, PT ;  /* 0x7f8000000400780c */ /* 0x040fe20003f46070 */
[----:B------:R-:W-:-:S02]  /*26260*/  VIADD R0, R4, 0xc0cafb0d ;  /* 0xc0cafb0d04007836 */ /* 0x000fc40000000000 */
[----:B------:R-:W-:Y:S01]  /*26270*/  FMUL R197, R172, 0.25 ;  /* 0x3e800000acc57820 */ /* 0x000fe20000400000 */
[----:B------:R-:W-:Y:S01]  /*26280*/  IMAD.MOV.U32 R203, RZ, RZ, R162 ;  /* 0x000000ffffcb7224 */ /* 0x000fe200078e00a2 */
[----:B------:R-:W-:Y:S01]  /*26290*/  FSETP.GT.AND P3, PT, |R2|, 8.50705917302346158658e+37, PT ;  /* 0x7e8000000200780b */ /* 0x000fe20003f64200 */
[----:B------:R-:W-:Y:S01]  /*262a0*/  IMAD.MOV.U32 R206, RZ, RZ, R165 ;  /* 0x000000ffffce7224 */ /* 0x000fe200078e00a5 */
[----:B------:R-:W-:Y:S01]  /*262b0*/  LOP3.LUT R0, R0, 0xff800000, RZ, 0xc0, !PT ;  /* 0xff80000000007812 */ /* 0x000fe200078ec0ff */
[----:B------:R-:W-:Y:S01]  /*262c0*/  IMAD.MOV.U32 R205, RZ, RZ, R164 ;  /* 0x000000ffffcd7224 */ /* 0x000fe200078e00a4 */
[----:B------:R-:W-:Y:S01]  /*262d0*/  FSEL R197, R197, R172, P3 ;  /* 0x000000acc5c57208 */ /* 0x000fe20001800000 */
[----:B------:R-:W-:Y:S02]  /*262e0*/  IMAD.MOV.U32 R190, RZ, RZ, R167 ;  /* 0x000000ffffbe7224 */ /* 0x000fe400078e00a7 */
[----:B------:R-:W-:Y:S01]  /*262f0*/  IMAD.IADD R7, R4, 0x1, -R0 ;  /* 0x0000000104077824 */ /* 0x000fe200078e0a00 */
[----:B------:R-:W-:Y:S01]  /*26300*/  I2FP.F32.S32 R0, R0 ;  /* 0x0000000000007245 */ /* 0x000fe20000201400 */
[----:B------:R-:W-:-:S02]  /*26310*/  IMAD.MOV.U32 R207, RZ, RZ, R166 ;  /* 0x000000ffffcf7224 */ /* 0x000fc400078e00a6 */
[----:B------:R-:W-:Y:S02]  /*26320*/  IMAD.MOV.U32 R192, RZ, RZ, R169 ;  /* 0x000000ffffc07224 */ /* 0x000fe400078e00a9 */
[----:B------:R-:W-:Y:S01]  /*26330*/  FFMA.FTZ R8, R0, 1.1920928955078125e-07, R6 ;  /* 0x3400000000087823 */ /* 0x000fe20000010006 */
[----:B------:R-:W-:Y:S01]  /*26340*/  FADD R0, R7, -1 ;  /* 0xbf80000007007421 */ /* 0x000fe20000000000 */
[----:B------:R-:W-:Y:S02]  /*26350*/  IMAD.MOV.U32 R208, RZ, RZ, R168 ;  /* 0x000000ffffd07224 */ /* 0x000fe400078e00a8 */
[----:B------:R-:W-:Y:S02]  /*26360*/  IMAD.MOV.U32 R194, RZ, RZ, R171 ;  /* 0x000000ffffc27224 */ /* 0x000fe400078e00ab */
[----:B------:R-:W-:Y:S01]  /*26370*/  FFMA.FTZ R6, R0, R9, -0.16845393180847167969 ;  /* 0xbe2c7f3000067423 */ /* 0x000fe20000010009 */
[----:B------:R-:W-:-:S03]  /*26380*/  IMAD.MOV.U32 R193, RZ, RZ, R170 ;  /* 0x000000ffffc17224 */ /* 0x000fc600078e00aa */
[----:B------:R-:W-:-:S04]  /*26390*/  FFMA.FTZ R6, R0, R6, 0.1716887056827545166 ;  /* 0x3e2fcf2a00067423 */ /* 0x000fc80000010006 */
[----:B------:R-:W-:-:S04]  /*263a0*/  FFMA.FTZ R6, R0, R6, -0.17900948226451873779 ;  /* 0xbe374e4300067423 */ /* 0x000fc80000010006 */
[----:B------:R-:W-:-:S04]  /*263b0*/  FFMA.FTZ R6, R0, R6, 0.20512372255325317383 ;  /* 0x3e520bf400067423 */ /* 0x000fc80000010006 */
[----:B------:R-:W-:-:S04]  /*263c0*/  FFMA.FTZ R6, R0, R6, -0.24046532809734344482 ;  /* 0xbe763c8b00067423 */ /* 0x000fc80000010006 */
[----:B------:R-:W-:-:S04]  /*263d0*/  FFMA.FTZ R6, R0, R6, 0.28857114911079406738 ;  /* 0x3e93bf9900067423 */ /* 0x000fc80000010006 */
[----:B------:R-:W-:-:S04]  /*263e0*/  FFMA.FTZ R6, R0, R6, -0.36067417263984680176 ;  /* 0xbeb8aa4900067423 */ /* 0x000fc80000010006 */
[----:B------:R-:W-:-:S04]  /*263f0*/  FFMA.FTZ R6, R0, R6, 0.48089820146560668945 ;  /* 0x3ef6384a00067423 */ /* 0x000fc80000010006 */
[----:B------:R-:W-:-:S04]  /*26400*/  FFMA.FTZ R6, R0, R6, -0.72134751081466674805 ;  /* 0xbf38aa3b00067423 */ /* 0x000fc80000010006 */
[----:B------:R-:W-:-:S04]  /*26410*/  FMUL R6, R0, R6 ;  /* 0x0000000600067220 */ /* 0x000fc80000400000 */
[----:B------:R-:W-:-:S04]  /*26420*/  FMUL R6, R0, R6 ;  /* 0x0000000600067220 */ /* 0x000fc80000400000 */
[----:B------:R-:W-:-:S04]  /*26430*/  FFMA.FTZ R0, R0, 1.4426950216293334961, R6 ;  /* 0x3fb8aa3b00007823 */ /* 0x000fc80000010006 */
[----:B0-----:R-:W-:Y:S01]  /*26440*/  FADD R5, R8, R0 ;  /* 0x0000000008057221 */ /* 0x001fe20000000000 */
[----:B------:R-:W-:-:S04]  /*26450*/  @P2 IMAD.MOV.U32 R0, RZ, RZ, 0x7f800000 ;  /* 0x7f800000ff002424 */ /* 0x000fc800078e00ff */
[----:B------:R-:W-:-:S05]  /*26460*/  @P2 FFMA.FTZ R5, R4, R0, +INF ;  /* 0x7f80000004052423 */ /* 0x000fca0000010000 */
[----:B------:R0:W-:Y:S01]  /*26470*/  STL [R1+0x200], R5 ;  /* 0x0002000501007387 */ /* 0x0001e20000100800 */
[----:B---3--:R-:W-:-:S03]  /*26480*/  IMAD.MOV.U32 R159, RZ, RZ, R158 ;  /* 0x000000ffff9f7224 */ /* 0x008fc600078e009e */
[----:B------:R-:W3:Y:S04]  /*26490*/  LDL.LU R158, [R1+0xf0] ;  /* 0x0000f000019e7983 */ /* 0x000ee80000300800 */
        /* <DEDUP_REMOVED lines=32> */
[----:B------:R-:W-:Y:S01]  /*266a0*/  FMUL R14, R17, 0.25 ;  /* 0x3e800000110e7820 */ /* 0x000fe20000400000 */
[----:B------:R-:W-:Y:S01]  /*266b0*/  FMUL R10, R12, 0.25 ;  /* 0x3e8000000c0a7820 */ /* 0x000fe20000400000 */
[C---:B------:R-:W-:Y:S01]  /*266c0*/  FSETP.GEU.AND P4, PT, |R2|.reuse, 1.175494350822287508e-38, PT ;  /* 0x008000000200780b */ /* 0x040fe20003f8e200 */
[----:B------:R-:W-:Y:S01]  /*266d0*/  @P3 FMUL R2, R2, 0.25 ;  /* 0x3e80000002023820 */ /* 0x000fe20000400000 */
[----:B------:R-:W-:Y:S01]  /*266e0*/  FMUL R196, R194, 0.25 ;  /* 0x3e800000c2c47820 */ /* 0x000fe20000400000 */
[----:B------:R-:W-:Y:S01]  /*266f0*/  FSEL R14, R14, R17, P3 ;  /* 0x000000110e0e7208 */ /* 0x000fe20001800000 */
        /* <DEDUP_REMOVED lines=9> */
[----:B------:R-:W-:Y:S01]  /*26790*/  @!P4 FMUL R2, R2, 16777216 ;  /* 0x4b8000000202c820 */ /* 0x000fe20000400000 */
        /* <DEDUP_REMOVED lines=12> */
[----:B------:R-:W-:Y:S01]  /*26860*/  @!P4 FMUL R197, R197, 16777216 ;  /* 0x4b800000c5c5c820 */ /* 0x000fe20000400000 */
[----:B------:R-:W-:Y:S01]  /*26870*/  FSEL R22, R22, R153, P3 ;  /* 0x0000009916167208 */ /* 0x000fe20001800000 */
[----:B------:R-:W-:Y:S01]  /*26880*/  FMUL R153, R154, 0.25 ;  /* 0x3e8000009a997820 */ /* 0x000fe20000400000 */
[----:B------:R-:W-:Y:S01]  /*26890*/  FSEL R19, R19, R20, P3 ;  /* 0x0000001413137208 */ /* 0x000fe20001800000 */
[----:B------:R-:W-:Y:S01]  /*268a0*/  FMUL R20, R23, 0.25 ;  /* 0x3e80000017147820 */ /* 0x000fe20000400000 */
        /* <DEDUP_REMOVED lines=8> */
[----:B------:R-:W-:Y:S01]  /*26930*/  @!P4 FMUL R195, R195, 16777216 ;  /* 0x4b800000c3c3c820 */ /* 0x000fe20000400000 */
[----:B------:R-:W-:Y:S01]  /*26940*/  FSEL R154, R154, R157, P3 ;  /* 0x0000009d9a9a7208 */ /* 0x000fe20001800000 */
[----:B------:R-:W-:Y:S01]  /*26950*/  FMUL R0, R206, 0.25 ;  /* 0x3e800000ce007820 */ /* 0x000fe20000400000 */
[----:B------:R-:W-:Y:S01]  /*26960*/  FSEL R23, R23, R152, P3 ;  /* 0x0000009817177208 */ /* 0x000fe20001800000 */
[----:B------:R-:W-:Y:S01]  /*26970*/  FMUL R152, R155, 0.25 ;  /* 0x3e8000009b987820 */ /* 0x000fe20000400000 */
[----:B------:R-:W-:Y:S01]  /*26980*/  FSEL R193, R193, R208, P3 ;  /* 0x000000d0c1c17208 */ /* 0x000fe20001800000 */
[----:B------:R-:W-:Y:S01]  /*26990*/  @!P4 FMUL R194, R194, 16777216 ;  /* 0x4b800000c2c2c820 */ /* 0x000fe20000400000 */
[----:B------:R-:W-:Y:S01]  /*269a0*/  FSEL R190, R190, R207, P3 ;  /* 0x000000cfbebe7208 */ /* 0x000fe20001800000 */
[----:B------:R-:W-:Y:S01]  /*269b0*/  @!P4 FMUL R192, R192, 16777216 ;  /* 0x4b800000c0c0c820 */ /* 0x000fe20000400000 */
[----:B------:R-:W-:Y:S01]  /*269c0*/  FSEL R152, R152, R155, P3 ;  /* 0x0000009b98987208 */ /* 0x000fe20001800000 */
[----:B--2---:R-:W-:Y:S01]  /*269d0*/  FMUL R155, R156, 0.25 ;  /* 0x3e8000009c9b7820 */ /* 0x004fe20000400000 */
[----:B------:R-:W-:Y:S01]  /*269e0*/  FSEL R0, R0, R206, P3 ;  /* 0x000000ce00007208 */ /* 0x000fe20001800000 */
[----:B------:R-:W-:Y:S01]  /*269f0*/  @!P4 FMUL R193, R193, 16777216 ;  /* 0x4b800000c1c1c820 */ /* 0x000fe20000400000 */
[----:B------:R-:W-:Y:S01]  /*26a00*/  @!P4 FMUL R190, R190, 16777216 ;  /* 0x4b800000bebec820 */ /* 0x000fe20000400000 */
        /* <DEDUP_REMOVED lines=15> */
[----:B------:R-:W-:Y:S01]  /*26b00*/  FSETP.NEU.AND P2, PT, R4, RZ, PT ;  /* 0x000000ff0400720b */ /* 0x000fe20003f4d000 */
[----:B------:R-:W-:Y:S01]  /*26b10*/  FMUL R4, R205, 0.25 ;  /* 0x3e800000cd047820 */ /* 0x000fe20000400000 */
[----:B------:R-:W-:Y:S01]  /*26b20*/  FSEL R6, R6, R204, P3 ;  /* 0x000000cc06067208 */ /* 0x000fe20001800000 */
[----:B------:R-:W-:Y:S01]  /*26b30*/  @!P4 FMUL R7, R7, 16777216 ;  /* 0x4b8000000707c820 */ /* 0x000fe20000400000 */
[----:B------:R-:W-:Y:S01]  /*26b40*/  @!P4 FMUL R8, R8, 16777216 ;  /* 0x4b8000000808c820 */ /* 0x000fe20000400000 */
[----:B------:R-:W-:Y:S01]  /*26b50*/  @!P4 FMUL R11, R11, 16777216 ;  /* 0x4b8000000b0bc820 */ /* 0x000fe20000400000 */
[----:B------:R-:W-:Y:S01]  /*26b60*/  FSEL R4, R4, R205, P3 ;  /* 0x000000cd04047208 */ /* 0x000fe20001800000 */
[----:B------:R-:W-:Y:S01]  /*26b70*/  @!P4 FMUL R6, R6, 16777216 ;  /* 0x4b8000000606c820 */ /* 0x000fe20000400000 */
        /* <DEDUP_REMOVED lines=17> */
[----:B---3--:R-:W-:-:S05]  /*26c90*/  FMUL R157, R158, 0.25 ;  /* 0x3e8000009e9d7820 */ /* 0x008fca0000400000 */
[----:B------:R-:W-:Y:S01]  /*26ca0*/  FSEL R157, R157, R158, P3 ;  /* 0x0000009e9d9d7208 */ /* 0x000fe20001800000 */
[----:B----4-:R-:W-:Y:S01]  /*26cb0*/  FMUL R158, R161, 0.25 ;  /* 0x3e800000a19e7820 */ /* 0x010fe20000400000 */
[----:B------:R-:W-:-:S03]  /*26cc0*/  FMUL R159, R160, 0.25 ;  /* 0x3e800000a09f7820 */ /* 0x000fc60000400000 */
[----:B------:R-:W-:Y:S01]  /*26cd0*/  @!P4 FMUL R157, R157, 16777216 ;  /* 0x4b8000009d9dc820 */ /* 0x000fe20000400000 */
[----:B------:R-:W-:Y:S02]  /*26ce0*/  FSEL R158, R158, R161, P3 ;  /* 0x000000a19e9e7208 */ /* 0x000fe40001800000 */
[----:B------:R-:W-:Y:S01]  /*26cf0*/  FSEL R159, R159, R160, P3 ;  /* 0x000000a09f9f7208 */ /* 0x000fe20001800000 */
[----:B------:R-:W-:Y:S01]  /*26d00*/  FMUL R160, R163, 0.25 ;  /* 0x3e800000a3a07820 */ /* 0x000fe20000400000 */
[----:B------:R-:W-:Y:S01]  /*26d10*/  FMUL R161, R162, 0.25 ;  /* 0x3e800000a2a17820 */ /* 0x000fe20000400000 */
[----:B------:R-:W-:Y:S02]  /*26d20*/  @!P4 FMUL R158, R158, 16777216 ;  /* 0x4b8000009e9ec820 */ /* 0x000fe40000400000 */
[----:B------:R-:W-:Y:S01]  /*26d30*/  @!P4 FMUL R159, R159, 16777216 ;  /* 0x4b8000009f9fc820 */ /* 0x000fe20000400000 */
[----:B------:R-:W-:Y:S02]  /*26d40*/  FSEL R160, R160, R163, P3 ;  /* 0x000000a3a0a07208 */ /* 0x000fe40001800000 */
[----:B------:R-:W-:Y:S01]  /*26d50*/  FSEL R161, R161, R162, P3 ;  /* 0x000000a2a1a17208 */ /* 0x000fe20001800000 */
[----:B------:R-:W-:Y:S01]  /*26d60*/  FMUL R162, R165, 0.25 ;  /* 0x3e800000a5a27820 */ /* 0x000fe20000400000 */
[----:B------:R-:W-:Y:S01]  /*26d70*/  FMUL R163, R164, 0.25 ;  /* 0x3e800000a4a37820 */ /* 0x000fe20000400000 */
[----:B------:R-:W-:-:S02]  /*26d80*/  @!P4 FMUL R160, R160, 16777216 ;  /* 0x4b800000a0a0c820 */ /* 0x000fc40000400000 */
        /* <DEDUP_REMOVED lines=79> */
[----:B------:R-:W-:Y:S01]  /*27280*/  FSEL R188, R188, R198, P3 ;  /* 0x000000c6bcbc7208 */ /* 0x000fe20001800000 */
[----:B------:R-:W-:Y:S01]  /*27290*/  FMUL R198, R24, 0.25 ;  /* 0x3e80000018c67820 */ /* 0x000fe20000400000 */
[----:B------:R-:W-:Y:S01]  /*272a0*/  FSEL R189, R189, R191, P3 ;  /* 0x000000bfbdbd7208 */ /* 0x000fe20001800000 */
[----:B------:R-:W-:-:S02]  /*272b0*/  FMUL R191, R25, 0.25 ;  /* 0x3e80000019bf7820 */ /* 0x000fc40000400000 */
[----:B------:R-:W-:Y:S01]  /*272c0*/  @!P4 FMUL R188, R188, 16777216 ;  /* 0x4b800000bcbcc820 */ /* 0x000fe20000400000 */
        /* <DEDUP_REMOVED lines=187> */
[----:B------:R-:W-:Y:S01]  /*27e80*/  @!P4 FMUL R145, R145, 16777216 ;  /* 0x4b8000009191c820 */ /* 0x000fe20000400000 */
[----:B------:R-:W-:-:S02]  /*27e90*/  FSEL R149, R191, R149, P3 ;  /* 0x00000095bf957208 */ /* 0x000fc40001800000 */
[----:B------:R-:W1:Y:S01]  /*27ea0*/  MUFU.RCP R191, R2 ;  /* 0x0000000200bf7308 */ /* 0x000e620000001000 */
[----:B------:R-:W-:Y:S02]  /*27eb0*/  @!P4 FMUL R148, R148, 16777216 ;  /* 0x4b8000009494c820 */ /* 0x000fe40000400000 */
[----:B------:R-:W-:Y:S01]  /*27ec0*/  @!P4 FMUL R149, R149, 16777216 ;  /* 0x4b8000009595c820 */ /* 0x000fe20000400000 */
[C---:B-1----:R-:W-:Y:S01]  /*27ed0*/  FMUL R13, R191.reuse, R197 ;  /* 0x000000c5bf0d7220 */ /* 0x042fe20000400000 */
[C---:B0-----:R-:W-:Y:S01]  /*27ee0*/  FMUL R5, R191.reuse, R196 ;  /* 0x000000c4bf057220 */ /* 0x041fe20000400000 */
[C---:B------:R-:W-:Y:S01]  /*27ef0*/  FMUL R2, R191.reuse, R195 ;  /* 0x000000c3bf027220 */ /* 0x040fe20000400000 */
[C---:B------:R-:W-:Y:S02]  /*27f00*/  FMUL R0, R191.reuse, R0 ;  /* 0x00000000bf007220 */ /* 0x040fe40000400000 */
[----:B------:R0:W-:Y:S04]  /*27f10*/  STL [R1+0x8], R13 ;  /* 0x0000080d01007387 */ /* 0x0001e80000100800 */
[----:B------:R1:W-:Y:S04]  /*27f20*/  STL [R1+0x4], R5 ;  /* 0x0000040501007387 */ /* 0x0003e80000100800 */
[----:B------:R2:W-:Y:S01]  /*27f30*/  STL [R1+0x24], R2 ;  /* 0x0000240201007387 */ /* 0x0005e20000100800 */
[C---:B0-----:R-:W-:Y:S01]  /*27f40*/  FMUL R13, R191.reuse, R194 ;  /* 0x000000c2bf0d7220 */ /* 0x041fe20000400000 */
[----:B-1----:R-:W-:-:S04]  /*27f50*/  FMUL R5, R191, R193 ;  /* 0x000000c1bf057220 */ /* 0x002fc80000400000 */
[----:B------:R0:W-:Y:S01]  /*27f60*/  STL [R1+0x14], R13 ;  /* 0x0000140d01007387 */ /* 0x0001e20000100800 */
[----:B--2---:R-:W-:-:S03]  /*27f70*/  FMUL R2, R191, R192 ;  /* 0x000000c0bf027220 */ /* 0x004fc60000400000 */
[----:B------:R-:W-:Y:S01]  /*27f80*/  STL [R1+0x30], R5 ;  /* 0x0000300501007387 */ /* 0x000fe20000100800 */
[----:B0-----:R-:W-:-:S05]  /*27f90*/  FMUL R13, R191, R190 ;  /* 0x000000bebf0d7220 */ /* 0x001fca0000400000 */
[----:B------:R-:W-:Y:S04]  /*27fa0*/  STL [R1+0x10b8], R13 ;  /* 0x0010b80d01007387 */ /* 0x000fe80000100800 */
[----:B------:R0:W-:Y:S04]  /*27fb0*/  STL [R1+0x20], R2 ;  /* 0x0000200201007387 */ /* 0x0001e80000100800 */
[----:B0-----:R-:W2:Y:S04]  /*27fc0*/  LDL.LU R2, [R1+0xc] ;  /* 0x00000c0001027983 */ /* 0x001ea80000300800 */
[----:B------:R-:W3:Y:S04]  /*27fd0*/  LDL.LU R13, [R1+0x1c] ;  /* 0x00001c00010d7983 */ /* 0x000ee80000300800 */
[----:B------:R-:W-:Y:S04]  /*27fe0*/  STL [R1+0x10], R0 ;  /* 0x0000100001007387 */ /* 0x000fe80000100800 */
[----:B------:R-:W4:Y:S04]  /*27ff0*/  LDL.LU R190, [R1+0x18] ;  /* 0x0000180001be7983 */ /* 0x000f280000300800 */
[----:B------:R-:W2:Y:S04]  /*28000*/  LDL.LU R192, [R1+0x2c] ;  /* 0x00002c0001c07983 */ /* 0x000ea80000300800 */
        /* <DEDUP_REMOVED lines=51> */
[----:B------:R-:W3:Y:S01]  /*28340*/  LDL.LU R244, [R1+0x1cc] ;  /* 0x0001cc0001f47983 */ /* 0x000ee20000300800 */
[----:B------:R-:W-:-:S03]  /*28350*/  FMUL R5, R191, R4 ;  /* 0x00000004bf057220 */ /* 0x000fc60000400000 */
[----:B------:R-:W3:Y:S04]  /*28360*/  LDL.LU R245, [R1+0x1c8] ;  /* 0x0001c80001f57983 */ /* 0x000ee80000300800 */
[----:B------:R-:W3:Y:S04]  /*28370*/  LDL.LU R246, [R1+0x1dc] ;  /* 0x0001dc0001f67983 */ /* 0x000ee80000300800 */
[----:B------:R-:W3:Y:S04]  /*28380*/  LDL.LU R247, [R1+0x1d8] ;  /* 0x0001d80001f77983 */ /* 0x000ee80000300800 */
[----:B------:R-:W3:Y:S04]  /*28390*/  LDL.LU R248, [R1+0x1ec] ;  /* 0x0001ec0001f87983 */ /* 0x000ee80000300800 */
[----:B------:R-:W3:Y:S04]  /*283a0*/  LDL.LU R249, [R1+0x1e8] ;  /* 0x0001e80001f97983 */ /* 0x000ee80000300800 */
[----:B------:R-:W3:Y:S04]  /*283b0*/  LDL.LU R250, [R1+0x1fc] ;  /* 0x0001fc0001fa7983 */ /* 0x000ee80000300800 */
[----:B------:R-:W3:Y:S01]  /*283c0*/  LDL.LU R251, [R1+0x1f8] ;  /* 0x0001f80001fb7983 */ /* 0x000ee20000300800 */
[C---:B------:R-:W-:Y:S01]  /*283d0*/  FMUL R6, R191.reuse, R6 ;  /* 0x00000006bf067220 */ /* 0x040fe20000400000 */
[C---:B------:R-:W-:Y:S01]  /*283e0*/  FMUL R7, R191.reuse, R7 ;  /* 0x00000007bf077220 */ /* 0x040fe20000400000 */
[C---:B------:R-:W-:Y:S01]  /*283f0*/  FMUL R8, R191.reuse, R8 ;  /* 0x00000008bf087220 */ /* 0x040fe20000400000 */
[C---:B------:R-:W-:Y:S01]  /*28400*/  FMUL R9, R191.reuse, R9 ;  /* 0x00000009bf097220 */ /* 0x040fe20000400000 */
[----:B------:R-:W-:Y:S01]  /*28410*/  STL [R1+0x10bc], R5 ;  /* 0x0010bc0501007387 */ /* 0x000fe20000100800 */
        /* <DEDUP_REMOVED lines=11> */
[----:B------:R0:W-:Y:S01]  /*284d0*/  STL [R1+0x10c8], R8 ;  /* 0x0010c80801007387 */ /* 0x0001e20000100800 */
[C---:B------:R-:W-:Y:S01]  /*284e0*/  FMUL R20, R191.reuse, R20 ;  /* 0x00000014bf147220 */ /* 0x040fe20000400000 */
[C---:B------:R-:W-:Y:S01]  /*284f0*/  FMUL R21, R191.reuse, R21 ;  /* 0x00000015bf157220 */ /* 0x040fe20000400000 */
[C---:B------:R-:W-:Y:S01]  /*28500*/  FMUL R22, R191.reuse, R22 ;  /* 0x00000016bf167220 */ /* 0x040fe20000400000 */
[----:B------:R1:W-:Y:S01]  /*28510*/  STL [R1+0x10cc], R9 ;  /* 0x0010cc0901007387 */ /* 0x0003e20000100800 */
[C---:B------:R-:W-:Y:S01]  /*28520*/  FMUL R23, R191.reuse, R23 ;  /* 0x00000017bf177220 */ /* 0x040fe20000400000 */
[C---:B------:R-:W-:Y:S01]  /*28530*/  FMUL R152, R191.reuse, R152 ;  /* 0x00000098bf987220 */ /* 0x040fe20000400000 */
[C---:B------:R-:W-:Y:S01]  /*28540*/  FMUL R153, R191.reuse, R153 ;  /* 0x00000099bf997220 */ /* 0x040fe20000400000 */
[C---:B------:R-:W-:Y:S01]  /*28550*/  FMUL R154, R191.reuse, R154 ;  /* 0x0000009abf9a7220 */ /* 0x040fe20000400000 */
[C---:B------:R-:W-:Y:S01]  /*28560*/  FMUL R155, R191.reuse, R155 ;  /* 0x0000009bbf9b7220 */ /* 0x040fe20000400000 */
[----:B0-----:R-:W3:Y:S01]  /*28570*/  LDL.LU R8, [R1+0x8] ;  /* 0x0000080001087983 */ /* 0x001ee20000300800 */
[C---:B------:R-:W-:Y:S01]  /*28580*/  FMUL R156, R191.reuse, R156 ;  /* 0x0000009cbf9c7220 */ /* 0x040fe20000400000 */
[C---:B------:R-:W-:Y:S01]  /*28590*/  FMUL R157, R191.reuse, R157 ;  /* 0x0000009dbf9d7220 */ /* 0x040fe20000400000 */
[C---:B------:R-:W-:Y:S01]  /*285a0*/  FMUL R158, R191.reuse, R158 ;  /* 0x0000009ebf9e7220 */ /* 0x040fe20000400000 */
[----:B------:R-:W3:Y:S01]  /*285b0*/  LDL.LU R6, [R1+0x4] ;  /* 0x0000040001067983 */ /* 0x000ee20000300800 */
[C---:B------:R-:W-:Y:S01]  /*285c0*/  FMUL R159, R191.reuse, R159 ;  /* 0x0000009fbf9f7220 */ /* 0x040fe20000400000 */
        /* <DEDUP_REMOVED lines=27> */
[----:B----4-:R-:W-:Y:S01]  /*28780*/  FMUL R4, R190, 0.25 ;  /* 0x3e800000be047820 */ /* 0x010fe20000400000 */
[C---:B------:R-:W-:Y:S01]  /*28790*/  FMUL R187, R191.reuse, R187 ;  /* 0x000000bbbfbb7220 */ /* 0x040fe20000400000 */
[C---:B------:R-:W-:Y:S01]  /*287a0*/  FMUL R188, R191.reuse, R188 ;  /* 0x000000bcbfbc7220 */ /* 0x040fe20000400000 */
[C---:B------:R-:W-:Y:S01]  /*287b0*/  FMUL R189, R191.reuse, R189 ;  /* 0x000000bdbfbd7220 */ /* 0x040fe20000400000 */
[C---:B------:R-:W-:Y:S01]  /*287c0*/  FMUL R25, R191.reuse, R25 ;  /* 0x00000019bf197220 */ /* 0x040fe20000400000 */
[----:B------:R-:W-:Y:S01]  /*287d0*/  FSEL R4, R4, R190, P0 ;  /* 0x000000be04047208 */ /* 0x000fe20000000000 */
[----:B--2---:R-:W-:Y:S01]  /*287e0*/  FMUL R190, R192, 0.25 ;  /* 0x3e800000c0be7820 */ /* 0x004fe20000400000 */
[C---:B------:R-:W-:Y:S01]  /*287f0*/  FMUL R24, R191.reuse, R24 ;  /* 0x00000018bf187220 */ /* 0x040fe20000400000 */
[C---:B------:R-:W-:Y:S01]  /*28800*/  FMUL R29, R191.reuse, R29 ;  /* 0x0000001dbf1d7220 */ /* 0x040fe20000400000 */
[C---:B------:R-:W-:Y:S01]  /*28810*/  FMUL R28, R191.reuse, R28 ;  /* 0x0000001cbf1c7220 */ /* 0x040fe20000400000 */
[C---:B------:R-:W-:Y:S01]  /*28820*/  FMUL R33, R191.reuse, R33 ;  /* 0x00000021bf217220 */ /* 0x040fe20000400000 */
[----:B------:R-:W-:Y:S01]  /*28830*/  FSEL R190, R190, R192, P0 ;  /* 0x000000c0bebe7208 */ /* 0x000fe20000000000 */
[----:B---3--:R-:W-:Y:S01]  /*28840*/  FMUL R192, R194, 0.25 ;  /* 0x3e800000c2c07820 */ /* 0x008fe20000400000 */
[C---:B------:R-:W-:Y:S01]  /*28850*/  FMUL R32, R191.reuse, R32 ;  /* 0x00000020bf207220 */ /* 0x040fe20000400000 */
[C---:B------:R-:W-:Y:S01]  /*28860*/  FMUL R37, R191.reuse, R37 ;  /* 0x00000025bf257220 */ /* 0x040fe20000400000 */
[C---:B------:R-:W-:Y:S01]  /*28870*/  FMUL R36, R191.reuse, R36 ;  /* 0x00000024bf247220 */ /* 0x040fe20000400000 */
[C---:B------:R-:W-:Y:S01]  /*28880*/  FMUL R41, R191.reuse, R41 ;  /* 0x00000029bf297220 */ /* 0x040fe20000400000 */
[----:B------:R-:W-:Y:S01]  /*28890*/  FSEL R192, R192, R194, P0 ;  /* 0x000000c2c0c07208 */ /* 0x000fe20000000000 */
[C---:B------:R-:W-:Y:S01]  /*288a0*/  FMUL R40, R191.reuse, R40 ;  /* 0x00000028bf287220 */ /* 0x040fe20000400000 */
[C---:B------:R-:W-:Y:S01]  /*288b0*/  FMUL R45, R191.reuse, R45 ;  /* 0x0000002dbf2d7220 */ /* 0x040fe20000400000 */
[----:B------:R-:W-:Y:S01]  /*288c0*/  FMUL R194, R196, 0.25 ;  /* 0x3e800000c4c27820 */ /* 0x000fe20000400000 */
        /* <DEDUP_REMOVED lines=19> */
[----:B------:R-:W-:Y:S01]  /*28a00*/  FMUL R77, R191, R77 ;  /* 0x0000004dbf4d7220 */ /* 0x000fe20000400000 */
[----:B------:R-:W-:Y:S01]  /*28a10*/  FSEL R198, R198, R200, P0 ;  /* 0x000000c8c6c67208 */ /* 0x000fe20000000000 */
[----:B------:R-:W-:Y:S01]  /*28a20*/  FMUL R200, R201, 0.25 ;  /* 0x3e800000c9c87820 */ /* 0x000fe20000400000 */
[C---:B------:R-:W-:Y:S01]  /*28a30*/  FMUL R76, R191.reuse, R76 ;  /* 0x0000004cbf4c7220 */ /* 0x040fe20000400000 */
[C---:B------:R-:W-:Y:S01]  /*28a40*/  FMUL R81, R191.reuse, R81 ;  /* 0x00000051bf517220 */ /* 0x040fe20000400000 */
[C---:B------:R-:W-:Y:S01]  /*28a50*/  FMUL R80, R191.reuse, R80 ;  /* 0x00000050bf507220 */ /* 0x040fe20000400000 */
[C---:B------:R-:W-:Y:S01]  /*28a60*/  FMUL R85, R191.reuse, R85 ;  /* 0x00000055bf557220 */ /* 0x040fe20000400000 */
[----:B------:R-:W-:Y:S01]  /*28a70*/  FSEL R200, R200, R201, P0 ;  /* 0x000000c9c8c87208 */ /* 0x000fe20000000000 */
        /* <DEDUP_REMOVED lines=49> */
[----:B------:R-:W-:Y:S01]  /*28d90*/  FMUL R148, R191, R148 ;  /* 0x00000094bf947220 */ /* 0x000fe20000400000 */
[----:B------:R-:W-:Y:S01]  /*28da0*/  FMUL R191, R193, 0.25 ;  /* 0x3e800000c1bf7820 */ /* 0x000fe20000400000 */
[----:B------:R-:W-:Y:S01]  /*28db0*/  FSETP.GEU.AND P3, PT, |R3|, 1.175494350822287508e-38, PT ;  /* 0x008000000300780b */ /* 0x000fe20003f6e200 */
[----:B------:R-:W0:Y:S01]  /*28dc0*/  S2R R7, SR_TID.X ;  /* 0x0000000000077919 */ /* 0x000e220000002100 */
[----:B------:R-:W-:Y:S01]  /*28dd0*/  FSEL R209, R209, R210, P0 ;  /* 0x000000d2d1d17208 */ /* 0x000fe20000000000 */
[----:B------:R-:W-:Y:S01]  /*28de0*/  FMUL R210, R211, 0.25 ;  /* 0x3e800000d3d27820 */ /* 0x000fe20000400000 */
[----:B------:R-:W-:Y:S01]  /*28df0*/  FSEL R191, R191, R193, P0 ;  /* 0x000000c1bfbf7208 */ /* 0x000fe20000000000 */
[----:B------:R-:W-:Y:S01]  /*28e00*/  FMUL R193, R195, 0.25 ;  /* 0x3e800000c3c17820 */ /* 0x000fe20000400000 */
[----:B------:R-:W-:Y:S01]  /*28e10*/  FMUL R0, R2, 0.25 ;  /* 0x3e80000002007820 */ /* 0x000fe20000400000 */
[----:B------:R-:W2:Y:S01]  /*28e20*/  LDL.LU R5, [R1+0x14] ;  /* 0x0000140001057983 */ /* 0x000ea20000300800 */
[----:B------:R-:W-:Y:S01]  /*28e30*/  FSEL R210, R210, R211, P0 ;  /* 0x000000d3d2d27208 */ /* 0x000fe20000000000 */
[----:B------:R-:W-:Y:S01]  /*28e40*/  FMUL R211, R212, 0.25 ;  /* 0x3e800000d4d37820 */ /* 0x000fe20000400000 */
[----:B------:R-:W-:Y:S01]  /*28e50*/  @P0 FMUL R3, R3, 0.25 ;  /* 0x3e80000003030820 */ /* 0x000fe20000400000 */
[----:B------:R-:W-:Y:S01]  /*28e60*/  FSEL R193, R193, R195, P0 ;  /* 0x000000c3c1c17208 */ /* 0x000fe20000000000 */
[----:B------:R-:W-:Y:S01]  /*28e70*/  FMUL R195, R197, 0.25 ;  /* 0x3e800000c5c37820 */ /* 0x000fe20000400000 */
[----:B------:R-:W-:-:S02]  /*28e80*/  FSEL R0, R0, R2, P0 ;  /* 0x0000000200007208 */ /* 0x000fc40000000000 */
[----:B------:R-:W-:Y:S01]  /*28e90*/  FSEL R211, R211, R212, P0 ;  /* 0x000000d4d3d37208 */ /* 0x000fe20000000000 */
[----:B------:R-:W-:Y:S01]  /*28ea0*/  FMUL R212, R213, 0.25 ;  /* 0x3e800000d5d47820 */ /* 0x000fe20000400000 */
[----:B------:R-:W-:Y:S01]  /*28eb0*/  @!P3 FMUL R3, R3, 16777216 ;  /* 0x4b8000000303b820 */ /* 0x000fe20000400000 */
[----:B------:R-:W-:Y:S01]  /*28ec0*/  FSEL R195, R195, R197, P0 ;  /* 0x000000c5c3c37208 */ /* 0x000fe20000000000 */
[----:B------:R-:W-:Y:S01]  /*28ed0*/  FMUL R197, R252, 0.25 ;  /* 0x3e800000fcc57820 */ /* 0x000fe20000400000 */
[----:B------:R-:W-:Y:S01]  /*28ee0*/  FMUL R2, R13, 0.25 ;  /* 0x3e8000000d027820 */ /* 0x000fe20000400000 */
[----:B------:R-:W-:Y:S01]  /*28ef0*/  FSEL R212, R212, R213, P0 ;  /* 0x000000d5d4d47208 */ /* 0x000fe20000000000 */
[----:B------:R-:W-:Y:S01]  /*28f00*/  FMUL R213, R214, 0.25 ;  /* 0x3e800000d6d57820 */ /* 0x000fe20000400000 */
[----:B------:R-:W3:Y:S01]  /*28f10*/  MUFU.RCP R3, R3 ;  /* 0x0000000300037308 */ /* 0x000ee20000001000 */
[----:B------:R-:W-:Y:S02]  /*28f20*/  FSEL R197, R197, R252, P0 ;  /* 0x000000fcc5c57208 */ /* 0x000fe40000000000 */
[----:B------:R-:W-:-:S02]  /*28f30*/  FSEL R2, R2, R13, P0 ;  /* 0x0000000d02027208 */ /* 0x000fc40000000000 */
[----:B------:R-:W-:Y:S01]  /*28f40*/  FSEL R213, R213, R214, P0 ;  /* 0x000000d6d5d57208 */ /* 0x000fe20000000000 */
[----:B------:R-:W-:Y:S01]  /*28f50*/  FMUL R214, R215, 0.25 ;  /* 0x3e800000d7d67820 */ /* 0x000fe20000400000 */
[----:B------:R-:W-:Y:S01]  /*28f60*/  FMUL R252, R151, 0.25 ;  /* 0x3e80000097fc7820 */ /* 0x000fe20000400000 */
[----:B------:R-:W-:Y:S01]  /*28f70*/  @!P3 FMUL R199, R199, 16777216 ;  /* 0x4b800000c7c7b820 */ /* 0x000fe20000400000 */
[----:B------:R-:W-:Y:S01]  /*28f80*/  @!P3 FMUL R0, R0, 16777216 ;  /* 0x4b8000000000b820 */ /* 0x000fe20000400000 */
[----:B------:R-:W-:Y:S01]  /*28f90*/  @!P3 FMUL R4, R4, 16777216 ;  /* 0x4b8000000404b820 */ /* 0x000fe20000400000 */
[----:B------:R-:W-:Y:S01]  /*28fa0*/  FSEL R214, R214, R215, P0 ;  /* 0x000000d7d6d67208 */ /* 0x000fe20000000000 */
[----:B------:R-:W-:Y:S01]  /*28fb0*/  FMUL R215, R216, 0.25 ;  /* 0x3e800000d8d77820 */ /* 0x000fe20000400000 */
[----:B------:R-:W-:Y:S01]  /*28fc0*/  @!P3 FMUL R190, R190, 16777216 ;  /* 0x4b800000bebeb820 */ /* 0x000fe20000400000 */
        /* <DEDUP_REMOVED lines=31> */
[----:B------:R-:W4:Y:S02]  /*291c0*/  LDL.LU R13, [R1+0x20] ;  /* 0x00002000010d7983 */ /* 0x000f240000300800 */
[----:B------:R-:W-:Y:S01]  /*291d0*/  FSEL R220, R220, R221, P0 ;  /* 0x000000dddcdc7208 */ /* 0x000fe20000000000 */
[----:B------:R-:W-:-:S05]  /*291e0*/  FMUL R221, R222, 0.25 ;  /* 0x3e800000dedd7820 */ /* 0x000fca0000400000 */
        /* <DEDUP_REMOVED lines=183> */
[----:B------:R-:W-:Y:S01]  /*29d60*/  FMUL R251, R150, 0.25 ;  /* 0x3e80000096fb7820 */ /* 0x000fe20000400000 */
[----:B------:R-:W-:-:S04]  /*29d70*/  FSEL R151, R252, R151, P0 ;  /* 0x00000097fc977208 */ /* 0x000fc80000000000 */
        /* <DEDUP_REMOVED lines=104> */
[C---:B---3--:R-:W-:Y:S01]  /*2a400*/  FMUL R251, R3.reuse, R150 ;  /* 0x0000009603fb7220 */ /* 0x048fe20000400000 */
        /* <DEDUP_REMOVED lines=126> */
[----:B------:R-:W-:Y:S01]  /*2abf0*/  FMUL R151, R3, R151 ;  /* 0x0000009703977220 */ /* 0x000fe20000400000 */
[----:B------:R-:W-:Y:S01]  /*2ac00*/  F2FP.SATFINITE.E4M3.F32.PACK_AB_MERGE_C R150, R6, R8, RZ ;  /* 0x000000080696723e */ /* 0x000fe200048070ff */
[C---:B0-----:R-:W-:Y:S01]  /*2ac10*/  IMAD.SHL.U32 R3, R7.reuse, 0x8, RZ ;  /* 0x0000000807037824 */ /* 0x041fe200078e00ff */
[----:B------:R-:W-:-:S02]  /*2ac20*/  LOP3.LUT R252, R7, 0x7, RZ, 0xc0, !PT ;  /* 0x0000000707fc7812 */ /* 0x000fc400078ec0ff */
[C---:B------:R-:W-:Y:S01]  /*2ac30*/  LOP3.LUT R6, R7.reuse, 0x8, RZ, 0xc0, !PT ;  /* 0x0000000807067812 */ /* 0x040fe200078ec0ff */
[----:B------:R-:W-:Y:S02]  /*2ac40*/  IMAD.SHL.U32 R7, R7, 0x4, RZ ;  /* 0x0000000407077824 */ /* 0x000fe400078e00ff */
[C---:B------:R-:W-:Y:S01]  /*2ac50*/  IMAD.SHL.U32 R8, R252.reuse, 0x10, RZ ;  /* 0x00000010fc087824 */ /* 0x040fe200078e00ff */
[----:B------:R-:W-:Y:S02]  /*2ac60*/  LEA R252, R252, UR5, 0x3 ;  /* 0x00000005fcfc7c11 */ /* 0x000fe4000f8e18ff */
[----:B------:R-:W-:Y:S02]  /*2ac70*/  LOP3.LUT R7, R7, 0x1c0, RZ, 0xc0, !PT ;  /* 0x000001c007077812 */ /* 0x000fe400078ec0ff */
[----:B-1----:R-:W-:Y:S02]  /*2ac80*/  LOP3.LUT R9, R3, 0x780, RZ, 0xc0, !PT ;  /* 0x0000078003097812 */ /* 0x002fe400078ec0ff */
[----:B------:R-:W-:Y:S01]  /*2ac90*/  LEA R3, R6, UR5, 0x8 ;  /* 0x0000000506037c11 */ /* 0x000fe2000f8e40ff */
[----:B------:R-:W-:-:S03]  /*2aca0*/  IMAD.IADD R252, R7, 0x1, R252 ;  /* 0x0000000107fc7824 */ /* 0x000fc600078e02fc */
[----:B------:R-:W-:Y:S02]  /*2acb0*/  IADD3 R3, R8, R3, R9 ;  /* 0x0000000308037210 */ /* 0x000fe40007ffe009 */
[----:B------:R-:W-:Y:S01]  /*2acc0*/  LEA.HI R252, R6, R252, RZ, 0x1f ;  /* 0x000000fc06fc7211 */ /* 0x000fe200078ff8ff */
[----:B------:R-:W3:Y:S04]  /*2acd0*/  LDL.LU R9, [R1+0x10cc] ;  /* 0x0010cc0001097983 */ /* 0x000ee80000300800 */
[----:B------:R-:W4:Y:S01]  /*2ace0*/  LDL.LU R8, [R1+0x10c8] ;  /* 0x0010c80001087983 */ /* 0x000f220000300800 */
[----:B------:R-:W-:-:S03]  /*2acf0*/  F2FP.SATFINITE.E4M3.F32.PACK_AB_MERGE_C R0, R0, R199, RZ ;  /* 0x000000c70000723e */ /* 0x000fc600048070ff */
[----:B------:R-:W4:Y:S04]  /*2ad00*/  LDL.LU R7, [R1+0x10c4] ;  /* 0x0010c40001077983 */ /* 0x000f280000300800 */
[----:B------:R-:W3:Y:S04]  /*2ad10*/  LDL.LU R6, [R1+0x10c0] ;  /* 0x0010c00001067983 */ /* 0x000ee80000300800 */
[----:B------:R0:W-:Y:S04]  /*2ad20*/  STL [R1+0x4], R252 ;  /* 0x000004fc01007387 */ /* 0x0001e80000100800 */
[----:B0-----:R-:W3:Y:S04]  /*2ad30*/  LDL.LU R252, [R1+0x10] ;  /* 0x0000100001fc7983 */ /* 0x001ee80000300800 */
[----:B------:R-:W2:Y:S01]  /*2ad40*/  LDL.LU R199, [R1+0x24] ;  /* 0x0000240001c77983 */ /* 0x000ea20000300800 */
[----:B------:R-:W-:-:S02]  /*2ad50*/  F2FP.SATFINITE.E4M3.F32.PACK_AB_MERGE_C R2, R2, R4, RZ ;  /* 0x000000040202723e */ /* 0x000fc400048070ff */
[----:B--2---:R-:W-:Y:S02]  /*2ad60*/  F2FP.SATFINITE.E4M3.F32.PACK_AB_MERGE_C R199, R199, R5, RZ ;  /* 0x00000005c7c7723e */ /* 0x004fe400048070ff */
[----:B------:R-:W2:Y:S04]  /*2ad70*/  LDL.LU R5, [R1+0x10bc] ;  /* 0x0010bc0001057983 */ /* 0x000ea80000300800 */
[----:B------:R-:W2:Y:S01]  /*2ad80*/  LDL.LU R4, [R1+0x30] ;  /* 0x0000300001047983 */ /* 0x000ea20000300800 */
[----:B------:R-:W-:Y:S02]  /*2ad90*/  F2FP.SATFINITE.E4M3.F32.PACK_AB_MERGE_C R194, R194, R195, RZ ;  /* 0x000000c3c2c2723e */ /* 0x000fe400048070ff */
[----:B----4-:R-:W-:Y:S02]  /*2ada0*/  F2FP.SATFINITE.E4M3.F32.PACK_AB_MERGE_C R7, R7, R8, RZ ;  /* 0x000000080707723e */ /* 0x010fe400048070ff */
[----:B------:R-:W-:-:S02]  /*2adb0*/  F2FP.SATFINITE.E4M3.F32.PACK_AB_MERGE_C R196, R196, R197, RZ ;  /* 0x000000c5c4c4723e */ /* 0x000fc400048070ff */
[----:B---3--:R-:W-:Y:S02]  /*2adc0*/  F2FP.SATFINITE.E4M3.F32.PACK_AB_MERGE_C R9, R9, R10, RZ ;  /* 0x0000000a0909723e */ /* 0x008fe400048070ff */
[----:B------:R-:W-:Y:S02]  /*2add0*/  F2FP.SATFINITE.E4M3.F32.PACK_AB_MERGE_C R198, R198, R200, RZ ;  /* 0x000000c8c6c6723e */ /* 0x000fe400048070ff */
[----:B------:R-:W-:Y:S02]  /*2ade0*/  F2FP.SATFINITE.E4M3.F32.PACK_AB_MERGE_C R16, R16, R17, RZ ;  /* 0x000000111010723e */ /* 0x000fe400048070ff */
[----:B------:R-:W-:Y:S02]  /*2adf0*/  F2FP.SATFINITE.E4M3.F32.PACK_AB_MERGE_C R8, R37, R36, RZ ;  /* 0x000000242508723e */ /* 0x000fe400048070ff */
[----:B------:R-:W-:Y:S02]  /*2ae00*/  LOP3.LUT R150, R150, 0xffff, RZ, 0xc0, !PT ;  /* 0x0000ffff96967812 */ /* 0x000fe400078ec0ff */
[----:B------:R-:W-:-:S02]  /*2ae10*/  LOP3.LUT R199, R199, 0xffff, RZ, 0xc0, !PT ;  /* 0x0000ffffc7c77812 */ /* 0x000fc400078ec0ff */
[----:B------:R-:W-:Y:S02]  /*2ae20*/  LOP3.LUT R194, R194, 0xffff, RZ, 0xc0, !PT ;  /* 0x0000ffffc2c27812 */ /* 0x000fe400078ec0ff */
[----:B------:R-:W-:Y:S02]  /*2ae30*/  LOP3.LUT R7, R7, 0xffff, RZ, 0xc0, !PT ;  /* 0x0000ffff07077812 */ /* 0x000fe400078ec0ff */
[----:B------:R-:W-:Y:S02]  /*2ae40*/  LOP3.LUT R17, R196, 0xffff, RZ, 0xc0, !PT ;  /* 0x0000ffffc4117812 */ /* 0x000fe400078ec0ff */
[----:B------:R-:W-:Y:S02]  /*2ae50*/  LOP3.LUT R36, R9, 0xffff, RZ, 0xc0, !PT ;  /* 0x0000ffff09247812 */ /* 0x000fe400078ec0ff */
[----:B------:R-:W-:Y:S02]  /*2ae60*/  LOP3.LUT R198, R198, 0xffff, RZ, 0xc0, !PT ;  /* 0x0000ffffc6c67812 */ /* 0x000fe400078ec0ff */
[----:B------:R-:W-:-:S02]  /*2ae70*/  F2FP.SATFINITE.E4M3.F32.PACK_AB_MERGE_C R190, R190, R191, RZ ;  /* 0x000000bfbebe723e */ /* 0x000fc400048070ff */
[----:B------:R-:W-:Y:S02]  /*2ae80*/  F2FP.SATFINITE.E4M3.F32.PACK_AB_MERGE_C R14, R14, R15, RZ ;  /* 0x0000000f0e0e723e */ /* 0x000fe400048070ff */
[----:B------:R-:W-:Y:S02]  /*2ae90*/  F2FP.SATFINITE.E4M3.F32.PACK_AB_MERGE_C R22, R22, R23, RZ ;  /* 0x000000171616723e */ /* 0x000fe400048070ff */
[----:B------:R-:W-:Y:S02]  /*2aea0*/  LOP3.LUT R15, R2, 0xffff, RZ, 0xc0, !PT ;  /* 0x0000ffff020f7812 */ /* 0x000fe400078ec0ff */
[----:B------:R-:W-:Y:S02]  /*2aeb0*/  F2FP.SATFINITE.E4M3.F32.PACK_AB_MERGE_C R20, R20, R21, RZ ;  /* 0x000000151414723e */ /* 0x000fe400048070ff */
[----:B------:R-:W-:Y:S02]  /*2aec0*/  F2FP.SATFINITE.E4M3.F32.PACK_AB_MERGE_C R10, R39, R38, RZ ;  /* 0x00000026270a723e */ /* 0x000fe400048070ff */
[----:B------:R-:W-:-:S02]  /*2aed0*/  PRMT R23, R150, 0x3340, R199 ;  /* 0x0000334096177816 */ /* 0x000fc400000000c7 */
[--C-:B------:R-:W-:Y:S02]  /*2aee0*/  PRMT R38, R36, 0x3340, R1.reuse ;  /* 0x0000334024267816 */ /* 0x100fe40000000001 */
[----:B------:R-:W-:Y:S02]  /*2aef0*/  PRMT R196, R198, 0x3340, R1 ;  /* 0x00003340c6c47816 */ /* 0x000fe40000000001 */
[----:B------:R-:W-:Y:S02]  /*2af00*/  PRMT R9, R194, 0x3340, R17 ;  /* 0x00003340c2097816 */ /* 0x000fe40000000011 */
[----:B------:R-:W-:Y:S02]  /*2af10*/  F2FP.SATFINITE.E4M3.F32.PACK_AB_MERGE_C R203, R203, R204, RZ ;  /* 0x000000cccbcb723e */ /* 0x000fe400048070ff */
[----:B------:R-:W-:Y:S02]  /*2af20*/  F2FP.SATFINITE.E4M3.F32.PACK_AB_MERGE_C R205, R205, R206, RZ ;  /* 0x000000cecdcd723e */ /* 0x000fe400048070ff */
[----:B------:R-:W-:-:S02]  /*2af30*/  F2FP.SATFINITE.E4M3.F32.PACK_AB_MERGE_C R207, R207, R208, RZ ;  /* 0x000000d0cfcf723e */ /* 0x000fc400048070ff */
[----:B--2---:R-:W-:Y:S02]  /*2af40*/  F2FP.SATFINITE.E4M3.F32.PACK_AB_MERGE_C R4, R4, R13, RZ ;  /* 0x0000000d0404723e */ /* 0x004fe400048070ff */
[----:B------:R-:W2:Y:S01]  /*2af50*/  LDL.LU R13, [R1+0x10b8] ;  /* 0x0010b800010d7983 */ /* 0x000ea20000300800 */
[----:B------:R-:W-:Y:S02]  /*2af60*/  F2FP.SATFINITE.E4M3.F32.PACK_AB_MERGE_C R6, R5, R6, RZ ;  /* 0x000000060506723e */ /* 0x000fe400048070ff */
[----:B------:R-:W-:Y:S02]  /*2af70*/  LOP3.LUT R4, R4, 0xffff, RZ, 0xc0, !PT ;  /* 0x0000ffff04047812 */ /* 0x000fe400078ec0ff */
[----:B------:R-:W-:Y:S02]  /*2af80*/  LOP3.LUT R6, R6, 0xffff, RZ, 0xc0, !PT ;  /* 0x0000ffff06067812 */ /* 0x000fe400078ec0ff */
[----:B------:R-:W-:Y:S02]  /*2af90*/  PRMT R2, R4, 0x3340, R1 ;  /* 0x0000334004027816 */ /* 0x000fe40000000001 */
[----:B------:R-:W-:-:S02]  /*2afa0*/  PRMT R21, R6, 0x3340, R7 ;  /* 0x0000334006157816 */ /* 0x000fc40000000007 */
[----:B------:R-:W-:Y:S02]  /*2afb0*/  LOP3.LUT R0, R0, 0xffff, RZ, 0xc0, !PT ;  /* 0x0000ffff00007812 */ /* 0x000fe400078ec0ff */
[----:B------:R-:W-:Y:S02]  /*2afc0*/  LOP3.LUT R190, R190, 0xffff, RZ, 0xc0, !PT ;  /* 0x0000ffffbebe7812 */ /* 0x000fe400078ec0ff */
[----:B------:R-:W-:Y:S02]  /*2afd0*/  F2FP.SATFINITE.E4M3.F32.PACK_AB_MERGE_C R152, R152, R153, RZ ;  /* 0x000000999898723e */ /* 0x000fe400048070ff */
[----:B------:R-:W-:Y:S02]  /*2afe0*/  F2FP.SATFINITE.E4M3.F32.PACK_AB_MERGE_C R154, R154, R155, RZ ;  /* 0x0000009b9a9a723e */ /* 0x000fe400048070ff */
[----:B------:R-:W-:Y:S02]  /*2aff0*/  F2FP.SATFINITE.E4M3.F32.PACK_AB_MERGE_C R158, R158, R159, RZ ;  /* 0x0000009f9e9e723e */ /* 0x000fe400048070ff */
[----:B------:R-:W-:-:S02]  /*2b000*/  F2FP.SATFINITE.E4M3.F32.PACK_AB_MERGE_C R160, R160, R161, RZ ;  /* 0x000000a1a0a0723e */ /* 0x000fc400048070ff */
[----:B------:R-:W-:Y:S02]  /*2b010*/  F2FP.SATFINITE.E4M3.F32.PACK_AB_MERGE_C R162, R162, R163, RZ ;  /* 0x000000a3a2a2723e */ /* 0x000fe400048070ff */
[----:B------:R-:W-:Y:S02]  /*2b020*/  PRMT R23, R23, 0x5410, R2 ;  /* 0x0000541017177816 */ /* 0x000fe40000000002 */
[----:B------:R-:W-:Y:S02]  /*2b030*/  F2FP.SATFINITE.E4M3.F32.PACK_AB_MERGE_C R11, R11, R12, RZ ;  /* 0x0000000c0b0b723e */ /* 0x000fe400048070ff */
[----:B------:R-:W-:Y:S02]  /*2b040*/  F2FP.SATFINITE.E4M3.F32.PACK_AB_MERGE_C R18, R18, R19, RZ ;  /* 0x000000131212723e */ /* 0x000fe400048070ff */
[----:B------:R-:W-:Y:S02]  /*2b050*/  PRMT R21, R21, 0x5410, R38 ;  /* 0x0000541015157816 */ /* 0x000fe40000000026 */
[----:B------:R-:W-:-:S02]  /*2b060*/  PRMT R2, R9, 0x5410, R196 ;  /* 0x0000541009027816 */ /* 0x000fc400000000c4 */
[----:B------:R-:W-:Y:S02]  /*2b070*/  F2FP.SATFINITE.E4M3.F32.PACK_AB_MERGE_C R26, R27, R26, RZ ;  /* 0x0000001a1b1a723e */ /* 0x000fe400048070ff */
[----:B------:R-:W-:Y:S02]  /*2b080*/  PRMT R12, R190, 0x3340, R1 ;  /* 0x00003340be0c7816 */ /* 0x000fe40000000001 */
[----:B------:R-:W-:Y:S02]  /*2b090*/  PRMT R19, R0, 0x3340, R15 ;  /* 0x0000334000137816 */ /* 0x000fe4000000000f */
[----:B------:R-:W-:Y:S02]  /*2b0a0*/  LOP3.LUT R203, R203, 0xffff, RZ, 0xc0, !PT ;  /* 0x0000ffffcbcb7812 */ /* 0x000fe400078ec0ff */
[----:B------:R-:W-:Y:S02]  /*2b0b0*/  LOP3.LUT R38, R205, 0xffff, RZ, 0xc0, !PT ;  /* 0x0000ffffcd267812 */ /* 0x000fe400078ec0ff */
[----:B------:R-:W-:-:S02]  /*2b0c0*/  LOP3.LUT R196, R207, 0xffff, RZ, 0xc0, !PT ;  /* 0x0000ffffcfc47812 */ /* 0x000fc400078ec0ff */
[----:B------:R-:W-:Y:S02]  /*2b0d0*/  F2FP.SATFINITE.E4M3.F32.PACK_AB_MERGE_C R166, R166, R167, RZ ;  /* 0x000000a7a6a6723e */ /* 0x000fe400048070ff */
[----:B------:R-:W-:Y:S02]  /*2b0e0*/  F2FP.SATFINITE.E4M3.F32.PACK_AB_MERGE_C R168, R168, R169, RZ ;  /* 0x000000a9a8a8723e */ /* 0x000fe400048070ff */
[----:B------:R-:W-:Y:S02]  /*2b0f0*/  F2FP.SATFINITE.E4M3.F32.PACK_AB_MERGE_C R170, R170, R171, RZ ;  /* 0x000000abaaaa723e */ /* 0x000fe400048070ff */
[----:B------:R-:W-:Y:S02]  /*2b100*/  LOP3.LUT R27, R22, 0xffff, RZ, 0xc0, !PT ;  /* 0x0000ffff161b7812 */ /* 0x000fe400078ec0ff */
[----:B------:R-:W-:Y:S02]  /*2b110*/  LOP3.LUT R152, R152, 0xffff, RZ, 0xc0, !PT ;  /* 0x0000ffff98987812 */ /* 0x000fe400078ec0ff */
[----:B------:R-:W-:-:S02]  /*2b120*/  LOP3.LUT R154, R154, 0xffff, RZ, 0xc0, !PT ;  /* 0x0000ffff9a9a7812 */ /* 0x000fc400078ec0ff */
[----:B------:R-:W-:Y:S02]  /*2b130*/  F2FP.SATFINITE.E4M3.F32.PACK_AB_MERGE_C R227, R227, R228, RZ ;  /* 0x000000e4e3e3723e */ /* 0x000fe400048070ff */
[----:B------:R-:W-:Y:S02]  /*2b140*/  F2FP.SATFINITE.E4M3.F32.PACK_AB_MERGE_C R229, R229, R230, RZ ;  /* 0x000000e6e5e5723e */ /* 0x000fe400048070ff */
[----:B------:R-:W-:Y:S02]  /*2b150*/  F2FP.SATFINITE.E4M3.F32.PACK_AB_MERGE_C R231, R231, R232, RZ ;  /* 0x000000e8e7e7723e */ /* 0x000fe400048070ff */
[----:B------:R-:W-:Y:S02]  /*2b160*/  F2FP.SATFINITE.E4M3.F32.PACK_AB_MERGE_C R24, R25, R24, RZ ;  /* 0x000000181918723e */ /* 0x000fe400048070ff */
[----:B------:R-:W-:Y:S02]  /*2b170*/  LOP3.LUT R158, R158, 0xffff, RZ, 0xc0, !PT ;  /* 0x0000ffff9e9e7812 */ /* 0x000fe400078ec0ff */
[----:B------:R-:W-:-:S02]  /*2b180*/  LOP3.LUT R37, R160, 0xffff, RZ, 0xc0, !PT ;  /* 0x0000ffffa0257812 */ /* 0x000fc400078ec0ff */
[----:B------:R-:W-:Y:S02]  /*2b190*/  LOP3.LUT R162, R162, 0xffff, RZ, 0xc0, !PT ;  /* 0x0000ffffa2a27812 */ /* 0x000fe400078ec0ff */
[----:B------:R-:W-:Y:S02]  /*2b1a0*/  F2FP.SATFINITE.E4M3.F32.PACK_AB_MERGE_C R28, R29, R28, RZ ;  /* 0x0000001c1d1c723e */ /* 0x000fe400048070ff */
[----:B------:R-:W-:Y:S02]  /*2b1b0*/  LOP3.LUT R25, R14, 0xffff, RZ, 0xc0, !PT ;  /* 0x0000ffff0e197812 */ /* 0x000fe400078ec0ff */
[----:B------:R-:W-:Y:S02]  /*2b1c0*/  F2FP.SATFINITE.E4M3.F32.PACK_AB_MERGE_C R30, R31, R30, RZ ;  /* 0x0000001e1f1e723e */ /* 0x000fe400048070ff */
[----:B------:R-:W-:Y:S02]  /*2b1d0*/  PRMT R19, R19, 0x5410, R12 ;  /* 0x0000541013137816 */ /* 0x000fe4000000000c */
[----:B------:R-:W-:-:S02]  /*2b1e0*/  PRMT R29, R196, 0x3340, R1 ;  /* 0x00003340c41d7816 */ /* 0x000fc40000000001 */
[----:B------:R-:W-:Y:S02]  /*2b1f0*/  PRMT R14, R203, 0x3340, R38 ;  /* 0x00003340cb0e7816 */ /* 0x000fe40000000026 */
[----:B------:R-:W-:Y:S02]  /*2b200*/  F2FP.SATFINITE.E4M3.F32.PACK_AB_MERGE_C R34, R35, R34, RZ ;  /* 0x000000222322723e */ /* 0x000fe400048070ff */
[----:B------:R-:W-:Y:S02]  /*2b210*/  PRMT R31, R154, 0x3340, R1 ;  /* 0x000033409a1f7816 */ /* 0x000fe40000000001 */
[----:B------:R-:W-:Y:S02]  /*2b220*/  PRMT R12, R27, 0x3340, R152 ;  /* 0x000033401b0c7816 */ /* 0x000fe40000000098 */
[----:B------:R-:W-:Y:S02]  /*2b230*/  LOP3.LUT R166, R166, 0xffff, RZ, 0xc0, !PT ;  /* 0x0000ffffa6a67812 */ /* 0x000fe400078ec0ff */
[----:B------:R-:W-:-:S02]  /*2b240*/  LOP3.LUT R39, R168, 0xffff, RZ, 0xc0, !PT ;  /* 0x0000ffffa8277812 */ /* 0x000fc400078ec0ff */
[----:B------:R-:W-:Y:S02]  /*2b250*/  LOP3.LUT R170, R170, 0xffff, RZ, 0xc0, !PT ;  /* 0x0000ffffaaaa7812 */ /* 0x000fe400078ec0ff */
[----:B------:R-:W-:Y:S02]  /*2b260*/  F2FP.SATFINITE.E4M3.F32.PACK_AB_MERGE_C R174, R174, R175, RZ ;  /* 0x000000afaeae723e */ /* 0x000fe400048070ff */
[----:B------:R-:W-:Y:S02]  /*2b270*/  F2FP.SATFINITE.E4M3.F32.PACK_AB_MERGE_C R176, R176, R177, RZ ;  /* 0x000000b1b0b0723e */ /* 0x000fe400048070ff */
[----:B------:R-:W-:Y:S02]  /*2b280*/  F2FP.SATFINITE.E4M3.F32.PACK_AB_MERGE_C R178, R178, R179, RZ ;  /* 0x000000b3b2b2723e */ /* 0x000fe400048070ff */
[----:B------:R-:W-:Y:S02]  /*2b290*/  F2FP.SATFINITE.E4M3.F32.PACK_AB_MERGE_C R32, R33, R32, RZ ;  /* 0x000000202120723e */ /* 0x000fe400048070ff */
[----:B------:R-:W-:-:S02]  /*2b2a0*/  LOP3.LUT R227, R227, 0xffff, RZ, 0xc0, !PT ;  /* 0x0000ffffe3e37812 */ /* 0x000fc400078ec0ff */
[----:B------:R-:W-:Y:S02]  /*2b2b0*/  LOP3.LUT R168, R229, 0xffff, RZ, 0xc0, !PT ;  /* 0x0000ffffe5a87812 */ /* 0x000fe400078ec0ff */
[----:B------:R-:W-:Y:S02]  /*2b2c0*/  LOP3.LUT R206, R231, 0xffff, RZ, 0xc0, !PT ;  /* 0x0000ffffe7ce7812 */ /* 0x000fe400078ec0ff */
[----:B------:R-:W-:Y:S02]  /*2b2d0*/  PRMT R208, R162, 0x3340, R1 ;  /* 0x00003340a2d07816 */ /* 0x000fe40000000001 */
[----:B------:R-:W-:Y:S02]  /*2b2e0*/  PRMT R35, R158, 0x3340, R37 ;  /* 0x000033409e237816 */ /* 0x000fe40000000025 */
[----:B------:R-:W-:Y:S02]  /*2b2f0*/  F2FP.SATFINITE.E4M3.F32.PACK_AB_MERGE_C R235, R235, R236, RZ ;  /* 0x000000ecebeb723e */ /* 0x000fe400048070ff */
[----:B------:R-:W-:-:S02]  /*2b300*/  F2FP.SATFINITE.E4M3.F32.PACK_AB_MERGE_C R237, R237, R238, RZ ;  /* 0x000000eeeded723e */ /* 0x000fc400048070ff */
[----:B------:R-:W-:Y:S02]  /*2b310*/  F2FP.SATFINITE.E4M3.F32.PACK_AB_MERGE_C R239, R239, R240, RZ ;  /* 0x000000f0efef723e */ /* 0x000fe400048070ff */
[----:B------:R-:W-:Y:S02]  /*2b320*/  F2FP.SATFINITE.E4M3.F32.PACK_AB_MERGE_C R211, R211, R212, RZ ;  /* 0x000000d4d3d3723e */ /* 0x000fe400048070ff */
[----:B------:R-:W-:Y:S02]  /*2b330*/  PRMT R14, R14, 0x5410, R29 ;  /* 0x000054100e0e7816 */ /* 0x000fe4000000001d */
[----:B------:R-:W-:Y:S02]  /*2b340*/  F2FP.SATFINITE.E4M3.F32.PACK_AB_MERGE_C R213, R213, R214, RZ ;  /* 0x000000d6d5d5723e */ /* 0x000fe400048070ff */
[----:B------:R-:W-:Y:S02]  /*2b350*/  F2FP.SATFINITE.E4M3.F32.PACK_AB_MERGE_C R40, R41, R40, RZ ;  /* 0x000000282928723e */ /* 0x000fe400048070ff */
[----:B------:R-:W-:-:S02]  /*2b360*/  F2FP.SATFINITE.E4M3.F32.PACK_AB_MERGE_C R44, R45, R44, RZ ;  /* 0x0000002c2d2c723e */ /* 0x000fc400048070ff */
[----:B------:R-:W-:Y:S02]  /*2b370*/  PRMT R12, R12, 0x5410, R31 ;  /* 0x000054100c0c7816 */ /* 0x000fe4000000001f */
[----:B------:R-:W-:Y:S02]  /*2b380*/  PRMT R212, R170, 0x3340, R1 ;  /* 0x00003340aad47816 */ /* 0x000fe40000000001 */
[----:B------:R-:W-:Y:S02]  /*2b390*/  PRMT R29, R166, 0x3340, R39 ;  /* 0x00003340a61d7816 */ /* 0x000fe40000000027 */
[----:B------:R-:W-:Y:S02]  /*2b3a0*/  F2FP.SATFINITE.E4M3.F32.PACK_AB_MERGE_C R46, R47, R46, RZ ;  /* 0x0000002e2f2e723e */ /* 0x000fe400048070ff */
[----:B------:R-:W-:Y:S02]  /*2b3b0*/  F2FP.SATFINITE.E4M3.F32.PACK_AB_MERGE_C R48, R49, R48, RZ ;  /* 0x000000303130723e */ /* 0x000fe400048070ff */
[----:B------:R-:W-:-:S02]  /*2b3c0*/  PRMT R214, R206, 0x3340, R1 ;  /* 0x00003340ced67816 */ /* 0x000fc40000000001 */
[----:B------:R-:W-:Y:S02]  /*2b3d0*/  PRMT R31, R227, 0x3340, R168 ;  /* 0x00003340e31f7816 */ /* 0x000fe400000000a8 */
[----:B------:R-:W-:Y:S02]  /*2b3e0*/  PRMT R35, R35, 0x5410, R208 ;  /* 0x0000541023237816 */ /* 0x000fe400000000d0 */
[----:B------:R-:W-:Y:S02]  /*2b3f0*/  LOP3.LUT R174, R174, 0xffff, RZ, 0xc0, !PT ;  /* 0x0000ffffaeae7812 */ /* 0x000fe400078ec0ff */
[----:B------:R-:W-:Y:S02]  /*2b400*/  LOP3.LUT R41, R176, 0xffff, RZ, 0xc0, !PT ;  /* 0x0000ffffb0297812 */ /* 0x000fe400078ec0ff */
[----:B------:R-:W-:Y:S02]  /*2b410*/  LOP3.LUT R178, R178, 0xffff, RZ, 0xc0, !PT ;  /* 0x0000ffffb2b27812 */ /* 0x000fe400078ec0ff */
[----:B------:R-:W-:-:S02]  /*2b420*/  LOP3.LUT R24, R24, 0xffff, RZ, 0xc0, !PT ;  /* 0x0000ffff18187812 */ /* 0x000fc400078ec0ff */
[----:B------:R-:W-:Y:S02]  /*2b430*/  LOP3.LUT R45, R28, 0xffff, RZ, 0xc0, !PT ;  /* 0x0000ffff1c2d7812 */ /* 0x000fe400078ec0ff */
[----:B------:R-:W-:Y:S02]  /*2b440*/  LOP3.LUT R32, R32, 0xffff, RZ, 0xc0, !PT ;  /* 0x0000ffff20207812 */ /* 0x000fe400078ec0ff */
        /* <DEDUP_REMOVED lines=8> */
[----:B------:R-:W-:Y:S02]  /*2b4d0*/  F2FP.SATFINITE.E4M3.F32.PACK_AB_MERGE_C R68, R69, R68, RZ ;  /* 0x000000444544723e */ /* 0x000fe400048070ff */
[----:B------:R-:W-:-:S02]  /*2b4e0*/  F2FP.SATFINITE.E4M3.F32.PACK_AB_MERGE_C R54, R55, R54, RZ ;  /* 0x000000363736723e */ /* 0x000fc400048070ff */
[----:B------:R-:W-:Y:S02]  /*2b4f0*/  F2FP.SATFINITE.E4M3.F32.PACK_AB_MERGE_C R56, R57, R56, RZ ;  /* 0x000000383938723e */ /* 0x000fe400048070ff */
[----:B------:R-:W-:Y:S02]  /*2b500*/  F2FP.SATFINITE.E4M3.F32.PACK_AB_MERGE_C R70, R71, R70, RZ ;  /* 0x000000464746723e */ /* 0x000fe400048070ff */
[----:B------:R-:W-:Y:S02]  /*2b510*/  PRMT R29, R29, 0x5410, R212 ;  /* 0x000054101d1d7816 */ /* 0x000fe400000000d4 */
[----:B------:R-:W-:Y:S02]  /*2b520*/  LOP3.LUT R69, R44, 0xffff, RZ, 0xc0, !PT ;  /* 0x0000ffff2c457812 */ /* 0x000fe400078ec0ff */
[----:B------:R-:W-:Y:S02]  /*2b530*/  F2FP.SATFINITE.E4M3.F32.PACK_AB_MERGE_C R52, R53, R52, RZ ;  /* 0x000000343534723e */ /* 0x000fe400048070ff */
[----:B------:R-:W-:-:S02]  /*2b540*/  F2FP.SATFINITE.E4M3.F32.PACK_AB_MERGE_C R58, R59, R58, RZ ;  /* 0x0000003a3b3a723e */ /* 0x000fc400048070ff */
[----:B------:R-:W-:Y:S02]  /*2b550*/  PRMT R31, R31, 0x5410, R214 ;  /* 0x000054101f1f7816 */ /* 0x000fe400000000d6 */
[----:B------:R-:W-:Y:S02]  /*2b560*/  PRMT R212, R178, 0x3340, R1 ;  /* 0x00003340b2d47816 */ /* 0x000fe40000000001 */
[----:B------:R-:W-:Y:S02]  /*2b570*/  PRMT R55, R174, 0x3340, R41 ;  /* 0x00003340ae377816 */ /* 0x000fe40000000029 */
[----:B------:R-:W-:Y:S02]  /*2b580*/  LOP3.LUT R40, R40, 0xffff, RZ, 0xc0, !PT ;  /* 0x0000ffff28287812 */ /* 0x000fe400078ec0ff */
[----:B------:R-:W-:Y:S02]  /*2b590*/  LOP3.LUT R71, R46, 0xffff, RZ, 0xc0, !PT ;  /* 0x0000ffff2e477812 */ /* 0x000fe400078ec0ff */
[----:B------:R-:W-:-:S02]  /*2b5a0*/  LOP3.LUT R28, R48, 0xffff, RZ, 0xc0, !PT ;  /* 0x0000ffff301c7812 */ /* 0x000fc400078ec0ff */
[----:B------:R-:W-:Y:S02]  /*2b5b0*/  PRMT R44, R32, 0x3340, R1 ;  /* 0x00003340202c7816 */ /* 0x000fe40000000001 */
[----:B------:R-:W-:Y:S02]  /*2b5c0*/  PRMT R57, R24, 0x3340, R45 ;  /* 0x0000334018397816 */ /* 0x000fe4000000002d */
[----:B------:R-:W-:Y:S02]  /*2b5d0*/  F2FP.SATFINITE.E4M3.F32.PACK_AB_MERGE_C R60, R61, R60, RZ ;  /* 0x0000003c3d3c723e */ /* 0x000fe400048070ff */
[----:B------:R-:W-:Y:S02]  /*2b5e0*/  F2FP.SATFINITE.E4M3.F32.PACK_AB_MERGE_C R64, R65, R64, RZ ;  /* 0x000000404140723e */ /* 0x000fe400048070ff */
[----:B------:R-:W-:Y:S02]  /*2b5f0*/  PRMT R214, R208, 0x3340, R1 ;  /* 0x00003340d0d67816 */ /* 0x000fe40000000001 */
[----:B------:R-:W-:-:S02]  /*2b600*/  PRMT R53, R235, 0x3340, R176 ;  /* 0x00003340eb357816 */ /* 0x000fc400000000b0 */
        /* <DEDUP_REMOVED lines=8> */
[----:B------:R-:W-:Y:S02]  /*2b690*/  F2FP.SATFINITE.E4M3.F32.PACK_AB_MERGE_C R80, R81, R80, RZ ;  /* 0x000000505150723e */ /* 0x000fe400048070ff */
[----:B------:R-:W-:Y:S02]  /*2b6a0*/  F2FP.SATFINITE.E4M3.F32.PACK_AB_MERGE_C R74, R75, R74, RZ ;  /* 0x0000004a4b4a723e */ /* 0x000fe400048070ff */
[----:B------:R-:W-:Y:S02]  /*2b6b0*/  F2FP.SATFINITE.E4M3.F32.PACK_AB_MERGE_C R78, R79, R78, RZ ;  /* 0x0000004e4f4e723e */ /* 0x000fe400048070ff */
[----:B------:R-:W-:-:S02]  /*2b6c0*/  F2FP.SATFINITE.E4M3.F32.PACK_AB_MERGE_C R82, R83, R82, RZ ;  /* 0x000000525352723e */ /* 0x000fc400048070ff */
[----:B------:R-:W-:Y:S02]  /*2b6d0*/  PRMT R55, R55, 0x5410, R212 ;  /* 0x0000541037377816 */ /* 0x000fe400000000d4 */
[----:B------:R-:W-:Y:S02]  /*2b6e0*/  PRMT R61, R28, 0x3340, R1 ;  /* 0x000033401c3d7816 */ /* 0x000fe40000000001 */
[----:B------:R-:W-:Y:S02]  /*2b6f0*/  PRMT R48, R40, 0x3340, R69 ;  /* 0x0000334028307816 */ /* 0x000fe40000000045 */
[----:B------:R-:W-:Y:S02]  /*2b700*/  PRMT R57, R57, 0x5410, R44 ;  /* 0x0000541039397816 */ /* 0x000fe4000000002c */
[----:B------:R-:W-:Y:S02]  /*2b710*/  PRMT R53, R53, 0x5410, R214 ;  /* 0x0000541035357816 */ /* 0x000fe400000000d6 */
        /* <DEDUP_REMOVED lines=9> */
[----:B------:R-:W-:Y:S02]  /*2b7b0*/  LOP3.LUT R72, R72, 0xffff, RZ, 0xc0, !PT ;  /* 0x0000ffff48487812 */ /* 0x000fe400078ec0ff */
[----:B------:R-:W-:Y:S02]  /*2b7c0*/  LOP3.LUT R77, R76, 0xffff, RZ, 0xc0, !PT ;  /* 0x0000ffff4c4d7812 */ /* 0x000fe400078ec0ff */
[----:B------:R-:W-:Y:S02]  /*2b7d0*/  LOP3.LUT R80, R80, 0xffff, RZ, 0xc0, !PT ;  /* 0x0000ffff50507812 */ /* 0x000fe400078ec0ff */
[----:B------:R-:W-:-:S02]  /*2b7e0*/  PRMT R48, R48, 0x5410, R61 ;  /* 0x0000541030307816 */ /* 0x000fc4000000003d */
[----:B------:R-:W-:Y:S02]  /*2b7f0*/  LOP3.LUT R74, R74, 0xffff, RZ, 0xc0, !PT ;  /* 0x0000ffff4a4a7812 */ /* 0x000fe400078ec0ff */
[----:B------:R-:W-:Y:S02]  /*2b800*/  LOP3.LUT R79, R78, 0xffff, RZ, 0xc0, !PT ;  /* 0x0000ffff4e4f7812 */ /* 0x000fe400078ec0ff */
[----:B------:R-:W-:Y:S02]  /*2b810*/  LOP3.LUT R82, R82, 0xffff, RZ, 0xc0, !PT ;  /* 0x0000ffff52527812 */ /* 0x000fe400078ec0ff */
        /* <DEDUP_REMOVED lines=8> */
[----:B------:R-:W-:-:S02]  /*2b8a0*/  F2FP.SATFINITE.E4M3.F32.PACK_AB_MERGE_C R96, R97, R96, RZ ;  /* 0x000000606160723e */ /* 0x000fc400048070ff */
[----:B------:R-:W-:Y:S02]  /*2b8b0*/  F2FP.SATFINITE.E4M3.F32.PACK_AB_MERGE_C R104, R105, R104, RZ ;  /* 0x000000686968723e */ /* 0x000fe400048070ff */
[----:B------:R-:W-:Y:S02]  /*2b8c0*/  F2FP.SATFINITE.E4M3.F32.PACK_AB_MERGE_C R108, R109, R108, RZ ;  /* 0x0000006c6d6c723e */ /* 0x000fe400048070ff */
[----:B------:R-:W-:Y:S02]  /*2b8d0*/  F2FP.SATFINITE.E4M3.F32.PACK_AB_MERGE_C R112, R113, R112, RZ ;  /* 0x000000707170723e */ /* 0x000fe400048070ff */
[----:B------:R-:W-:Y:S02]  /*2b8e0*/  PRMT R63, R214, 0x3340, R1 ;  /* 0x00003340d63f7816 */ /* 0x000fe40000000001 */
[----:B------:R-:W-:Y:S02]  /*2b8f0*/  PRMT R56, R46, 0x3340, R75 ;  /* 0x000033402e387816 */ /* 0x000fe4000000004b */
[----:B------:R-:W-:-:S02]  /*2b900*/  F2FP.SATFINITE.E4M3.F32.PACK_AB_MERGE_C R106, R107, R106, RZ ;  /* 0x0000006a6b6a723e */ /* 0x000fc400048070ff */
[----:B------:R-:W-:Y:S02]  /*2b910*/  F2FP.SATFINITE.E4M3.F32.PACK_AB_MERGE_C R110, R111, R110, RZ ;  /* 0x0000006e6f6e723e */ /* 0x000fe400048070ff */
[----:B------:R-:W-:Y:S02]  /*2b920*/  F2FP.SATFINITE.E4M3.F32.PACK_AB_MERGE_C R114, R115, R114, RZ ;  /* 0x000000727372723e */ /* 0x000fe400048070ff */
[----:B------:R-:W-:Y:S02]  /*2b930*/  PRMT R65, R80, 0x3340, R1 ;  /* 0x0000334050417816 */ /* 0x000fe40000000001 */
[----:B------:R-:W-:Y:S02]  /*2b940*/  PRMT R58, R72, 0x3340, R77 ;  /* 0x00003340483a7816 */ /* 0x000fe4000000004d */
[----:B------:R-:W-:Y:S02]  /*2b950*/  PRMT R67, R82, 0x3340, R1 ;  /* 0x0000334052437816 */ /* 0x000fe40000000001 */
[----:B------:R-:W-:-:S02]  /*2b960*/  PRMT R62, R74, 0x3340, R79 ;  /* 0x000033404a3e7816 */ /* 0x000fc4000000004f */
[----:B------:R-:W-:Y:S02]  /*2b970*/  PRMT R60, R60, 0x5410, R61 ;  /* 0x000054103c3c7816 */ /* 0x000fe4000000003d */
[----:B------:R-:W-:Y:S02]  /*2b980*/  LOP3.LUT R90, R90, 0xffff, RZ, 0xc0, !PT ;  /* 0x0000ffff5a5a7812 */ /* 0x000fe400078ec0ff */
[----:B------:R-:W-:Y:S02]  /*2b990*/  LOP3.LUT R83, R94, 0xffff, RZ, 0xc0, !PT ;  /* 0x0000ffff5e537812 */ /* 0x000fe400078ec0ff */
[----:B------:R-:W-:Y:S02]  /*2b9a0*/  LOP3.LUT R98, R98, 0xffff, RZ, 0xc0, !PT ;  /* 0x0000ffff62627812 */ /* 0x000fe400078ec0ff */
[----:B------:R-:W-:Y:S02]  /*2b9b0*/  PRMT R61, R56, 0x5410, R63 ;  /* 0x00005410383d7816 */ /* 0x000fe4000000003f */
        /* <DEDUP_REMOVED lines=9> */
[----:B------:R-:W-:Y:S02]  /*2ba50*/  PRMT R56, R58, 0x5410, R65 ;  /* 0x000054103a387816 */ /* 0x000fe40000000041 */
[----:B------:R-:W-:Y:S02]  /*2ba60*/  LOP3.LUT R106, R106, 0xffff, RZ, 0xc0, !PT ;  /* 0x0000ffff6a6a7812 */ /* 0x000fe400078ec0ff */
[----:B------:R-:W-:Y:S02]  /*2ba70*/  LOP3.LUT R91, R110, 0xffff, RZ, 0xc0, !PT ;  /* 0x0000ffff6e5b7812 */ /* 0x000fe400078ec0ff */
[----:B------:R-:W-:-:S02]  /*2ba80*/  LOP3.LUT R114, R114, 0xffff, RZ, 0xc0, !PT ;  /* 0x0000ffff72727812 */ /* 0x000fc400078ec0ff */
[----:B------:R-:W-:Y:S02]  /*2ba90*/  F2FP.SATFINITE.E4M3.F32.PACK_AB_MERGE_C R122, R123, R122, RZ ;  /* 0x0000007a7b7a723e */ /* 0x000fe400048070ff */
[----:B------:R-:W-:Y:S02]  /*2baa0*/  F2FP.SATFINITE.E4M3.F32.PACK_AB_MERGE_C R126, R127, R126, RZ ;  /* 0x0000007e7f7e723e */ /* 0x000fe400048070ff */
[----:B------:R-:W-:Y:S02]  /*2bab0*/  F2FP.SATFINITE.E4M3.F32.PACK_AB_MERGE_C R130, R131, R130, RZ ;  /* 0x000000828382723e */ /* 0x000fe400048070ff */
[----:B------:R-:W-:Y:S02]  /*2bac0*/  PRMT R58, R62, 0x5410, R67 ;  /* 0x000054103e3a7816 */ /* 0x000fe40000000043 */
[----:B------:R-:W-:Y:S02]  /*2bad0*/  F2FP.SATFINITE.E4M3.F32.PACK_AB_MERGE_C R136, R137, R136, RZ ;  /* 0x000000888988723e */ /* 0x000fe400048070ff */
[----:B------:R-:W-:-:S02]  /*2bae0*/  F2FP.SATFINITE.E4M3.F32.PACK_AB_MERGE_C R140, R141, R140, RZ ;  /* 0x0000008c8d8c723e */ /* 0x000fc400048070ff */
[----:B------:R-:W-:Y:S02]  /*2baf0*/  F2FP.SATFINITE.E4M3.F32.PACK_AB_MERGE_C R144, R145, R144, RZ ;  /* 0x000000909190723e */ /* 0x000fe400048070ff */
[----:B------:R-:W-:Y:S02]  /*2bb00*/  PRMT R62, R98, 0x3340, R1 ;  /* 0x00003340623e7816 */ /* 0x000fe40000000001 */
[----:B------:R-:W-:Y:S02]  /*2bb10*/  PRMT R65, R90, 0x3340, R83 ;  /* 0x000033405a417816 */ /* 0x000fe40000000053 */
[----:B------:R-:W-:Y:S02]  /*2bb20*/  F2FP.SATFINITE.E4M3.F32.PACK_AB_MERGE_C R84, R85, R84, RZ ;  /* 0x000000545554723e */ /* 0x000fe400048070ff */
[----:B------:R-:W-:Y:S02]  /*2bb30*/  F2FP.SATFINITE.E4M3.F32.PACK_AB_MERGE_C R138, R139, R138, RZ ;  /* 0x0000008a8b8a723e */ /* 0x000fe400048070ff */
[----:B------:R-:W-:-:S02]  /*2bb40*/  F2FP.SATFINITE.E4M3.F32.PACK_AB_MERGE_C R142, R143, R142, RZ ;  /* 0x0000008e8f8e723e */ /* 0x000fc400048070ff */
[----:B------:R-:W-:Y:S02]  /*2bb50*/  F2FP.SATFINITE.E4M3.F32.PACK_AB_MERGE_C R146, R147, R146, RZ ;  /* 0x000000929392723e */ /* 0x000fe400048070ff */
[--C-:B------:R-:W-:Y:S02]  /*2bb60*/  PRMT R63, R96, 0x3340, R1.reuse ;  /* 0x00003340603f7816 */ /* 0x100fe40000000001 */
        /* <DEDUP_REMOVED lines=8> */
[----:B------:R-:W-:Y:S02]  /*2bbf0*/  LOP3.LUT R122, R122, 0xffff, RZ, 0xc0, !PT ;  /* 0x0000ffff7a7a7812 */ /* 0x000fe400078ec0ff */
[----:B------:R-:W-:-:S02]  /*2bc00*/  LOP3.LUT R95, R126, 0xffff, RZ, 0xc0, !PT ;  /* 0x0000ffff7e5f7812 */ /* 0x000fc400078ec0ff */
[----:B------:R-:W-:Y:S02]  /*2bc10*/  LOP3.LUT R130, R130, 0xffff, RZ, 0xc0, !PT ;  /* 0x0000ffff82827812 */ /* 0x000fe400078ec0ff */
[----:B------:R-:W-:Y:S02]  /*2bc20*/  PRMT R65, R65, 0x5410, R62 ;  /* 0x0000541041417816 */ /* 0x000fe4000000003e */
[----:B------:R-:W-:Y:S02]  /*2bc30*/  LOP3.LUT R136, R136, 0xffff, RZ, 0xc0, !PT ;  /* 0x0000ffff88887812 */ /* 0x000fe400078ec0ff */
[----:B------:R-:W-:Y:S02]  /*2bc40*/  LOP3.LUT R97, R140, 0xffff, RZ, 0xc0, !PT ;  /* 0x0000ffff8c617812 */ /* 0x000fe400078ec0ff */
[----:B------:R-:W-:Y:S02]  /*2bc50*/  LOP3.LUT R144, R144, 0xffff, RZ, 0xc0, !PT ;  /* 0x0000ffff90907812 */ /* 0x000fe400078ec0ff */
[----:B------:R-:W-:-:S02]  /*2bc60*/  PRMT R64, R64, 0x5410, R63 ;  /* 0x0000541040407816 */ /* 0x000fc4000000003f */
[----:B------:R-:W-:Y:S02]  /*2bc70*/  PRMT R62, R66, 0x5410, R67 ;  /* 0x00005410423e7816 */ /* 0x000fe40000000043 */
[----:B------:R-:W-:Y:S02]  /*2bc80*/  LOP3.LUT R138, R138, 0xffff, RZ, 0xc0, !PT ;  /* 0x0000ffff8a8a7812 */ /* 0x000fe400078ec0ff */
[----:B------:R-:W-:Y:S02]  /*2bc90*/  LOP3.LUT R99, R142, 0xffff, RZ, 0xc0, !PT ;  /* 0x0000ffff8e637812 */ /* 0x000fe400078ec0ff */
[----:B------:R-:W-:Y:S02]  /*2bca0*/  LOP3.LUT R146, R146, 0xffff, RZ, 0xc0, !PT ;  /* 0x0000ffff92927812 */ /* 0x000fe400078ec0ff */
[----:B------:R-:W-:Y:S02]  /*2bcb0*/  LOP3.LUT R16, R16, 0xffff, RZ, 0xc0, !PT ;  /* 0x0000ffff10107812 */ /* 0x000fe400078ec0ff */
[----:B------:R-:W-:-:S02]  /*2bcc0*/  PRMT R63, R76, 0x5410, R85 ;  /* 0x000054104c3f7816 */ /* 0x000fc40000000055 */
[----:B------:R-:W-:Y:S02]  /*2bcd0*/  PRMT R67, R128, 0x3340, R1 ;  /* 0x0000334080437816 */ /* 0x000fe40000000001 */
[----:B------:R-:W-:Y:S02]  /*2bce0*/  PRMT R66, R120, 0x3340, R93 ;  /* 0x0000334078427816 */ /* 0x000fe4000000005d */
[----:B------:R-:W-:Y:S02]  /*2bcf0*/  F2FP.SATFINITE.E4M3.F32.PACK_AB_MERGE_C R86, R87, R86, RZ ;  /* 0x000000565756723e */ /* 0x000fe400048070ff */
[----:B------:R-:W-:Y:S02]  /*2bd00*/  LOP3.LUT R18, R18, 0xffff, RZ, 0xc0, !PT ;  /* 0x0000ffff12127812 */ /* 0x000fe400078ec0ff */
[----:B------:R-:W-:Y:S02]  /*2bd10*/  PRMT R85, R130, 0x3340, R1 ;  /* 0x0000334082557816 */ /* 0x000fe40000000001 */
[----:B------:R-:W-:-:S02]  /*2bd20*/  PRMT R76, R122, 0x3340, R95 ;  /* 0x000033407a4c7816 */ /* 0x000fc4000000005f */
[----:B------:R-:W-:Y:S02]  /*2bd30*/  F2FP.SATFINITE.E4M3.F32.PACK_AB_MERGE_C R100, R101, R100, RZ ;  /* 0x000000646564723e */ /* 0x000fe400048070ff */
[----:B------:R-:W-:Y:S02]  /*2bd40*/  PRMT R87, R144, 0x3340, R1 ;  /* 0x0000334090577816 */ /* 0x000fe40000000001 */
[----:B------:R-:W-:Y:S02]  /*2bd50*/  PRMT R78, R136, 0x3340, R97 ;  /* 0x00003340884e7816 */ /* 0x000fe40000000061 */
[----:B------:R-:W-:Y:S02]  /*2bd60*/  PRMT R101, R146, 0x3340, R1 ;  /* 0x0000334092657816 */ /* 0x000fe40000000001 */
[----:B------:R-:W-:Y:S02]  /*2bd70*/  PRMT R92, R138, 0x3340, R99 ;  /* 0x000033408a5c7816 */ /* 0x000fe40000000063 */
[----:B------:R-:W-:-:S02]  /*2bd80*/  SHF.R.U32.HI R4, RZ, 0x8, R4 ;  /* 0x00000008ff047819 */ /* 0x000fc40000011604 */
[----:B------:R-:W-:Y:S02]  /*2bd90*/  PRMT R22, R25, 0x3340, R16 ;  /* 0x0000334019167816 */ /* 0x000fe40000000010 */
[----:B------:R-:W-:Y:S02]  /*2bda0*/  PRMT R66, R66, 0x5410, R67 ;  /* 0x0000541042427816 */ /* 0x000fe40000000043 */
[----:B------:R-:W-:Y:S02]  /*2bdb0*/  SHF.R.U32.HI R150, RZ, 0x8, R150 ;  /* 0x00000008ff967819 */ /* 0x000fe40000011696 */
[----:B------:R-:W-:Y:S02]  /*2bdc0*/  SHF.R.U32.HI R199, RZ, 0x8, R199 ;  /* 0x00000008ffc77819 */ /* 0x000fe400000116c7 */
[----:B------:R-:W-:Y:S02]  /*2bdd0*/  SHF.R.U32.HI R0, RZ, 0x8, R0 ;  /* 0x00000008ff007819 */ /* 0x000fe40000011600 */
[----:B------:R-:W-:-:S02]  /*2bde0*/  SHF.R.U32.HI R15, RZ, 0x8, R15 ;  /* 0x00000008ff0f7819 */ /* 0x000fc4000001160f */
[----:B------:R-:W-:Y:S02]  /*2bdf0*/  PRMT R9, R18, 0x3340, R1 ;  /* 0x0000334012097816 */ /* 0x000fe40000000001 */
[----:B------:R-:W-:Y:S02]  /*2be00*/  PRMT R67, R76, 0x5410, R85 ;  /* 0x000054104c437816 */ /* 0x000fe40000000055 */
[----:B------:R-:W-:Y:S02]  /*2be10*/  SHF.R.U32.HI R190, RZ, 0x8, R190 ;  /* 0x00000008ffbe7819 */ /* 0x000fe400000116be */
[----:B------:R-:W-:Y:S02]  /*2be20*/  SHF.R.U32.HI R6, RZ, 0x8, R6 ;  /* 0x00000008ff067819 */ /* 0x000fe40000011606 */
[----:B------:R-:W-:Y:S02]  /*2be30*/  SHF.R.U32.HI R7, RZ, 0x8, R7 ;  /* 0x00000008ff077819 */ /* 0x000fe40000011607 */
[----:B------:R-:W-:-:S02]  /*2be40*/  SHF.R.U32.HI R25, RZ, 0x8, R25 ;  /* 0x00000008ff197819 */ /* 0x000fc40000011619 */
[----:B------:R-:W-:Y:S02]  /*2be50*/  SHF.R.U32.HI R16, RZ, 0x8, R16 ;  /* 0x00000008ff107819 */ /* 0x000fe40000011610 */
[----:B------:R-:W-:Y:S02]  /*2be60*/  PRMT R85, R78, 0x5410, R87 ;  /* 0x000054104e557816 */ /* 0x000fe40000000057 */
[----:B------:R-:W-:Y:S02]  /*2be70*/  SHF.R.U32.HI R36, RZ, 0x8, R36 ;  /* 0x00000008ff247819 */ /* 0x000fe40000011624 */
[----:B------:R-:W-:Y:S02]  /*2be80*/  SHF.R.U32.HI R18, RZ, 0x8, R18 ;  /* 0x00000008ff127819 */ /* 0x000fe40000011612 */
[----:B------:R-:W-:Y:S02]  /*2be90*/  PRMT R87, R92, 0x5410, R101 ;  /* 0x000054105c577816 */ /* 0x000fe40000000065 */
[----:B------:R-:W-:-:S02]  /*2bea0*/  LOP3.LUT R4, R4, 0xffff, RZ, 0xc0, !PT ;  /* 0x0000ffff04047812 */ /* 0x000fc400078ec0ff */
[----:B------:R-:W-:Y:S02]  /*2beb0*/  SHF.R.U32.HI R203, RZ, 0x8, R203 ;  /* 0x00000008ffcb7819 */ /* 0x000fe400000116cb */
[----:B------:R-:W-:Y:S02]  /*2bec0*/  SHF.R.U32.HI R38, RZ, 0x8, R38 ;  /* 0x00000008ff267819 */ /* 0x000fe40000011626 */
[----:B------:R-:W-:Y:S02]  /*2bed0*/  SHF.R.U32.HI R196, RZ, 0x8, R196 ;  /* 0x00000008ffc47819 */ /* 0x000fe400000116c4 */
[----:B------:R-:W-:Y:S02]  /*2bee0*/  LOP3.LUT R199, R199, 0xffff, RZ, 0xc0, !PT ;  /* 0x0000ffffc7c77812 */ /* 0x000fe400078ec0ff */
[----:B------:R-:W-:Y:S02]  /*2bef0*/  LOP3.LUT R150, R150, 0xffff, RZ, 0xc0, !PT ;  /* 0x0000ffff96967812 */ /* 0x000fe400078ec0ff */
[----:B------:R-:W-:-:S02]  /*2bf00*/  LOP3.LUT R76, R15, 0xffff, RZ, 0xc0, !PT ;  /* 0x0000ffff0f4c7812 */ /* 0x000fc400078ec0ff */
[----:B------:R-:W-:Y:S02]  /*2bf10*/  LOP3.LUT R101, R0, 0xffff, RZ, 0xc0, !PT ;  /* 0x0000ffff00657812 */ /* 0x000fe400078ec0ff */
[----:B------:R-:W-:Y:S02]  /*2bf20*/  SHF.R.U32.HI R194, RZ, 0x8, R194 ;  /* 0x00000008ffc27819 */ /* 0x000fe400000116c2 */
[----:B------:R-:W-:Y:S02]  /*2bf30*/  SHF.R.U32.HI R17, RZ, 0x8, R17 ;  /* 0x00000008ff117819 */ /* 0x000fe40000011611 */
[----:B------:R-:W-:Y:S01]  /*2bf40*/  SHF.R.U32.HI R198, RZ, 0x8, R198 ;  /* 0x00000008ffc67819 */ /* 0x000fe200000116c6 */
[----:B------:R-:W0:Y:S01]  /*2bf50*/  S2R R129, SR_TID.X ;  /* 0x0000000000817919 */ /* 0x000e220000002100 */
        /* <DEDUP_REMOVED lines=12> */
[----:B------:R-:W-:Y:S02]  /*2c020*/  PRMT R0, R150, 0x3340, R199 ;  /* 0x0000334096007816 */ /* 0x000fe400000000c7 */
[----:B------:R-:W-:-:S02]  /*2c030*/  PRMT R4, R101, 0x3340, R76 ;  /* 0x0000334065047816 */ /* 0x000fc4000000004c */
[----:B------:R-:W-:Y:S02]  /*2c040*/  LOP3.LUT R17, R17, 0xffff, RZ, 0xc0, !PT ;  /* 0x0000ffff11117812 */ /* 0x000fe400078ec0ff */
[----:B------:R-:W-:Y:S02]  /*2c050*/  LOP3.LUT R194, R194, 0xffff, RZ, 0xc0, !PT ;  /* 0x0000ffffc2c27812 */ /* 0x000fe400078ec0ff */
[----:B------:R-:W-:Y:S02]  /*2c060*/  LOP3.LUT R198, R198, 0xffff, RZ, 0xc0, !PT ;  /* 0x0000ffffc6c67812 */ /* 0x000fe400078ec0ff */
[----:B--2---:R-:W-:Y:S02]  /*2c070*/  F2FP.SATFINITE.E4M3.F32.PACK_AB_MERGE_C R191, R13, R252, RZ ;  /* 0x000000fc0dbf723e */ /* 0x004fe400048070ff */
[----:B------:R-:W-:Y:S02]  /*2c080*/  PRMT R101, R190, 0x3340, R1 ;  /* 0x00003340be657816 */ /* 0x000fe40000000001 */
[----:B------:R-:W-:-:S02]  /*2c090*/  F2FP.SATFINITE.E4M3.F32.PACK_AB_MERGE_C R102, R103, R102, RZ ;  /* 0x000000666766723e */ /* 0x000fc400048070ff */
[----:B------:R-:W-:Y:S02]  /*2c0a0*/  SHF.R.U32.HI R24, RZ, 0x8, R24 ;  /* 0x00000008ff187819 */ /* 0x000fe40000011618 */
[----:B------:R-:W-:Y:S02]  /*2c0b0*/  SHF.R.U32.HI R45, RZ, 0x8, R45 ;  /* 0x00000008ff2d7819 */ /* 0x000fe4000001162d */
[----:B------:R-:W-:Y:S02]  /*2c0c0*/  SHF.R.U32.HI R32, RZ, 0x8, R32 ;  /* 0x00000008ff207819 */ /* 0x000fe40000011620 */
[----:B------:R-:W-:Y:S02]  /*2c0d0*/  SHF.R.U32.HI R26, RZ, 0x8, R26 ;  /* 0x00000008ff1a7819 */ /* 0x000fe4000001161a */
[----:B------:R-:W-:Y:S02]  /*2c0e0*/  SHF.R.U32.HI R47, RZ, 0x8, R47 ;  /* 0x00000008ff2f7819 */ /* 0x000fe4000001162f */
[----:B------:R-:W-:-:S02]  /*2c0f0*/  SHF.R.U32.HI R34, RZ, 0x8, R34 ;  /* 0x00000008ff227819 */ /* 0x000fc40000011622 */
        /* <DEDUP_REMOVED lines=13> */
[----:B------:R-:W-:Y:S02]  /*2c1d0*/  F2FP.SATFINITE.E4M3.F32.PACK_AB_MERGE_C R201, R201, R202, RZ ;  /* 0x000000cac9c9723e */ /* 0x000fe400048070ff */
[----:B------:R-:W-:Y:S02]  /*2c1e0*/  F2FP.SATFINITE.E4M3.F32.PACK_AB_MERGE_C R182, R182, R183, RZ ;  /* 0x000000b7b6b6723e */ /* 0x000fe400048070ff */
[----:B------:R-:W-:Y:S02]  /*2c1f0*/  F2FP.SATFINITE.E4M3.F32.PACK_AB_MERGE_C R184, R184, R185, RZ ;  /* 0x000000b9b8b8723e */ /* 0x000fe400048070ff */
[----:B------:R-:W-:Y:S02]  /*2c200*/  F2FP.SATFINITE.E4M3.F32.PACK_AB_MERGE_C R186, R186, R187, RZ ;  /* 0x000000bbbaba723e */ /* 0x000fe400048070ff */
        /* <DEDUP_REMOVED lines=9> */
[----:B------:R-:W-:Y:S02]  /*2c2a0*/  F2FP.SATFINITE.E4M3.F32.PACK_AB_MERGE_C R118, R119, R118, RZ ;  /* 0x000000767776723e */ /* 0x000fe400048070ff */
[----:B------:R-:W-:Y:S02]  /*2c2b0*/  F2FP.SATFINITE.E4M3.F32.PACK_AB_MERGE_C R209, R209, R210, RZ ;  /* 0x000000d2d1d1723e */ /* 0x000fe400048070ff */
[----:B------:R-:W-:Y:S02]  /*2c2c0*/  SHF.R.U32.HI R158, RZ, 0x8, R158 ;  /* 0x00000008ff9e7819 */ /* 0x000fe4000001169e */
[----:B------:R-:W-:-:S02]  /*2c2d0*/  SHF.R.U32.HI R37, RZ, 0x8, R37 ;  /* 0x00000008ff257819 */ /* 0x000fc40000011625 */
[----:B------:R-:W-:Y:S02]  /*2c2e0*/  SHF.R.U32.HI R162, RZ, 0x8, R162 ;  /* 0x00000008ffa27819 */ /* 0x000fe400000116a2 */
[----:B------:R-:W-:Y:S02]  /*2c2f0*/  F2FP.SATFINITE.E4M3.F32.PACK_AB_MERGE_C R156, R156, R157, RZ ;  /* 0x0000009d9c9c723e */ /* 0x000fe400048070ff */
[----:B------:R-:W-:Y:S02]  /*2c300*/  SHF.R.U32.HI R72, RZ, 0x8, R72 ;  /* 0x00000008ff487819 */ /* 0x000fe40000011648 */
[----:B------:R-:W-:Y:S02]  /*2c310*/  SHF.R.U32.HI R77, RZ, 0x8, R77 ;  /* 0x00000008ff4d7819 */ /* 0x000fe4000001164d */
[----:B------:R-:W-:Y:S02]  /*2c320*/  LOP3.LUT R211, R211, 0xffff, RZ, 0xc0, !PT ;  /* 0x0000ffffd3d37812 */ /* 0x000fe400078ec0ff */
[----:B------:R-:W-:-:S02]  /*2c330*/  LOP3.LUT R200, R213, 0xffff, RZ, 0xc0, !PT ;  /* 0x0000ffffd5c87812 */ /* 0x000fc400078ec0ff */
[----:B------:R-:W-:Y:S02]  /*2c340*/  F2FP.SATFINITE.E4M3.F32.PACK_AB_MERGE_C R217, R217, R218, RZ ;  /* 0x000000dad9d9723e */ /* 0x000fe400048070ff */
[----:B------:R-:W-:Y:S02]  /*2c350*/  F2FP.SATFINITE.E4M3.F32.PACK_AB_MERGE_C R219, R219, R220, RZ ;  /* 0x000000dcdbdb723e */ /* 0x000fe400048070ff */
[----:B------:R-:W-:Y:S02]  /*2c360*/  F2FP.SATFINITE.E4M3.F32.PACK_AB_MERGE_C R221, R221, R222, RZ ;  /* 0x000000dedddd723e */ /* 0x000fe400048070ff */
[----:B------:R-:W-:Y:S02]  /*2c370*/  F2FP.SATFINITE.E4M3.F32.PACK_AB_MERGE_C R223, R223, R224, RZ ;  /* 0x000000e0dfdf723e */ /* 0x000fe400048070ff */
[----:B------:R-:W-:Y:S02]  /*2c380*/  SHF.R.U32.HI R212, RZ, 0x8, R212 ;  /* 0x00000008ffd47819 */ /* 0x000fe400000116d4 */
[----:B------:R-:W-:-:S02]  /*2c390*/  SHF.R.U32.HI R214, RZ, 0x8, R214 ;  /* 0x00000008ffd67819 */ /* 0x000fc400000116d6 */
[----:B------:R-:W-:Y:S02]  /*2c3a0*/  SHF.R.U32.HI R80, RZ, 0x8, R80 ;  /* 0x00000008ff507819 */ /* 0x000fe40000011650 */
[----:B------:R-:W-:Y:S02]  /*2c3b0*/  F2FP.SATFINITE.E4M3.F32.PACK_AB_MERGE_C R164, R164, R165, RZ ;  /* 0x000000a5a4a4723e */ /* 0x000fe400048070ff */
[----:B------:R-:W-:Y:S02]  /*2c3c0*/  F2FP.SATFINITE.E4M3.F32.PACK_AB_MERGE_C R225, R225, R226, RZ ;  /* 0x000000e2e1e1723e */ /* 0x000fe400048070ff */
[----:B------:R-:W-:Y:S02]  /*2c3d0*/  SHF.R.U32.HI R227, RZ, 0x8, R227 ;  /* 0x00000008ffe37819 */ /* 0x000fe400000116e3 */
[----:B------:R-:W-:Y:S02]  /*2c3e0*/  SHF.R.U32.HI R168, RZ, 0x8, R168 ;  /* 0x00000008ffa87819 */ /* 0x000fe400000116a8 */
[----:B------:R-:W-:-:S02]  /*2c3f0*/  SHF.R.U32.HI R206, RZ, 0x8, R206 ;  /* 0x00000008ffce7819 */ /* 0x000fc400000116ce */
[----:B------:R-:W-:Y:S02]  /*2c400*/  SHF.R.U32.HI R82, RZ, 0x8, R82 ;  /* 0x00000008ff527819 */ /* 0x000fe40000011652 */
        /* <DEDUP_REMOVED lines=11> */
[----:B------:R-:W-:Y:S02]  /*2c4c0*/  F2FP.SATFINITE.E4M3.F32.PACK_AB_MERGE_C R188, R188, R189, RZ ;  /* 0x000000bdbcbc723e */ /* 0x000fe400048070ff */
[----:B------:R-:W-:Y:S02]  /*2c4d0*/  F2FP.SATFINITE.E4M3.F32.PACK_AB_MERGE_C R249, R249, R250, RZ ;  /* 0x000000faf9f9723e */ /* 0x000fe400048070ff */
[----:B------:R-:W-:Y:S02]  /*2c4e0*/  LOP3.LUT R8, R8, 0xffff, RZ, 0xc0, !PT ;  /* 0x0000ffff08087812 */ /* 0x000fe400078ec0ff */
[----:B------:R-:W-:Y:S02]  /*2c4f0*/  LOP3.LUT R10, R10, 0xffff, RZ, 0xc0, !PT ;  /* 0x0000ffff0a0a7812 */ /* 0x000fe400078ec0ff */
[----:B------:R-:W-:Y:S02]  /*2c500*/  LOP3.LUT R70, R70, 0xffff, RZ, 0xc0, !PT ;  /* 0x0000ffff46467812 */ /* 0x000fe400078ec0ff */
[----:B------:R-:W-:-:S02]  /*2c510*/  F2FP.SATFINITE.E4M3.F32.PACK_AB_MERGE_C R132, R133, R132, RZ ;  /* 0x000000848584723e */ /* 0x000fc400048070ff */
[----:B------:R-:W-:Y:S01]  /*2c520*/  F2FP.SATFINITE.E4M3.F32.PACK_AB_MERGE_C R134, R135, R134, RZ ;  /* 0x000000868786723e */ /* 0x000fe200048070ff */
[----:B------:R-:W1:Y:S01]  /*2c530*/  S2R R127, SR_CTAID.X ;  /* 0x00000000007f7919 */ /* 0x000e620000002500 */
[----:B------:R-:W-:Y:S01]  /*2c540*/  PRMT R6, R6, 0x3340, R7 ;  /* 0x0000334006067816 */ /* 0x000fe20000000007 */
[----:B------:R-:W2:Y:S01]  /*2c550*/  S2UR UR10, SR_CTAID.Y ;  /* 0x00000000000a79c3 */ /* 0x000ea20000002600 */
[----:B------:R-:W-:Y:S01]  /*2c560*/  PRMT R16, R25, 0x3340, R16 ;  /* 0x0000334019107816 */ /* 0x000fe20000000010 */
[----:B------:R-:W3:Y:S01]  /*2c570*/  LDL.LU R13, [R1+0x10b4] ;  /* 0x0010b400010d7983 */ /* 0x000ee20000300800 */
[--C-:B------:R-:W-:Y:S02]  /*2c580*/  PRMT R7, R36, 0x3340, R1.reuse ;  /* 0x0000334024077816 */ /* 0x100fe40000000001 */
[--C-:B------:R-:W-:Y:S02]  /*2c590*/  PRMT R25, R18, 0x3340, R1.reuse ;  /* 0x0000334012197816 */ /* 0x100fe40000000001 */
[----:B------:R-:W-:Y:S01]  /*2c5a0*/  PRMT R18, R203, 0x3340, R38 ;  /* 0x00003340cb127816 */ /* 0x000fe20000000026 */
[----:B------:R-:W4:Y:S01]  /*2c5b0*/  LDC R250, c[0x0][0x278] ;  /* 0x00009e00fffa7b82 */ /* 0x000f220000000800 */
[----:B------:R-:W-:-:S02]  /*2c5c0*/  PRMT R103, R196, 0x3340, R1 ;  /* 0x00003340c4677816 */ /* 0x000fc40000000001 */
[----:B------:R-:W-:Y:S02]  /*2c5d0*/  PRMT R17, R194, 0x3340, R17 ;  /* 0x00003340c2117816 */ /* 0x000fe40000000011 */
[----:B------:R-:W-:Y:S02]  /*2c5e0*/  PRMT R36, R198, 0x3340, R1 ;  /* 0x00003340c6247816 */ /* 0x000fe40000000001 */
[----:B------:R-:W-:Y:S02]  /*2c5f0*/  PRMT R15, R0, 0x5410, R15 ;  /* 0x00005410000f7816 */ /* 0x000fe4000000000f */
[----:B------:R-:W-:Y:S02]  /*2c600*/  LOP3.LUT R192, R192, 0xffff, RZ, 0xc0, !PT ;  /* 0x0000ffffc0c07812 */ /* 0x000fe400078ec0ff */
[----:B------:R-:W-:Y:S02]  /*2c610*/  PRMT R101, R4, 0x5410, R101 ;  /* 0x0000541004657816 */ /* 0x000fe40000000065 */
[----:B------:R-:W-:-:S02]  /*2c620*/  LOP3.LUT R0, R191, 0xffff, RZ, 0xc0, !PT ;  /* 0x0000ffffbf007812 */ /* 0x000fc400078ec0ff */
[----:B------:R-:W-:Y:S02]  /*2c630*/  PRMT R7, R6, 0x5410, R7 ;  /* 0x0000541006077816 */ /* 0x000fe40000000007 */
[----:B------:R-:W-:Y:S02]  /*2c640*/  PRMT R6, R18, 0x5410, R103 ;  /* 0x0000541012067816 */ /* 0x000fe40000000067 */
[----:B------:R-:W-:Y:S02]  /*2c650*/  PRMT R36, R17, 0x5410, R36 ;  /* 0x0000541011247816 */ /* 0x000fe40000000024 */
[----:B------:R-:W-:Y:S02]  /*2c660*/  PRMT R4, R16, 0x5410, R25 ;  /* 0x0000541010047816 */ /* 0x000fe40000000019 */
[----:B------:R-:W-:Y:S02]  /*2c670*/  PRMT R18, R19, 0x4210, R192 ;  /* 0x0000421013127816 */ /* 0x000fe400000000c0 */
[----:B------:R-:W-:-:S02]  /*2c680*/  PRMT R16, R23, 0x4210, R0 ;  /* 0x0000421017107816 */ /* 0x000fc40000000000 */
[----:B------:R-:W-:Y:S02]  /*2c690*/  PRMT R17, R15, 0x5210, R0 ;  /* 0x000052100f117816 */ /* 0x000fe40000000000 */
[----:B------:R-:W-:-:S05]  /*2c6a0*/  PRMT R19, R101, 0x5210, R192 ;  /* 0x0000521065137816 */ /* 0x000fca00000000c0 */
[----:B------:R2:W-:Y:S01]  /*2c6b0*/  STSM.16.M88.4 [R3], R16 ;  /* 0x0000001003007844 */ /* 0x0005e20000000200 */
[----:B------:R-:W-:Y:S02]  /*2c6c0*/  LOP3.LUT R45, R45, 0xffff, RZ, 0xc0, !PT ;  /* 0x0000ffff2d2d7812 */ /* 0x000fe400078ec0ff */
[----:B------:R-:W-:Y:S02]  /*2c6d0*/  LOP3.LUT R24, R24, 0xffff, RZ, 0xc0, !PT ;  /* 0x0000ffff18187812 */ /* 0x000fe400078ec0ff */
[----:B------:R-:W-:Y:S02]  /*2c6e0*/  SHF.R.U32.HI R104, RZ, 0x8, R104 ;  /* 0x00000008ff687819 */ /* 0x000fe40000011668 */
[----:B------:R-:W-:Y:S02]  /*2c6f0*/  SHF.R.U32.HI R89, RZ, 0x8, R89 ;  /* 0x00000008ff597819 */ /* 0x000fe40000011659 */
[----:B------:R-:W-:Y:S02]  /*2c700*/  LOP3.LUT R32, R32, 0xffff, RZ, 0xc0, !PT ;  /* 0x0000ffff20207812 */ /* 0x000fe400078ec0ff */
[----:B------:R-:W-:-:S02]  /*2c710*/  LOP3.LUT R47, R47, 0xffff, RZ, 0xc0, !PT ;  /* 0x0000ffff2f2f7812 */ /* 0x000fc400078ec0ff */
[----:B------:R-:W-:Y:S02]  /*2c720*/  LOP3.LUT R26, R26, 0xffff, RZ, 0xc0, !PT ;  /* 0x0000ffff1a1a7812 */ /* 0x000fe400078ec0ff */
[----:B------:R-:W-:Y:S02]  /*2c730*/  LOP3.LUT R34, R34, 0xffff, RZ, 0xc0, !PT ;  /* 0x0000ffff22227812 */ /* 0x000fe400078ec0ff */
[----:B------:R-:W-:Y:S02]  /*2c740*/  PRMT R24, R24, 0x3340, R45 ;  /* 0x0000334018187816 */ /* 0x000fe4000000002d */
[----:B------:R-:W-:Y:S02]  /*2c750*/  LOP3.LUT R89, R89, 0xffff, RZ, 0xc0, !PT ;  /* 0x0000ffff59597812 */ /* 0x000fe400078ec0ff */
[----:B------:R-:W-:Y:S02]  /*2c760*/  LOP3.LUT R104, R104, 0xffff, RZ, 0xc0, !PT ;  /* 0x0000ffff68687812 */ /* 0x000fe400078ec0ff */
[----:B------:R-:W-:-:S02]  /*2c770*/  PRMT R45, R32, 0x3340, R1 ;  /* 0x00003340202d7816 */ /* 0x000fc40000000001 */
[----:B------:R-:W-:Y:S02]  /*2c780*/  SHF.R.U32.HI R106, RZ, 0x8, R106 ;  /* 0x00000008ff6a7819 */ /* 0x000fe4000001166a */
[----:B------:R-:W-:Y:S02]  /*2c790*/  SHF.R.U32.HI R91, RZ, 0x8, R91 ;  /* 0x00000008ff5b7819 */ /* 0x000fe4000001165b */
[----:B------:R-:W-:Y:S02]  /*2c7a0*/  LOP3.LUT R0, R11, 0xffff, RZ, 0xc0, !PT ;  /* 0x0000ffff0b007812 */ /* 0x000fe400078ec0ff */
[----:B------:R-:W-:Y:S02]  /*2c7b0*/  PRMT R26, R26, 0x3340, R47 ;  /* 0x000033401a1a7816 */ /* 0x000fe4000000002f */
[----:B0-----:R-:W-:Y:S02]  /*2c7c0*/  LOP3.LUT R11, R129, 0xff, RZ, 0xc0, !PT ;  /* 0x000000ff810b7812 */ /* 0x001fe400078ec0ff */
[----:B------:R-:W-:-:S02]  /*2c7d0*/  PRMT R47, R34, 0x3340, R1 ;  /* 0x00003340222f7816 */ /* 0x000fc40000000001 */
[----:B------:R-:W-:Y:S02]  /*2c7e0*/  LOP3.LUT R69, R69, 0xffff, RZ, 0xc0, !PT ;  /* 0x0000ffff45457812 */ /* 0x000fe400078ec0ff */
[----:B------:R-:W-:Y:S02]  /*2c7f0*/  LOP3.LUT R40, R40, 0xffff, RZ, 0xc0, !PT ;  /* 0x0000ffff28287812 */ /* 0x000fe400078ec0ff */
[----:B------:R-:W-:Y:S02]  /*2c800*/  LOP3.LUT R71, R71, 0xffff, RZ, 0xc0, !PT ;  /* 0x0000ffff47477812 */ /* 0x000fe400078ec0ff */
[----:B------:R-:W-:Y:S02]  /*2c810*/  LOP3.LUT R42, R42, 0xffff, RZ, 0xc0, !PT ;  /* 0x0000ffff2a2a7812 */ /* 0x000fe400078ec0ff */
[----:B------:R-:W-:Y:S02]  /*2c820*/  PRMT R104, R104, 0x3340, R89 ;  /* 0x0000334068687816 */ /* 0x000fe40000000059 */
[----:B------:R-:W-:-:S02]  /*2c830*/  LOP3.LUT R32, R28, 0xffff, RZ, 0xc0, !PT ;  /* 0x0000ffff1c207812 */ /* 0x000fc400078ec0ff */
[----:B------:R-:W-:Y:S02]  /*2c840*/  LOP3.LUT R34, R30, 0xffff, RZ, 0xc0, !PT ;  /* 0x0000ffff1e227812 */ /* 0x000fe400078ec0ff */
[----:B------:R-:W-:Y:S02]  /*2c850*/  PRMT R89, R24, 0x5410, R45 ;  /* 0x0000541018597816 */ /* 0x000fe4000000002d */
[----:B------:R-:W-:Y:S02]  /*2c860*/  LOP3.LUT R91, R91, 0xffff, RZ, 0xc0, !PT ;  /* 0x0000ffff5b5b7812 */ /* 0x000fe400078ec0ff */
[----:B------:R-:W-:Y:S02]  /*2c870*/  LOP3.LUT R106, R106, 0xffff, RZ, 0xc0, !PT ;  /* 0x0000ffff6a6a7812 */ /* 0x000fe400078ec0ff */
[--C-:B------:R-:W-:Y:S02]  /*2c880*/  PRMT R24, R21, 0x4210, R0.reuse ;  /* 0x0000421015187816 */ /* 0x100fe40000000000 */
[----:B------:R-:W-:-:S02]  /*2c890*/  PRMT R25, R7, 0x5210, R0 ;  /* 0x0000521007197816 */ /* 0x000fc40000000000 */
[----:B------:R-:W-:Y:S02]  /*2c8a0*/  LEA R0, R11, UR5, 0x4 ;  /* 0x000000050b007c11 */ /* 0x000fe4000f8e20ff */
[----:B------:R-:W-:Y:S02]  /*2c8b0*/  PRMT R28, R40, 0x3340, R69 ;  /* 0x00003340281c7816 */ /* 0x000fe40000000045 */
[----:B------:R-:W-:Y:S02]  /*2c8c0*/  PRMT R30, R42, 0x3340, R71 ;  /* 0x000033402a1e7816 */ /* 0x000fe40000000047 */
[--C-:B------:R-:W-:Y:S02]  /*2c8d0*/  PRMT R69, R32, 0x3340, R1.reuse ;  /* 0x0000334020457816 */ /* 0x100fe40000000001 */
[----:B------:R-:W-:Y:S02]  /*2c8e0*/  PRMT R71, R34, 0x3340, R1 ;  /* 0x0000334022477816 */ /* 0x000fe40000000001 */
[----:B------:R-:W-:-:S02]  /*2c8f0*/  LOP3.LUT R32, R73, 0xffff, RZ, 0xc0, !PT ;  /* 0x0000ffff49207812 */ /* 0x000fc400078ec0ff */
[----:B------:R-:W-:Y:S02]  /*2c900*/  LOP3.LUT R34, R75, 0xffff, RZ, 0xc0, !PT ;  /* 0x0000ffff4b227812 */ /* 0x000fe400078ec0ff */
[----:B------:R-:W-:Y:S02]  /*2c910*/  PRMT R106, R106, 0x3340, R91 ;  /* 0x000033406a6a7816 */ /* 0x000fe4000000005b */
[----:B------:R-:W-:Y:S02]  /*2c920*/  LOP3.LUT R73, R44, 0xffff, RZ, 0xc0, !PT ;  /* 0x0000ffff2c497812 */ /* 0x000fe400078ec0ff */
[----:B------:R-:W-:Y:S02]  /*2c930*/  LOP3.LUT R75, R46, 0xffff, RZ, 0xc0, !PT ;  /* 0x0000ffff2e4b7812 */ /* 0x000fe400078ec0ff */
[----:B------:R-:W-:Y:S01]  /*2c940*/  PRMT R91, R26, 0x5410, R47 ;  /* 0x000054101a5b7816 */ /* 0x000fe2000000002f */
[----:B------:R-:W-:Y:S01]  /*2c950*/  BAR.SYNC.DEFER_BLOCKING 0x0 ;  /* 0x0000000000007b1d */ /* 0x000fe20000010000 */
[----:B------:R-:W-:-:S02]  /*2c960*/  LOP3.LUT R152, R152, 0xffff, RZ, 0xc0, !PT ;  /* 0x0000ffff98987812 */ /* 0x000fc400078ec0ff */
[----:B------:R-:W-:Y:S02]  /*2c970*/  LOP3.LUT R27, R27, 0xffff, RZ, 0xc0, !PT ;  /* 0x0000ffff1b1b7812 */ /* 0x000fe400078ec0ff */
[----:B------:R-:W-:Y:S02]  /*2c980*/  LOP3.LUT R38, R154, 0xffff, RZ, 0xc0, !PT ;  /* 0x0000ffff9a267812 */ /* 0x000fe400078ec0ff */
[----:B------:R-:W-:Y:S02]  /*2c990*/  PRMT R27, R27, 0x3340, R152 ;  /* 0x000033401b1b7816 */ /* 0x000fe40000000098 */
[----:B------:R-:W-:Y:S01]  /*2c9a0*/  PRMT R38, R38, 0x3340, R1 ;  /* 0x0000334026267816 */ /* 0x000fe20000000001 */
[----:B------:R-:W0:Y:S01]  /*2c9b0*/  LDS.128 R44, [R0] ;  /* 0x00000000002c7984 */ /* 0x000e220000000c00 */
[----:B------:R-:W-:Y:S02]  /*2c9c0*/  LOP3.LUT R201, R201, 0xffff, RZ, 0xc0, !PT ;  /* 0x0000ffffc9c97812 */ /* 0x000fe400078ec0ff */
[----:B------:R-:W-:-:S02]  /*2c9d0*/  PRMT R38, R27, 0x5410, R38 ;  /* 0x000054101b267816 */ /* 0x000fc40000000026 */
[--C-:B------:R-:W-:Y:S02]  /*2c9e0*/  PRMT R26, R2, 0x4210, R201.reuse ;  /* 0x00004210021a7816 */ /* 0x100fe400000000c9 */
[----:B------:R-:W-:Y:S01]  /*2c9f0*/  PRMT R27, R36, 0x5210, R201 ;  /* 0x00005210241b7816 */ /* 0x000fe200000000c9 */
[----:B------:R-:W-:Y:S01]  /*2ca00*/  BAR.SYNC.DEFER_BLOCKING 0x0 ;  /* 0x0000000000007b1d */ /* 0x000fe20000010000 */
[----:B------:R-:W-:Y:S02]  /*2ca10*/  LOP3.LUT R182, R182, 0xffff, RZ, 0xc0, !PT ;  /* 0x0000ffffb6b67812 */ /* 0x000fe400078ec0ff */
[----:B------:R-:W-:Y:S02]  /*2ca20*/  LOP3.LUT R43, R184, 0xffff, RZ, 0xc0, !PT ;  /* 0x0000ffffb82b7812 */ /* 0x000fe400078ec0ff */
[----:B------:R-:W-:Y:S02]  /*2ca30*/  LOP3.LUT R186, R186, 0xffff, RZ, 0xc0, !PT ;  /* 0x0000ffffbaba7812 */ /* 0x000fe400078ec0ff */
[----:B------:R-:W-:-:S02]  /*2ca40*/  PRMT R51, R182, 0x3340, R43 ;  /* 0x00003340b6337816 */ /* 0x000fc4000000002b */
[----:B------:R-:W-:Y:S02]  /*2ca50*/  PRMT R216, R186, 0x3340, R1 ;  /* 0x00003340bad87816 */ /* 0x000fe40000000001 */
[----:B------:R-:W-:Y:S02]  /*2ca60*/  SHF.R.U32.HI R182, RZ, 0x8, R182 ;  /* 0x00000008ffb67819 */ /* 0x000fe400000116b6 */
[----:B------:R-:W-:Y:S01]  /*2ca70*/  SHF.R.U32.HI R43, RZ, 0x8, R43 ;  /* 0x00000008ff2b7819 */ /* 0x000fe2000001162b */
[----:B------:R-:W-:Y:S01]  /*2ca80*/  STSM.16.M88.4 [R3], R24 ;  /* 0x0000001803007844 */ /* 0x000fe20000000200 */
[----:B------:R-:W-:Y:S01]  /*2ca90*/  BAR.SYNC.DEFER_BLOCKING 0x0 ;  /* 0x0000000000007b1d */ /* 0x000fe20000010000 */
[----:B------:R-:W-:Y:S02]  /*2caa0*/  SHF.R.U32.HI R88, RZ, 0x8, R88 ;  /* 0x00000008ff587819 */ /* 0x000fe40000011658 */
[----:B------:R-:W-:Y:S02]  /*2cab0*/  SHF.R.U32.HI R81, RZ, 0x8, R81 ;  /* 0x00000008ff517819 */ /* 0x000fe40000011651 */
[----:B------:R-:W-:-:S02]  /*2cac0*/  SHF.R.U32.HI R90, RZ, 0x8, R90 ;  /* 0x00000008ff5a7819 */ /* 0x000fc4000001165a */
[----:B------:R-:W-:Y:S02]  /*2cad0*/  SHF.R.U32.HI R83, RZ, 0x8, R83 ;  /* 0x00000008ff537819 */ /* 0x000fe40000011653 */
[----:B------:R-:W-:Y:S02]  /*2cae0*/  SHF.R.U32.HI R186, RZ, 0x8, R186 ;  /* 0x00000008ffba7819 */ /* 0x000fe400000116ba */
[----:B------:R-:W-:Y:S02]  /*2caf0*/  SHF.R.U32.HI R96, RZ, 0x8, R96 ;  /* 0x00000008ff607819 */ /* 0x000fe40000011660 */
[----:B------:R-:W-:Y:S02]  /*2cb00*/  SHF.R.U32.HI R98, RZ, 0x8, R98 ;  /* 0x00000008ff627819 */ /* 0x000fe40000011662 */
[----:B------:R-:W-:Y:S02]  /*2cb10*/  LOP3.LUT R39, R39, 0xffff, RZ, 0xc0, !PT ;  /* 0x0000ffff27277812 */ /* 0x000fe400078ec0ff */
[----:B------:R-:W-:-:S02]  /*2cb20*/  LOP3.LUT R166, R166, 0xffff, RZ, 0xc0, !PT ;  /* 0x0000ffffa6a67812 */ /* 0x000fc400078ec0ff */
[----:B------:R-:W-:Y:S02]  /*2cb30*/  LOP3.LUT R94, R170, 0xffff, RZ, 0xc0, !PT ;  /* 0x0000ffffaa5e7812 */ /* 0x000fe400078ec0ff */
[----:B------:R-:W-:Y:S02]  /*2cb40*/  LOP3.LUT R41, R41, 0xffff, RZ, 0xc0, !PT ;  /* 0x0000ffff29297812 */ /* 0x000fe400078ec0ff */
        /* <DEDUP_REMOVED lines=13> */
[----:B------:R-:W-:Y:S02]  /*2cc20*/  PRMT R39, R166, 0x3340, R39 ;  /* 0x00003340a6277816 */ /* 0x000fe40000000027 */
[----:B------:R-:W-:Y:S02]  /*2cc30*/  PRMT R94, R94, 0x3340, R1 ;  /* 0x000033405e5e7816 */ /* 0x000fe40000000001 */
[----:B------:R-:W-:-:S02]  /*2cc40*/  PRMT R41, R174, 0x3340, R41 ;  /* 0x00003340ae297816 */ /* 0x000fc40000000029 */
[----:B------:R-:W-:Y:S02]  /*2cc50*/  PRMT R43, R182, 0x3340, R43 ;  /* 0x00003340b62b7816 */ /* 0x000fe4000000002b */
[----:B------:R-:W-:Y:S02]  /*2cc60*/  PRMT R40, R88, 0x3340, R81 ;  /* 0x0000334058287816 */ /* 0x000fe40000000051 */
[----:B------:R-:W-:Y:S02]  /*2cc70*/  PRMT R42, R90, 0x3340, R83 ;  /* 0x000033405a2a7816 */ /* 0x000fe40000000053 */
[--C-:B------:R-:W-:Y:S02]  /*2cc80*/  PRMT R110, R110, 0x3340, R1.reuse ;  /* 0x000033406e6e7816 */ /* 0x100fe40000000001 */
[--C-:B------:R-:W-:Y:S02]  /*2cc90*/  PRMT R126, R126, 0x3340, R1.reuse ;  /* 0x000033407e7e7816 */ /* 0x100fe40000000001 */
[----:B------:R-:W-:-:S02]  /*2cca0*/  PRMT R119, R96, 0x3340, R1 ;  /* 0x0000334060777816 */ /* 0x000fc40000000001 */
[----:B------:R-:W-:Y:S02]  /*2ccb0*/  PRMT R121, R98, 0x3340, R1 ;  /* 0x0000334062797816 */ /* 0x000fe40000000001 */
[----:B------:R-:W-:Y:S02]  /*2ccc0*/  PRMT R74, R74, 0x3340, R79 ;  /* 0x000033404a4a7816 */ /* 0x000fe4000000004f */
[----:B------:R-:W-:Y:S02]  /*2ccd0*/  PRMT R79, R39, 0x5410, R94 ;  /* 0x00005410274f7816 */ /* 0x000fe4000000005e */
[----:B------:R-:W-:Y:S02]  /*2cce0*/  PRMT R81, R41, 0x5410, R110 ;  /* 0x0000541029517816 */ /* 0x000fe4000000006e */
[----:B------:R-:W-:Y:S02]  /*2ccf0*/  PRMT R83, R43, 0x5410, R126 ;  /* 0x000054102b537816 */ /* 0x000fe4000000007e */
[----:B------:R-:W-:-:S02]  /*2cd00*/  PRMT R94, R40, 0x5410, R119 ;  /* 0x00005410285e7816 */ /* 0x000fc40000000077 */
[----:B------:R-:W-:Y:S02]  /*2cd10*/  PRMT R121, R42, 0x5410, R121 ;  /* 0x000054102a797816 */ /* 0x000fe40000000079 */
[----:B------:R-:W4:Y:S01]  /*2cd20*/  LDS.128 R40, [R0] ;  /* 0x0000000000287984 */ /* 0x000f220000000c00 */
[----:B------:R-:W-:Y:S02]  /*2cd30*/  PRMT R22, R22, 0x5410, R9 ;  /* 0x0000541016167816 */ /* 0x000fe40000000009 */
[----:B------:R-:W-:Y:S02]  /*2cd40*/  LOP3.LUT R7, R20, 0xffff, RZ, 0xc0, !PT ;  /* 0x0000ffff14077812 */ /* 0x000fe400078ec0ff */
[----:B------:R-:W-:Y:S02]  /*2cd50*/  LOP3.LUT R209, R209, 0xffff, RZ, 0xc0, !PT ;  /* 0x0000ffffd1d17812 */ /* 0x000fe400078ec0ff */
[--C-:B--2---:R-:W-:Y:S02]  /*2cd60*/  PRMT R16, R22, 0x4210, R7.reuse ;  /* 0x0000421016107816 */ /* 0x104fe40000000007 */
[----:B------:R-:W-:-:S02]  /*2cd70*/  PRMT R17, R4, 0x5210, R7 ;  /* 0x0000521004117816 */ /* 0x000fc40000000007 */
[--C-:B------:R-:W-:Y:S02]  /*2cd80*/  PRMT R18, R14, 0x4210, R209.reuse ;  /* 0x000042100e127816 */ /* 0x100fe400000000d1 */
[----:B------:R-:W-:Y:S01]  /*2cd90*/  PRMT R19, R6, 0x5210, R209 ;  /* 0x0000521006137816 */ /* 0x000fe200000000d1 */
[----:B------:R-:W-:Y:S01]  /*2cda0*/  BAR.SYNC.DEFER_BLOCKING 0x0 ;  /* 0x0000000000007b1d */ /* 0x000fe20000010000 */
[----:B------:R-:W-:Y:S02]  /*2cdb0*/  LOP3.LUT R37, R37, 0xffff, RZ, 0xc0, !PT ;  /* 0x0000ffff25257812 */ /* 0x000fe400078ec0ff */
[----:B------:R-:W-:Y:S02]  /*2cdc0*/  LOP3.LUT R158, R158, 0xffff, RZ, 0xc0, !PT ;  /* 0x0000ffff9e9e7812 */ /* 0x000fe400078ec0ff */
[----:B------:R-:W-:Y:S01]  /*2cdd0*/  LOP3.LUT R78, R162, 0xffff, RZ, 0xc0, !PT ;  /* 0x0000ffffa24e7812 */ /* 0x000fe200078ec0ff */
[----:B------:R2:W-:Y:S01]  /*2cde0*/  STSM.16.M88.4 [R3], R16 ;  /* 0x0000001003007844 */ /* 0x0005e20000000200 */
[----:B------:R-:W-:-:S02]  /*2cdf0*/  PRMT R37, R158, 0x3340, R37 ;  /* 0x000033409e257816 */ /* 0x000fc40000000025 */
[----:B------:R-:W-:Y:S02]  /*2ce00*/  LOP3.LUT R77, R77, 0xffff, RZ, 0xc0, !PT ;  /* 0x0000ffff4d4d7812 */ /* 0x000fe400078ec0ff */
[----:B------:R-:W-:Y:S02]  /*2ce10*/  LOP3.LUT R72, R72, 0xffff, RZ, 0xc0, !PT ;  /* 0x0000ffff48487812 */ /* 0x000fe400078ec0ff */
[----:B------:R-:W-:Y:S02]  /*2ce20*/  LOP3.LUT R21, R156, 0xffff, RZ, 0xc0, !PT ;  /* 0x0000ffff9c157812 */ /* 0x000fe400078ec0ff */
[----:B------:R-:W-:Y:S02]  /*2ce30*/  PRMT R78, R78, 0x3340, R1 ;  /* 0x000033404e4e7816 */ /* 0x000fe40000000001 */
[----:B------:R-:W-:Y:S02]  /*2ce40*/  PRMT R72, R72, 0x3340, R77 ;  /* 0x0000334048487816 */ /* 0x000fe4000000004d */
[----:B------:R-:W-:-:S02]  /*2ce50*/  PRMT R20, R12, 0x4210, R21 ;  /* 0x000042100c147816 */ /* 0x000fc40000000015 */
[----:B------:R-:W-:Y:S02]  /*2ce60*/  LOP3.LUT R202, R215, 0xffff, RZ, 0xc0, !PT ;  /* 0x0000ffffd7ca7812 */ /* 0x000fe400078ec0ff */
[----:B------:R-:W-:Y:S02]  /*2ce70*/  PRMT R77, R37, 0x5410, R78 ;  /* 0x00005410254d7816 */ /* 0x000fe4000000004e */
[----:B------:R-:W-:Y:S01]  /*2ce80*/  PRMT R21, R38, 0x5210, R21 ;  /* 0x0000521026157816 */ /* 0x000fe20000000015 */
[----:B------:R-:W-:Y:S01]  /*2ce90*/  BAR.SYNC.DEFER_BLOCKING 0x0 ;  /* 0x0000000000007b1d */ /* 0x000fe20000010000 */
[----:B------:R-:W-:Y:S02]  /*2cea0*/  PRMT R204, R202, 0x3340, R1 ;  /* 0x00003340cacc7816 */ /* 0x000fe40000000001 */
[----:B------:R-:W-:Y:S02]  /*2ceb0*/  PRMT R33, R211, 0x3340, R200 ;  /* 0x00003340d3217816 */ /* 0x000fe400000000c8 */
[----:B------:R-:W-:-:S02]  /*2cec0*/  SHF.R.U32.HI R211, RZ, 0x8, R211 ;  /* 0x00000008ffd37819 */ /* 0x000fc400000116d3 */
[----:B------:R-:W-:Y:S02]  /*2ced0*/  SHF.R.U32.HI R200, RZ, 0x8, R200 ;  /* 0x00000008ffc87819 */ /* 0x000fe400000116c8 */
[----:B------:R-:W-:Y:S02]  /*2cee0*/  SHF.R.U32.HI R202, RZ, 0x8, R202 ;  /* 0x00000008ffca7819 */ /* 0x000fe400000116ca */
[----:B------:R-:W-:Y:S02]  /*2cef0*/  LOP3.LUT R76, R200, 0xffff, RZ, 0xc0, !PT ;  /* 0x0000ffffc84c7812 */ /* 0x000fe400078ec0ff */
[----:B------:R-:W-:Y:S02]  /*2cf00*/  LOP3.LUT R211, R211, 0xffff, RZ, 0xc0, !PT ;  /* 0x0000ffffd3d37812 */ /* 0x000fe400078ec0ff */
[----:B------:R-:W-:Y:S01]  /*2cf10*/  LOP3.LUT R202, R202, 0xffff, RZ, 0xc0, !PT ;  /* 0x0000ffffcaca7812 */ /* 0x000fe200078ec0ff */
[----:B------:R-:W3:Y:S01]  /*2cf20*/  LDS.128 R36, [R0] ;  /* 0x0000000000247984 */ /* 0x000ee20000000c00 */
[----:B------:R-:W-:-:S02]  /*2cf30*/  PRMT R76, R211, 0x3340, R76 ;  /* 0x00003340d34c7816 */ /* 0x000fc4000000004c */
[----:B------:R-:W-:Y:S02]  /*2cf40*/  PRMT R105, R202, 0x3340, R1 ;  /* 0x00003340ca697816 */ /* 0x000fe40000000001 */
[----:B------:R-:W-:Y:S02]  /*2cf50*/  PRMT R9, R33, 0x5410, R204 ;  /* 0x0000541021097816 */ /* 0x000fe400000000cc */
[----:B------:R-:W-:Y:S02]  /*2cf60*/  PRMT R105, R76, 0x5410, R105 ;  /* 0x000054104c697816 */ /* 0x000fe40000000069 */
[----:B------:R-:W-:-:S04]  /*2cf70*/  LOP3.LUT R2, R217, 0xffff, RZ, 0xc0, !PT ;  /* 0x0000ffffd9027812 */ /* 0x000fc800078ec0ff */
[--C-:B------:R-:W-:Y:S02]  /*2cf80*/  PRMT R22, R9, 0x4210, R2.reuse ;  /* 0x0000421009167816 */ /* 0x100fe40000000002 */
[----:B------:R-:W-:Y:S01]  /*2cf90*/  PRMT R23, R105, 0x5210, R2 ;  /* 0x0000521069177816 */ /* 0x000fe20000000002 */
[----:B------:R-:W-:Y:S01]  /*2cfa0*/  BAR.SYNC.DEFER_BLOCKING 0x0 ;  /* 0x0000000000007b1d */ /* 0x000fe20000010000 */
[----:B------:R-:W-:Y:S02]  /*2cfb0*/  LOP3.LUT R219, R219, 0xffff, RZ, 0xc0, !PT ;  /* 0x0000ffffdbdb7812 */ /* 0x000fe400078ec0ff */
[----:B------:R-:W-:Y:S02]  /*2cfc0*/  LOP3.LUT R160, R221, 0xffff, RZ, 0xc0, !PT ;  /* 0x0000ffffdda07812 */ /* 0x000fe400078ec0ff */
[----:B------:R-:W-:Y:S02]  /*2cfd0*/  LOP3.LUT R204, R223, 0xffff, RZ, 0xc0, !PT ;  /* 0x0000ffffdfcc7812 */ /* 0x000fe400078ec0ff */
[----:B------:R-:W-:-:S02]  /*2cfe0*/  PRMT R33, R219, 0x3340, R160 ;  /* 0x00003340db217816 */ /* 0x000fc400000000a0 */
[----:B------:R-:W-:Y:S01]  /*2cff0*/  PRMT R210, R204, 0x3340, R1 ;  /* 0x00003340ccd27816 */ /* 0x000fe20000000001 */
[----:B------:R-:W-:Y:S01]  /*2d000*/  STSM.16.M88.4 [R3], R20 ;  /* 0x0000001403007844 */ /* 0x000fe20000000200 */
[----:B------:R-:W-:Y:S01]  /*2d010*/  BAR.SYNC.DEFER_BLOCKING 0x0 ;  /* 0x0000000000007b1d */ /* 0x000fe20000010000 */
[----:B------:R-:W-:Y:S02]  /*2d020*/  LOP3.LUT R212, R212, 0xffff, RZ, 0xc0, !PT ;  /* 0x0000ffffd4d47812 */ /* 0x000fe400078ec0ff */
[----:B------:R-:W-:Y:S02]  /*2d030*/  LOP3.LUT R214, R214, 0xffff, RZ, 0xc0, !PT ;  /* 0x0000ffffd6d67812 */ /* 0x000fe400078ec0ff */
[----:B------:R-:W-:Y:S02]  /*2d040*/  LOP3.LUT R80, R80, 0xffff, RZ, 0xc0, !PT ;  /* 0x0000ffff50507812 */ /* 0x000fe400078ec0ff */
[----:B------:R-:W-:Y:S02]  /*2d050*/  PRMT R33, R33, 0x5410, R210 ;  /* 0x0000541021217816 */ /* 0x000fe400000000d2 */
[----:B------:R-:W-:-:S02]  /*2d060*/  PRMT R32, R73, 0x3340, R32 ;  /* 0x0000334049207816 */ /* 0x000fc40000000020 */
[----:B------:R-:W-:Y:S02]  /*2d070*/  PRMT R34, R75, 0x3340, R34 ;  /* 0x000033404b227816 */ /* 0x000fe40000000022 */
[--C-:B------:R-:W-:Y:S02]  /*2d080*/  PRMT R73, R212, 0x3340, R1.reuse ;  /* 0x00003340d4497816 */ /* 0x100fe40000000001 */
[--C-:B------:R-:W-:Y:S02]  /*2d090*/  PRMT R75, R214, 0x3340, R1.reuse ;  /* 0x00003340d64b7816 */ /* 0x100fe40000000001 */
[----:B------:R-:W-:Y:S02]  /*2d0a0*/  LOP3.LUT R164, R164, 0xffff, RZ, 0xc0, !PT ;  /* 0x0000ffffa4a47812 */ /* 0x000fe400078ec0ff */
[----:B------:R-:W-:Y:S02]  /*2d0b0*/  LOP3.LUT R2, R225, 0xffff, RZ, 0xc0, !PT ;  /* 0x0000ffffe1027812 */ /* 0x000fe400078ec0ff */
[----:B------:R-:W-:-:S02]  /*2d0c0*/  PRMT R115, R80, 0x3340, R1 ;  /* 0x0000334050737816 */ /* 0x000fc40000000001 */
[----:B------:R-:W-:Y:S02]  /*2d0d0*/  PRMT R80, R28, 0x5410, R69 ;  /* 0x000054101c507816 */ /* 0x000fe40000000045 */
[----:B------:R-:W-:Y:S02]  /*2d0e0*/  PRMT R88, R32, 0x5410, R73 ;  /* 0x0000541020587816 */ /* 0x000fe40000000049 */
[----:B------:R-:W-:Y:S02]  /*2d0f0*/  PRMT R69, R34, 0x5410, R75 ;  /* 0x0000541022457816 */ /* 0x000fe4000000004b */
[----:B--2---:R-:W-:Y:S02]  /*2d100*/  PRMT R16, R35, 0x4210, R164 ;  /* 0x0000421023107816 */ /* 0x004fe400000000a4 */
[----:B------:R-:W-:Y:S02]  /*2d110*/  PRMT R18, R33, 0x4210, R2 ;  /* 0x0000421021127816 */ /* 0x000fe40000000002 */
[----:B------:R-:W2:Y:S01]  /*2d120*/  LDS.128 R32, [R0] ;  /* 0x0000000000207984 */ /* 0x000ea20000000c00 */
[----:B------:R-:W-:-:S02]  /*2d130*/  SHF.R.U32.HI R219, RZ, 0x8, R219 ;  /* 0x00000008ffdb7819 */ /* 0x000fc400000116db */
[----:B------:R-:W-:Y:S02]  /*2d140*/  SHF.R.U32.HI R160, RZ, 0x8, R160 ;  /* 0x00000008ffa07819 */ /* 0x000fe400000116a0 */
[----:B------:R-:W-:Y:S02]  /*2d150*/  SHF.R.U32.HI R204, RZ, 0x8, R204 ;  /* 0x00000008ffcc7819 */ /* 0x000fe400000116cc */
[----:B------:R-:W-:Y:S02]  /*2d160*/  LOP3.LUT R92, R160, 0xffff, RZ, 0xc0, !PT ;  /* 0x0000ffffa05c7812 */ /* 0x000fe400078ec0ff */
[----:B------:R-:W-:Y:S02]  /*2d170*/  LOP3.LUT R219, R219, 0xffff, RZ, 0xc0, !PT ;  /* 0x0000ffffdbdb7812 */ /* 0x000fe400078ec0ff */
[----:B------:R-:W-:Y:S02]  /*2d180*/  LOP3.LUT R204, R204, 0xffff, RZ, 0xc0, !PT ;  /* 0x0000ffffcccc7812 */ /* 0x000fe400078ec0ff */
[----:B------:R-:W-:-:S02]  /*2d190*/  PRMT R92, R219, 0x3340, R92 ;  /* 0x00003340db5c7816 */ /* 0x000fc4000000005c */
[----:B------:R-:W-:-:S04]  /*2d1a0*/  PRMT R107, R204, 0x3340, R1 ;  /* 0x00003340cc6b7816 */ /* 0x000fc80000000001 */
[----:B------:R-:W-:Y:S02]  /*2d1b0*/  PRMT R107, R92, 0x5410, R107 ;  /* 0x000054105c6b7816 */ /* 0x000fe4000000006b */
[----:B------:R-:W-:Y:S02]  /*2d1c0*/  PRMT R17, R77, 0x5210, R164 ;  /* 0x000052104d117816 */ /* 0x000fe400000000a4 */
[----:B------:R-:W-:Y:S01]  /*2d1d0*/  PRMT R19, R107, 0x5210, R2 ;  /* 0x000052106b137816 */ /* 0x000fe20000000002 */
[----:B------:R-:W-:Y:S06]  /*2d1e0*/  BAR.SYNC.DEFER_BLOCKING 0x0 ;  /* 0x0000000000007b1d */ /* 0x000fec0000010000 */
[----:B------:R1:W-:Y:S02]  /*2d1f0*/  STSM.16.M88.4 [R3], R16 ;  /* 0x0000001003007844 */ /* 0x0003e40000000200 */
[----:B------:R-:W-:Y:S01]  /*2d200*/  BAR.SYNC.DEFER_BLOCKING 0x0 ;  /* 0x0000000000007b1d */ /* 0x000fe20000010000 */
[----:B------:R-:W-:-:S02]  /*2d210*/  LOP3.LUT R108, R168, 0xffff, RZ, 0xc0, !PT ;  /* 0x0000ffffa86c7812 */ /* 0x000fc400078ec0ff */
[----:B------:R-:W-:Y:S02]  /*2d220*/  LOP3.LUT R227, R227, 0xffff, RZ, 0xc0, !PT ;  /* 0x0000ffffe3e37812 */ /* 0x000fe400078ec0ff */
[----:B------:R-:W-:Y:S02]  /*2d230*/  LOP3.LUT R206, R206, 0xffff, RZ, 0xc0, !PT ;  /* 0x0000ffffcece7812 */ /* 0x000fe400078ec0ff */
[----:B------:R-:W-:Y:S02]  /*2d240*/  PRMT R108, R227, 0x3340, R108 ;  /* 0x00003340e36c7816 */ /* 0x000fe4000000006c */
[----:B------:R-:W-:Y:S02]  /*2d250*/  PRMT R109, R206, 0x3340, R1 ;  /* 0x00003340ce6d7816 */ /* 0x000fe40000000001 */
[----:B------:R-:W-:Y:S01]  /*2d260*/  LOP3.LUT R82, R82, 0xffff, RZ, 0xc0, !PT ;  /* 0x0000ffff52527812 */ /* 0x000fe200078ec0ff */
[----:B------:R-:W-:Y:S01]  /*2d270*/  LDS.128 R20, [R0] ;  /* 0x0000000000147984 */ /* 0x000fe20000000c00 */
[----:B------:R-:W-:-:S02]  /*2d280*/  LOP3.LUT R172, R172, 0xffff, RZ, 0xc0, !PT ;  /* 0x0000ffffacac7812 */ /* 0x000fc400078ec0ff */
[----:B------:R-:W-:Y:S02]  /*2d290*/  LOP3.LUT R2, R233, 0xffff, RZ, 0xc0, !PT ;  /* 0x0000ffffe9027812 */ /* 0x000fe400078ec0ff */
[----:B------:R-:W-:Y:S02]  /*2d2a0*/  PRMT R109, R108, 0x5410, R109 ;  /* 0x000054106c6d7816 */ /* 0x000fe4000000006d */
[----:B------:R-:W-:Y:S02]  /*2d2b0*/  PRMT R117, R82, 0x3340, R1 ;  /* 0x0000334052757816 */ /* 0x000fe40000000001 */
[----:B------:R-:W-:Y:S02]  /*2d2c0*/  PRMT R82, R30, 0x5410, R71 ;  /* 0x000054101e527816 */ /* 0x000fe40000000047 */
[----:B------:R-:W-:Y:S02]  /*2d2d0*/  PRMT R28, R29, 0x4210, R172 ;  /* 0x000042101d1c7816 */ /* 0x000fe400000000ac */
[----:B------:R-:W-:-:S02]  /*2d2e0*/  PRMT R30, R31, 0x4210, R2 ;  /* 0x000042101f1e7816 */ /* 0x000fc40000000002 */
[----:B------:R-:W-:Y:S02]  /*2d2f0*/  PRMT R29, R79, 0x5210, R172 ;  /* 0x000052104f1d7816 */ /* 0x000fe400000000ac */
[----:B------:R-:W-:Y:S01]  /*2d300*/  PRMT R31, R109, 0x5210, R2 ;  /* 0x000052106d1f7816 */ /* 0x000fe20000000002 */
[----:B------:R-:W-:Y:S01]  /*2d310*/  BAR.SYNC.DEFER_BLOCKING 0x0 ;  /* 0x0000000000007b1d */ /* 0x000fe20000010000 */
[----:B------:R-:W-:Y:S02]  /*2d320*/  LOP3.LUT R111, R176, 0xffff, RZ, 0xc0, !PT ;  /* 0x0000ffffb06f7812 */ /* 0x000fe400078ec0ff */
[----:B------:R-:W-:Y:S02]  /*2d330*/  LOP3.LUT R124, R235, 0xffff, RZ, 0xc0, !PT ;  /* 0x0000ffffeb7c7812 */ /* 0x000fe400078ec0ff */
[----:B------:R-:W-:-:S03]  /*2d340*/  LOP3.LUT R208, R208, 0xffff, RZ, 0xc0, !PT ;  /* 0x0000ffffd0d07812 */ /* 0x000fc600078ec0ff */
[----:B------:R-:W2:Y:S01]  /*2d350*/  LDC.64 R108, c[0x0][0x228] ;  /* 0x00008a00ff6c7b82 */ /* 0x000ea20000000a00 */
[----:B------:R-:W-:Y:S07]  /*2d360*/  STSM.16.M88.4 [R3], R28 ;  /* 0x0000001c03007844 */ /* 0x000fee0000000200 */
[----:B------:R-:W-:Y:S01]  /*2d370*/  BAR.SYNC.DEFER_BLOCKING 0x0 ;  /* 0x0000000000007b1d */ /* 0x000fe20000010000 */
[----:B------:R-:W-:Y:S02]  /*2d380*/  PRMT R111, R124, 0x3340, R111 ;  /* 0x000033407c6f7816 */ /* 0x000fe4000000006f */
[----:B------:R-:W-:-:S02]  /*2d390*/  PRMT R124, R208, 0x3340, R1 ;  /* 0x00003340d07c7816 */ /* 0x000fc40000000001 */
[----:B------:R-:W-:Y:S02]  /*2d3a0*/  LOP3.LUT R180, R180, 0xffff, RZ, 0xc0, !PT ;  /* 0x0000ffffb4b47812 */ /* 0x000fe400078ec0ff */
[----:B------:R-:W-:Y:S01]  /*2d3b0*/  PRMT R111, R111, 0x5410, R124 ;  /* 0x000054106f6f7816 */ /* 0x000fe2000000007c */
[----:B------:R-:W2:Y:S01]  /*2d3c0*/  LDS.128 R24, [R0] ;  /* 0x0000000000187984 */ /* 0x000ea20000000c00 */
[----:B------:R-:W-:Y:S02]  /*2d3d0*/  LOP3.LUT R2, R241, 0xffff, RZ, 0xc0, !PT ;  /* 0x0000fffff1027812 */ /* 0x000fe400078ec0ff */
[--C-:B-1----:R-:W-:Y:S02]  /*2d3e0*/  PRMT R16, R55, 0x4210, R180.reuse ;  /* 0x0000421037107816 */ /* 0x102fe400000000b4 */
[----:B------:R-:W-:Y:S02]  /*2d3f0*/  PRMT R17, R81, 0x5210, R180 ;  /* 0x0000521051117816 */ /* 0x000fe400000000b4 */
[----:B------:R-:W-:-:S02]  /*2d400*/  PRMT R18, R53, 0x4210, R2 ;  /* 0x0000421035127816 */ /* 0x000fc40000000002 */
[----:B------:R-:W-:Y:S01]  /*2d410*/  PRMT R19, R111, 0x5210, R2 ;  /* 0x000052106f137816 */ /* 0x000fe20000000002 */
[----:B------:R-:W-:Y:S01]  /*2d420*/  BAR.SYNC.DEFER_BLOCKING 0x0 ;  /* 0x0000000000007b1d */ /* 0x000fe20000010000 */
[----:B------:R-:W-:-:S05]  /*2d430*/  LOP3.LUT R243, R243, 0xffff, RZ, 0xc0, !PT ;  /* 0x0000fffff3f37812 */ /* 0x000fca00078ec0ff */
[----:B------:R-:W-:Y:S02]  /*2d440*/  STSM.16.M88.4 [R3], R16 ;  /* 0x0000001003007844 */ /* 0x000fe40000000200 */
[----:B------:R-:W-:Y:S01]  /*2d450*/  BAR.SYNC.DEFER_BLOCKING 0x0 ;  /* 0x0000000000007b1d */ /* 0x000fe20000010000 */
[----:B------:R-:W-:Y:S02]  /*2d460*/  LOP3.LUT R184, R245, 0xffff, RZ, 0xc0, !PT ;  /* 0x0000fffff5b87812 */ /* 0x000fe400078ec0ff */
[----:B------:R-:W-:Y:S02]  /*2d470*/  LOP3.LUT R210, R247, 0xffff, RZ, 0xc0, !PT ;  /* 0x0000fffff7d27812 */ /* 0x000fe400078ec0ff */
[----:B------:R-:W-:Y:S02]  /*2d480*/  PRMT R49, R243, 0x3340, R184 ;  /* 0x00003340f3317816 */ /* 0x000fe400000000b8 */
[----:B------:R-:W-:Y:S02]  /*2d490*/  PRMT R218, R210, 0x3340, R1 ;  /* 0x00003340d2da7816 */ /* 0x000fe40000000001 */
[----:B------:R-:W-:-:S02]  /*2d4a0*/  SHF.R.U32.HI R243, RZ, 0x8, R243 ;  /* 0x00000008fff37819 */ /* 0x000fc400000116f3 */
[----:B------:R-:W-:Y:S02]  /*2d4b0*/  SHF.R.U32.HI R184, RZ, 0x8, R184 ;  /* 0x00000008ffb87819 */ /* 0x000fe400000116b8 */
[----:B------:R-:W-:Y:S02]  /*2d4c0*/  SHF.R.U32.HI R210, RZ, 0x8, R210 ;  /* 0x00000008ffd27819 */ /* 0x000fe400000116d2 */
[----:B------:R-:W-:Y:S02]  /*2d4d0*/  LOP3.LUT R113, R184, 0xffff, RZ, 0xc0, !PT ;  /* 0x0000ffffb8717812 */ /* 0x000fe400078ec0ff */
[----:B------:R-:W-:Y:S01]  /*2d4e0*/  LOP3.LUT R140, R243, 0xffff, RZ, 0xc0, !PT ;  /* 0x0000fffff38c7812 */ /* 0x000fe200078ec0ff */
[----:B------:R-:W1:Y:S01]  /*2d4f0*/  LDS.128 R28, [R0] ;  /* 0x00000000001c7984 */ /* 0x000e620000000c00 */
[----:B------:R-:W-:Y:S02]  /*2d500*/  LOP3.LUT R210, R210, 0xffff, RZ, 0xc0, !PT ;  /* 0x0000ffffd2d27812 */ /* 0x000fe400078ec0ff */
[----:B------:R-:W-:-:S02]  /*2d510*/  PRMT R113, R140, 0x3340, R113 ;  /* 0x000033408c717816 */ /* 0x000fc40000000071 */
[----:B------:R-:W-:Y:S02]  /*2d520*/  PRMT R140, R210, 0x3340, R1 ;  /* 0x00003340d28c7816 */ /* 0x000fe40000000001 */
[----:B------:R-:W-:Y:S02]  /*2d530*/  PRMT R51, R51, 0x5410, R216 ;  /* 0x0000541033337816 */ /* 0x000fe400000000d8 */
[----:B------:R-:W-:Y:S02]  /*2d540*/  PRMT R49, R49, 0x5410, R218 ;  /* 0x0000541031317816 */ /* 0x000fe400000000da */
[----:B------:R-:W-:Y:S02]  /*2d550*/  PRMT R113, R113, 0x5410, R140 ;  /* 0x0000541071717816 */ /* 0x000fe4000000008c */
[----:B------:R-:W-:Y:S02]  /*2d560*/  LOP3.LUT R188, R188, 0xffff, RZ, 0xc0, !PT ;  /* 0x0000ffffbcbc7812 */ /* 0x000fe400078ec0ff */
[----:B------:R-:W-:-:S02]  /*2d570*/  LOP3.LUT R2, R249, 0xffff, RZ, 0xc0, !PT ;  /* 0x0000fffff9027812 */ /* 0x000fc400078ec0ff */
[----:B------:R-:W-:Y:S02]  /*2d580*/  PRMT R90, R72, 0x5410, R115 ;  /* 0x00005410485a7816 */ /* 0x000fe40000000073 */
[----:B------:R-:W-:Y:S02]  /*2d590*/  PRMT R92, R74, 0x5410, R117 ;  /* 0x000054104a5c7816 */ /* 0x000fe40000000075 */
[--C-:B------:R-:W-:Y:S02]  /*2d5a0*/  PRMT R72, R51, 0x4210, R188.reuse ;  /* 0x0000421033487816 */ /* 0x100fe400000000bc */
[----:B------:R-:W-:Y:S02]  /*2d5b0*/  PRMT R73, R83, 0x5210, R188 ;  /* 0x0000521053497816 */ /* 0x000fe400000000bc */
[--C-:B------:R-:W-:Y:S02]  /*2d5c0*/  PRMT R74, R49, 0x4210, R2.reuse ;  /* 0x00004210314a7816 */ /* 0x100fe40000000002 */
[----:B------:R-:W-:Y:S01]  /*2d5d0*/  PRMT R75, R113, 0x5210, R2 ;  /* 0x00005210714b7816 */ /* 0x000fe20000000002 */
[----:B------:R-:W-:Y:S06]  /*2d5e0*/  BAR.SYNC.DEFER_BLOCKING 0x0 ;  /* 0x0000000000007b1d */ /* 0x000fec0000010000 */
[----:B------:R-:W-:Y:S02]  /*2d5f0*/  STSM.16.M88.4 [R3], R72 ;  /* 0x0000004803007844 */ /* 0x000fe40000000200 */
[----:B------:R-:W-:Y:S01]  /*2d600*/  BAR.SYNC.DEFER_BLOCKING 0x0 ;  /* 0x0000000000007b1d */ /* 0x000fe20000010000 */
[----:B------:R-:W-:-:S02]  /*2d610*/  PRMT R76, R57, 0x4210, R8 ;  /* 0x00004210394c7816 */ /* 0x000fc40000000008 */
[----:B------:R-:W-:-:S03]  /*2d620*/  PRMT R77, R89, 0x5210, R8 ;  /* 0x00005210594d7816 */ /* 0x000fc60000000008 */
[----:B------:R-:W1:Y:S01]  /*2d630*/  LDS.128 R16, [R0] ;  /* 0x0000000000107984 */ /* 0x000e620000000c00 */
[--C-:B------:R-:W-:Y:S02]  /*2d640*/  PRMT R78, R59, 0x4210, R10.reuse ;  /* 0x000042103b4e7816 */ /* 0x100fe4000000000a */
[----:B------:R-:W-:Y:S01]  /*2d650*/  PRMT R79, R91, 0x5210, R10 ;  /* 0x000052105b4f7816 */ /* 0x000fe2000000000a */
[----:B------:R-:W-:Y:S01]  /*2d660*/  BAR.SYNC.DEFER_BLOCKING 0x0 ;  /* 0x0000000000007b1d */ /* 0x000fe20000010000 */
[----:B------:R-:W-:-:S05]  /*2d670*/  LOP3.LUT R9, R54, 0xffff, RZ, 0xc0, !PT ;  /* 0x0000ffff36097812 */ /* 0x000fca00078ec0ff */
[----:B------:R-:W-:Y:S02]  /*2d680*/  STSM.16.M88.4 [R3], R76 ;  /* 0x0000004c03007844 */ /* 0x000fe40000000200 */
[----:B------:R-:W-:Y:S01]  /*2d690*/  BAR.SYNC.DEFER_BLOCKING 0x0 ;  /* 0x0000000000007b1d */ /* 0x000fe20000010000 */
[--C-:B------:R-:W-:Y:S02]  /*2d6a0*/  PRMT R50, R50, 0x4210, R9.reuse ;  /* 0x0000421032327816 */ /* 0x100fe40000000009 */
[----:B------:R-:W-:Y:S02]  /*2d6b0*/  PRMT R51, R82, 0x5210, R9 ;  /* 0x0000521052337816 */ /* 0x000fe40000000009 */
[----:B------:R-:W-:Y:S01]  /*2d6c0*/  LOP3.LUT R7, R52, 0xffff, RZ, 0xc0, !PT ;  /* 0x0000ffff34077812 */ /* 0x000fe200078ec0ff */
[----:B------:R-:W1:Y:S03]  /*2d6d0*/  LDS.128 R8, [R0] ;  /* 0x0000000000087984 */ /* 0x000e660000000c00 */
[----:B------:R-:W-:-:S02]  /*2d6e0*/  PRMT R48, R48, 0x4210, R7 ;  /* 0x0000421030307816 */ /* 0x000fc40000000007 */
[----:B------:R-:W-:Y:S01]  /*2d6f0*/  PRMT R49, R80, 0x5210, R7 ;  /* 0x0000521050317816 */ /* 0x000fe20000000007 */
[----:B------:R-:W-:Y:S06]  /*2d700*/  BAR.SYNC.DEFER_BLOCKING 0x0 ;  /* 0x0000000000007b1d */ /* 0x000fec0000010000 */
[----:B------:R0:W-:Y:S02]  /*2d710*/  STSM.16.M88.4 [R3], R48 ;  /* 0x0000003003007844 */ /* 0x0001e40000000200 */
[----:B------:R-:W-:Y:S01]  /*2d720*/  BAR.SYNC.DEFER_BLOCKING 0x0 ;  /* 0x0000000000007b1d */ /* 0x000fe20000010000 */
[----:B------:R-:W-:-:S02]  /*2d730*/  LOP3.LUT R7, R68, 0xffff, RZ, 0xc0, !PT ;  /* 0x0000ffff44077812 */ /* 0x000fc400078ec0ff */
[----:B------:R-:W-:-:S03]  /*2d740*/  PRMT R54, R61, 0x4210, R70 ;  /* 0x000042103d367816 */ /* 0x000fc60000000046 */
[----:B------:R-:W1:Y:S01]  /*2d750*/  LDS.128 R80, [R0] ;  /* 0x0000000000507984 */ /* 0x000e620000000c00 */
[--C-:B------:R-:W-:Y:S02]  /*2d760*/  PRMT R52, R60, 0x4210, R7.reuse ;  /* 0x000042103c347816 */ /* 0x100fe40000000007 */
[----:B------:R-:W-:Y:S02]  /*2d770*/  PRMT R53, R88, 0x5210, R7 ;  /* 0x0000521058357816 */ /* 0x000fe40000000007 */
[----:B------:R-:W-:Y:S01]  /*2d780*/  PRMT R55, R69, 0x5210, R70 ;  /* 0x0000521045377816 */ /* 0x000fe20000000046 */
[----:B------:R-:W-:Y:S06]  /*2d790*/  BAR.SYNC.DEFER_BLOCKING 0x0 ;  /* 0x0000000000007b1d */ /* 0x000fec0000010000 */
[----:B------:R4:W-:Y:S02]  /*2d7a0*/  STSM.16.M88.4 [R3], R52 ;  /* 0x0000003403007844 */ /* 0x0009e40000000200 */
[----:B------:R-:W-:Y:S01]  /*2d7b0*/  BAR.SYNC.DEFER_BLOCKING 0x0 ;  /* 0x0000000000007b1d */ /* 0x000fe20000010000 */
[----:B------:R-:W-:-:S02]  /*2d7c0*/  LOP3.LUT R7, R84, 0xffff, RZ, 0xc0, !PT ;  /* 0x0000ffff54077812 */ /* 0x000fc400078ec0ff */
[----:B------:R-:W-:-:S03]  /*2d7d0*/  LOP3.LUT R15, R86, 0xffff, RZ, 0xc0, !PT ;  /* 0x0000ffff560f7812 */ /* 0x000fc600078ec0ff */
[----:B------:R-:W1:Y:S01]  /*2d7e0*/  LDS.128 R76, [R0] ;  /* 0x00000000004c7984 */ /* 0x000e620000000c00 */
[--C-:B------:R-:W-:Y:S02]  /*2d7f0*/  PRMT R56, R56, 0x4210, R7.reuse ;  /* 0x0000421038387816 */ /* 0x100fe40000000007 */
[----:B------:R-:W-:Y:S02]  /*2d800*/  PRMT R57, R90, 0x5210, R7 ;  /* 0x000052105a397816 */ /* 0x000fe40000000007 */
[--C-:B------:R-:W-:Y:S02]  /*2d810*/  PRMT R58, R58, 0x4210, R15.reuse ;  /* 0x000042103a3a7816 */ /* 0x100fe4000000000f */
[----:B------:R-:W-:Y:S01]  /*2d820*/  PRMT R59, R92, 0x5210, R15 ;  /* 0x000052105c3b7816 */ /* 0x000fe2000000000f */
[----:B------:R-:W-:Y:S06]  /*2d830*/  BAR.SYNC.DEFER_BLOCKING 0x0 ;  /* 0x0000000000007b1d */ /* 0x000fec0000010000 */
[----:B------:R-:W-:Y:S02]  /*2d840*/  STSM.16.M88.4 [R3], R56 ;  /* 0x0000003803007844 */ /* 0x000fe40000000200 */
[----:B------:R-:W-:Y:S01]  /*2d850*/  BAR.SYNC.DEFER_BLOCKING 0x0 ;  /* 0x0000000000007b1d */ /* 0x000fe20000010000 */
[----:B------:R-:W-:-:S02]  /*2d860*/  LOP3.LUT R7, R100, 0xffff, RZ, 0xc0, !PT ;  /* 0x0000ffff64077812 */ /* 0x000fc400078ec0ff */
[----:B------:R-:W-:-:S03]  /*2d870*/  LOP3.LUT R102, R102, 0xffff, RZ, 0xc0, !PT ;  /* 0x0000ffff66667812 */ /* 0x000fc600078ec0ff */
[----:B------:R-:W1:Y:S01]  /*2d880*/  LDS.128 R72, [R0] ;  /* 0x0000000000487984 */ /* 0x000e620000000c00 */
[--C-:B0-----:R-:W-:Y:S02]  /*2d890*/  PRMT R48, R64, 0x4210, R7.reuse ;  /* 0x0000421040307816 */ /* 0x101fe40000000007 */
[----:B------:R-:W-:Y:S02]  /*2d8a0*/  PRMT R49, R94, 0x5210, R7 ;  /* 0x000052105e317816 */ /* 0x000fe40000000007 */
[--C-:B------:R-:W-:Y:S02]  /*2d8b0*/  PRMT R50, R65, 0x4210, R102.reuse ;  /* 0x0000421041327816 */ /* 0x100fe40000000066 */
[----:B------:R-:W-:Y:S01]  /*2d8c0*/  PRMT R51, R121, 0x5210, R102 ;  /* 0x0000521079337816 */ /* 0x000fe20000000066 */
[----:B------:R-:W-:Y:S06]  /*2d8d0*/  BAR.SYNC.DEFER_BLOCKING 0x0 ;  /* 0x0000000000007b1d */ /* 0x000fec0000010000 */
[----:B------:R0:W-:Y:S02]  /*2d8e0*/  STSM.16.M88.4 [R3], R48 ;  /* 0x0000003003007844 */ /* 0x0001e40000000200 */
[----:B------:R-:W-:Y:S01]  /*2d8f0*/  BAR.SYNC.DEFER_BLOCKING 0x0 ;  /* 0x0000000000007b1d */ /* 0x000fe20000010000 */
[----:B------:R-:W-:-:S02]  /*2d900*/  SHF.R.U32.HI R112, RZ, 0x8, R112 ;  /* 0x00000008ff707819 */ /* 0x000fc40000011670 */
[----:B------:R-:W-:Y:S02]  /*2d910*/  SHF.R.U32.HI R114, RZ, 0x8, R114 ;  /* 0x00000008ff727819 */ /* 0x000fe40000011672 */
[----:B------:R-:W-:Y:S02]  /*2d920*/  LOP3.LUT R112, R112, 0xffff, RZ, 0xc0, !PT ;  /* 0x0000ffff70707812 */ /* 0x000fe400078ec0ff */
[----:B------:R-:W-:Y:S02]  /*2d930*/  LOP3.LUT R114, R114, 0xffff, RZ, 0xc0, !PT ;  /* 0x0000ffff72727812 */ /* 0x000fe400078ec0ff */
[--C-:B------:R-:W-:Y:S02]  /*2d940*/  PRMT R123, R112, 0x3340, R1.reuse ;  /* 0x00003340707b7816 */ /* 0x100fe40000000001 */
[----:B------:R-:W-:Y:S01]  /*2d950*/  PRMT R125, R114, 0x3340, R1 ;  /* 0x00003340727d7816 */ /* 0x000fe20000000001 */
[----:B------:R-:W1:Y:S01]  /*2d960*/  LDS.128 R68, [R0] ;  /* 0x0000000000447984 */ /* 0x000e620000000c00 */
[----:B------:R-:W-:-:S02]  /*2d970*/  PRMT R104, R104, 0x5410, R123 ;  /* 0x0000541068687816 */ /* 0x000fc4000000007b */
[----:B------:R-:W-:Y:S02]  /*2d980*/  PRMT R125, R106, 0x5410, R125 ;  /* 0x000054106a7d7816 */ /* 0x000fe4000000007d */
[----:B------:R-:W-:Y:S02]  /*2d990*/  LOP3.LUT R7, R116, 0xffff, RZ, 0xc0, !PT ;  /* 0x0000ffff74077812 */ /* 0x000fe400078ec0ff */
[----:B------:R-:W-:Y:S02]  /*2d9a0*/  LOP3.LUT R118, R118, 0xffff, RZ, 0xc0, !PT ;  /* 0x0000ffff76767812 */ /* 0x000fe400078ec0ff */
[--C-:B----4-:R-:W-:Y:S02]  /*2d9b0*/  PRMT R52, R62, 0x4210, R7.reuse ;  /* 0x000042103e347816 */ /* 0x110fe40000000007 */
[----:B------:R-:W-:Y:S02]  /*2d9c0*/  PRMT R53, R104, 0x5210, R7 ;  /* 0x0000521068357816 */ /* 0x000fe40000000007 */
[--C-:B------:R-:W-:Y:S01]  /*2d9d0*/  PRMT R54, R63, 0x4210, R118.reuse ;  /* 0x000042103f367816 */ /* 0x100fe20000000076 */
[----:B------:R-:W-:Y:S01]  /*2d9e0*/  BAR.SYNC.DEFER_BLOCKING 0x0 ;  /* 0x0000000000007b1d */ /* 0x000fe20000010000 */
[----:B------:R-:W-:-:S02]  /*2d9f0*/  PRMT R55, R125, 0x5210, R118 ;  /* 0x000052107d377816 */ /* 0x000fc40000000076 */
[----:B------:R-:W-:-:S03]  /*2da00*/  LOP3.LUT R7, R132, 0xffff, RZ, 0xc0, !PT ;  /* 0x0000ffff84077812 */ /* 0x000fc600078ec0ff */
[----:B------:R-:W-:Y:S01]  /*2da10*/  STSM.16.M88.4 [R3], R52 ;  /* 0x0000003403007844 */ /* 0x000fe20000000200 */
[----:B------:R-:W-:Y:S02]  /*2da20*/  LOP3.LUT R134, R134, 0xffff, RZ, 0xc0, !PT ;  /* 0x0000ffff86867812 */ /* 0x000fe400078ec0ff */
[----:B0-----:R-:W-:Y:S02]  /*2da30*/  PRMT R48, R66, 0x4210, R7 ;  /* 0x0000421042307816 */ /* 0x001fe40000000007 */
[----:B------:R-:W-:Y:S01]  /*2da40*/  PRMT R50, R67, 0x4210, R134 ;  /* 0x0000421043327816 */ /* 0x000fe20000000086 */
[----:B------:R-:W-:Y:S01]  /*2da50*/  BAR.SYNC.DEFER_BLOCKING 0x0 ;  /* 0x0000000000007b1d */ /* 0x000fe20000010000 */
[----:B------:R-:W-:Y:S02]  /*2da60*/  SHF.R.U32.HI R120, RZ, 0x8, R120 ;  /* 0x00000008ff787819 */ /* 0x000fe40000011678 */
[----:B------:R-:W-:Y:S02]  /*2da70*/  SHF.R.U32.HI R93, RZ, 0x8, R93 ;  /* 0x00000008ff5d7819 */ /* 0x000fe4000001165d */
[----:B------:R-:W-:-:S02]  /*2da80*/  SHF.R.U32.HI R128, RZ, 0x8, R128 ;  /* 0x00000008ff807819 */ /* 0x000fc40000011680 */
[----:B------:R-:W-:Y:S02]  /*2da90*/  SHF.R.U32.HI R122, RZ, 0x8, R122 ;  /* 0x00000008ff7a7819 */ /* 0x000fe4000001167a */
[----:B------:R-:W-:Y:S02]  /*2daa0*/  SHF.R.U32.HI R95, RZ, 0x8, R95 ;  /* 0x00000008ff5f7819 */ /* 0x000fe4000001165f */
[----:B------:R-:W-:Y:S02]  /*2dab0*/  SHF.R.U32.HI R130, RZ, 0x8, R130 ;  /* 0x00000008ff827819 */ /* 0x000fe40000011682 */
[----:B------:R-:W-:Y:S02]  /*2dac0*/  LOP3.LUT R93, R93, 0xffff, RZ, 0xc0, !PT ;  /* 0x0000ffff5d5d7812 */ /* 0x000fe400078ec0ff */
[----:B------:R-:W-:Y:S01]  /*2dad0*/  LOP3.LUT R120, R120, 0xffff, RZ, 0xc0, !PT ;  /* 0x0000ffff78787812 */ /* 0x000fe200078ec0ff */
[----:B------:R-:W0:Y:S01]  /*2dae0*/  LDS.128 R64, [R0] ;  /* 0x0000000000407984 */ /* 0x000e220000000c00 */
        /* <DEDUP_REMOVED lines=10> */
[----:B------:R-:W-:Y:S02]  /*2db90*/  PRMT R49, R128, 0x5210, R7 ;  /* 0x0000521080317816 */ /* 0x000fe40000000007 */
[----:B------:R-:W-:Y:S01]  /*2dba0*/  PRMT R51, R95, 0x5210, R134 ;  /* 0x000052105f337816 */ /* 0x000fe20000000086 */
[----:B------:R-:W-:Y:S06]  /*2dbb0*/  BAR.SYNC.DEFER_BLOCKING 0x0 ;  /* 0x0000000000007b1d */ /* 0x000fec0000010000 */
[----:B------:R4:W-:Y:S02]  /*2dbc0*/  STSM.16.M88.4 [R3], R48 ;  /* 0x0000003003007844 */ /* 0x0009e40000000200 */
[----:B------:R-:W-:Y:S01]  /*2dbd0*/  BAR.SYNC.DEFER_BLOCKING 0x0 ;  /* 0x0000000000007b1d */ /* 0x000fe20000010000 */
[----:B------:R-:W-:-:S02]  /*2dbe0*/  SHF.R.U32.HI R136, RZ, 0x8, R136 ;  /* 0x00000008ff887819 */ /* 0x000fc40000011688 */
[----:B------:R-:W-:Y:S02]  /*2dbf0*/  SHF.R.U32.HI R97, RZ, 0x8, R97 ;  /* 0x00000008ff617819 */ /* 0x000fe40000011661 */
[----:B------:R-:W-:Y:S02]  /*2dc00*/  SHF.R.U32.HI R144, RZ, 0x8, R144 ;  /* 0x00000008ff907819 */ /* 0x000fe40000011690 */
[----:B------:R-:W-:Y:S02]  /*2dc10*/  SHF.R.U32.HI R138, RZ, 0x8, R138 ;  /* 0x00000008ff8a7819 */ /* 0x000fe4000001168a */
[----:B------:R-:W-:Y:S02]  /*2dc20*/  SHF.R.U32.HI R99, RZ, 0x8, R99 ;  /* 0x00000008ff637819 */ /* 0x000fe40000011663 */
[----:B------:R-:W-:Y:S02]  /*2dc30*/  SHF.R.U32.HI R146, RZ, 0x8, R146 ;  /* 0x00000008ff927819 */ /* 0x000fe40000011692 */
[----:B------:R-:W-:-:S02]  /*2dc40*/  LOP3.LUT R97, R97, 0xffff, RZ, 0xc0, !PT ;  /* 0x0000ffff61617812 */ /* 0x000fc400078ec0ff */
[----:B------:R-:W-:Y:S01]  /*2dc50*/  LOP3.LUT R136, R136, 0xffff, RZ, 0xc0, !PT ;  /* 0x0000ffff88887812 */ /* 0x000fe200078ec0ff */
[----:B------:R-:W0:Y:S01]  /*2dc60*/  LDS.128 R60, [R0] ;  /* 0x00000000003c7984 */ /* 0x000e220000000c00 */
[----:B------:R-:W-:Y:S02]  /*2dc70*/  LOP3.LUT R144, R144, 0xffff, RZ, 0xc0, !PT ;  /* 0x0000ffff90907812 */ /* 0x000fe400078ec0ff */
[----:B------:R-:W-:Y:S02]  /*2dc80*/  LOP3.LUT R99, R99, 0xffff, RZ, 0xc0, !PT ;  /* 0x0000ffff63637812 */ /* 0x000fe400078ec0ff */
[----:B------:R-:W-:Y:S02]  /*2dc90*/  LOP3.LUT R138, R138, 0xffff, RZ, 0xc0, !PT ;  /* 0x0000ffff8a8a7812 */ /* 0x000fe400078ec0ff */
[----:B------:R-:W-:Y:S02]  /*2dca0*/  LOP3.LUT R146, R146, 0xffff, RZ, 0xc0, !PT ;  /* 0x0000ffff92927812 */ /* 0x000fe400078ec0ff */
[----:B------:R-:W-:-:S02]  /*2dcb0*/  F2FP.SATFINITE.E4M3.F32.PACK_AB_MERGE_C R148, R149, R148, RZ ;  /* 0x000000949594723e */ /* 0x000fc400048070ff */
[----:B------:R-:W-:Y:S02]  /*2dcc0*/  F2FP.SATFINITE.E4M3.F32.PACK_AB_MERGE_C R151, R151, R251, RZ ;  /* 0x000000fb9797723e */ /* 0x000fe400048070ff */
[----:B------:R-:W-:Y:S02]  /*2dcd0*/  PRMT R97, R136, 0x3340, R97 ;  /* 0x0000334088617816 */ /* 0x000fe40000000061 */
[----:B------:R-:W-:Y:S02]  /*2dce0*/  PRMT R144, R144, 0x3340, R1 ;  /* 0x0000334090907816 */ /* 0x000fe40000000001 */
[----:B------:R-:W-:Y:S02]  /*2dcf0*/  PRMT R99, R138, 0x3340, R99 ;  /* 0x000033408a637816 */ /* 0x000fe40000000063 */
[----:B------:R-:W-:Y:S02]  /*2dd00*/  PRMT R146, R146, 0x3340, R1 ;  /* 0x0000334092927816 */ /* 0x000fe40000000001 */
[----:B------:R-:W-:-:S02]  /*2dd10*/  PRMT R97, R97, 0x5410, R144 ;  /* 0x0000541061617816 */ /* 0x000fc40000000090 */
[----:B------:R-:W-:Y:S02]  /*2dd20*/  PRMT R99, R99, 0x5410, R146 ;  /* 0x0000541063637816 */ /* 0x000fe40000000092 */
[----:B------:R-:W-:Y:S02]  /*2dd30*/  LOP3.LUT R148, R148, 0xffff, RZ, 0xc0, !PT ;  /* 0x0000ffff94947812 */ /* 0x000fe400078ec0ff */
[----:B------:R-:W-:Y:S01]  /*2dd40*/  LOP3.LUT R2, R151, 0xffff, RZ, 0xc0, !PT ;  /* 0x0000ffff97027812 */ /* 0x000fe200078ec0ff */
[----:B------:R-:W-:Y:S01]  /*2dd50*/  IMAD.SHL.U32 R127, R127, 0x80, RZ ;  /* 0x000000807f7f7824 */ /* 0x000fe200078e00ff */
[--C-:B------:R-:W-:Y:S02]  /*2dd60*/  PRMT R56, R85, 0x4210, R148.reuse ;  /* 0x0000421055387816 */ /* 0x100fe40000000094 */
[----:B------:R-:W-:Y:S02]  /*2dd70*/  PRMT R57, R97, 0x5210, R148 ;  /* 0x0000521061397816 */ /* 0x000fe40000000094 */
[----:B------:R-:W-:-:S02]  /*2dd80*/  PRMT R58, R87, 0x4210, R2 ;  /* 0x00004210573a7816 */ /* 0x000fc40000000002 */
[----:B------:R-:W-:Y:S01]  /*2dd90*/  PRMT R59, R99, 0x5210, R2 ;  /* 0x00005210633b7816 */ /* 0x000fe20000000002 */
[----:B------:R-:W-:Y:S01]  /*2dda0*/  BAR.SYNC.DEFER_BLOCKING 0x0 ;  /* 0x0000000000007b1d */ /* 0x000fe20000010000 */
[C---:B------:R-:W-:Y:S02]  /*2ddb0*/  PRMT R178, R45.reuse, 0x7773, RZ ;  /* 0x000077732db27816 */ /* 0x040fe400000000ff */
[C---:B------:R-:W-:Y:S02]  /*2ddc0*/  PRMT R186, R45.reuse, 0x7772, RZ ;  /* 0x000077722dba7816 */ /* 0x040fe400000000ff */
[C---:B------:R-:W-:Y:S02]  /*2ddd0*/  PRMT R192, R45.reuse, 0x7771, RZ ;  /* 0x000077712dc07816 */ /* 0x040fe400000000ff */
[----:B------:R-:W-:Y:S02]  /*2dde0*/  PRMT R197, R45, 0x7770, RZ ;  /* 0x000077702dc57816 */ /* 0x000fe400000000ff */
[----:B------:R-:W-:-:S02]  /*2ddf0*/  PRMT R177, R46, 0x7773, RZ ;  /* 0x000077732eb17816 */ /* 0x000fc400000000ff */
[C---:B------:R-:W-:Y:S02]  /*2de00*/  PRMT R184, R46.reuse, 0x7772, RZ ;  /* 0x000077722eb87816 */ /* 0x040fe400000000ff */
[C---:B------:R-:W-:Y:S02]  /*2de10*/  PRMT R190, R46.reuse, 0x7771, RZ ;  /* 0x000077712ebe7816 */ /* 0x040fe400000000ff */
[----:B------:R-:W-:Y:S02]  /*2de20*/  PRMT R195, R46, 0x7770, RZ ;  /* 0x000077702ec37816 */ /* 0x000fe400000000ff */
[C---:B------:R-:W-:Y:S02]  /*2de30*/  PRMT R160, R43.reuse, 0x7773, RZ ;  /* 0x000077732ba07816 */ /* 0x040fe400000000ff */
[C---:B------:R-:W-:Y:S02]  /*2de40*/  PRMT R164, R43.reuse, 0x7772, RZ ;  /* 0x000077722ba47816 */ /* 0x040fe400000000ff */
[----:B------:R-:W-:-:S02]  /*2de50*/  PRMT R168, R43, 0x7771, RZ ;  /* 0x000077712ba87816 */ /* 0x000fc400000000ff */
[----:B------:R-:W-:Y:S01]  /*2de60*/  PRMT R172, R43, 0x7770, RZ ;  /* 0x000077702bac7816 */ /* 0x000fe200000000ff */
[----:B------:R1:W-:Y:S01]  /*2de70*/  STSM.16.M88.4 [R3], R56 ;  /* 0x0000003803007844 */ /* 0x0003e20000000200 */
[C---:B---3--:R-:W-:Y:S02]  /*2de80*/  PRMT R143, R37.reuse, 0x7773, RZ ;  /* 0x00007773258f7816 */ /* 0x048fe400000000ff */
[C---:B------:R-:W-:Y:S02]  /*2de90*/  PRMT R148, R37.reuse, 0x7772, RZ ;  /* 0x0000777225947816 */ /* 0x040fe400000000ff */
[C---:B------:R-:W-:Y:S02]  /*2dea0*/  PRMT R154, R37.reuse, 0x7771, RZ ;  /* 0x00007771259a7816 */ /* 0x040fe400000000ff */
[----:B------:R-:W-:Y:S02]  /*2deb0*/  PRMT R158, R37, 0x7770, RZ ;  /* 0x00007770259e7816 */ /* 0x000fe400000000ff */
[----:B--2---:R-:W-:-:S02]  /*2dec0*/  PRMT R151, R33, 0x7773, RZ ;  /* 0x0000777321977816 */ /* 0x004fc400000000ff */
[C---:B------:R-:W-:Y:S02]  /*2ded0*/  PRMT R45, R33.reuse, 0x7772, RZ ;  /* 0x00007772212d7816 */ /* 0x040fe400000000ff */
[----:B----4-:R-:W-:Y:S02]  /*2dee0*/  PRMT R49, R33, 0x7771, RZ ;  /* 0x0000777121317816 */ /* 0x010fe400000000ff */
[----:B------:R-:W-:Y:S02]  /*2def0*/  PRMT R223, R25, 0x7773, RZ ;  /* 0x0000777319df7816 */ /* 0x000fe400000000ff */
[----:B-1----:R-:W-:Y:S02]  /*2df00*/  PRMT R56, R33, 0x7770, RZ ;  /* 0x0000777021387816 */ /* 0x002fe400000000ff */
[C---:B------:R-:W-:Y:S02]  /*2df10*/  PRMT R219, R25.reuse, 0x7772, RZ ;  /* 0x0000777219db7816 */ /* 0x040fe400000000ff */
[----:B------:R-:W-:-:S02]  /*2df20*/  PRMT R215, R25, 0x7771, RZ ;  /* 0x0000777119d77816 */ /* 0x000fc400000000ff */
[----:B------:R-:W-:Y:S02]  /*2df30*/  PRMT R211, R25, 0x7770, RZ ;  /* 0x0000777019d37816 */ /* 0x000fe400000000ff */
[C---:B------:R-:W-:Y:S02]  /*2df40*/  PRMT R239, R29.reuse, 0x7773, RZ ;  /* 0x000077731def7816 */ /* 0x040fe400000000ff */
[C---:B------:R-:W-:Y:S02]  /*2df50*/  PRMT R235, R29.reuse, 0x7772, RZ ;  /* 0x000077721deb7816 */ /* 0x040fe400000000ff */
[C---:B------:R-:W-:Y:S02]  /*2df60*/  PRMT R231, R29.reuse, 0x7771, RZ ;  /* 0x000077711de77816 */ /* 0x040fe400000000ff */
[----:B------:R-:W-:Y:S02]  /*2df70*/  PRMT R227, R29, 0x7770, RZ ;  /* 0x000077701de37816 */ /* 0x000fe400000000ff */
[----:B------:R-:W-:-:S02]  /*2df80*/  LOP3.LUT R127, R127, 0x7f, R129, 0xf8, !PT ;  /* 0x0000007f7f7f7812 */ /* 0x000fc400078ef881 */
[C---:B------:R-:W-:Y:S02]  /*2df90*/  PRMT R176, R47.reuse, 0x7773, RZ ;  /* 0x000077732fb07816 */ /* 0x040fe400000000ff */
[C---:B------:R-:W-:Y:S02]  /*2dfa0*/  PRMT R182, R47.reuse, 0x7772, RZ ;  /* 0x000077722fb67816 */ /* 0x040fe400000000ff */
[C---:B------:R-:W-:Y:S02]  /*2dfb0*/  PRMT R188, R47.reuse, 0x7771, RZ ;  /* 0x000077712fbc7816 */ /* 0x040fe400000000ff */
[----:B------:R-:W-:Y:S02]  /*2dfc0*/  PRMT R196, R47, 0x7770, RZ ;  /* 0x000077702fc47816 */ /* 0x000fe400000000ff */
[C---:B------:R-:W-:Y:S02]  /*2dfd0*/  PRMT R163, R40.reuse, 0x7773, RZ ;  /* 0x0000777328a37816 */ /* 0x040fe400000000ff */
[----:B------:R-:W-:-:S02]  /*2dfe0*/  PRMT R167, R40, 0x7772, RZ ;  /* 0x0000777228a77816 */ /* 0x000fc400000000ff */
[C---:B------:R-:W-:Y:S02]  /*2dff0*/  PRMT R171, R40.reuse, 0x7771, RZ ;  /* 0x0000777128ab7816 */ /* 0x040fe400000000ff */
[----:B------:R-:W-:Y:S02]  /*2e000*/  PRMT R175, R40, 0x7770, RZ ;  /* 0x0000777028af7816 */ /* 0x000fe400000000ff */
[C---:B------:R-:W-:Y:S02]  /*2e010*/  PRMT R162, R41.reuse, 0x7773, RZ ;  /* 0x0000777329a27816 */ /* 0x040fe400000000ff */
[C---:B------:R-:W-:Y:S02]  /*2e020*/  PRMT R166, R41.reuse, 0x7772, RZ ;  /* 0x0000777229a67816 */ /* 0x040fe400000000ff */
[C---:B------:R-:W-:Y:S02]  /*2e030*/  PRMT R170, R41.reuse, 0x7771, RZ ;  /* 0x0000777129aa7816 */ /* 0x040fe400000000ff */
[----:B------:R-:W-:-:S02]  /*2e040*/  PRMT R174, R41, 0x7770, RZ ;  /* 0x0000777029ae7816 */ /* 0x000fc400000000ff */
        /* <DEDUP_REMOVED lines=84> */
[----:B------:R-:W-:Y:S01]  /*2e590*/  SHF.R.U32.HI R122, RZ, 0x7, R129 ;  /* 0x00000007ff7a7819 */ /* 0x000fe20000011681 */
[----:B------:R-:W-:Y:S01]  /*2e5a0*/  UIMAD UR4, UR10, UR8, URZ ;  /* 0x000000080a0472a4 */ /* 0x000fe2000f8e023f */
        /* <DEDUP_REMOVED lines=11> */
[----:B------:R-:W-:Y:S02]  /*2e660*/  PRMT R241, R16, 0x7770, RZ ;  /* 0x0000777010f17816 */ /* 0x000fe400000000ff */
        /* <DEDUP_REMOVED lines=19> */
[----:B------:R-:W-:Y:S01]  /*2e7a0*/  PRMT R80, R77, 0x7770, RZ ;  /* 0x000077704d507816 */ /* 0x000fe200000000ff */
[----:B------:R-:W-:Y:S01]  /*2e7b0*/  IMAD R97, R127, UR9, RZ ;  /* 0x000000097f617c24 */ /* 0x000fe2000f8e02ff */
        /* <DEDUP_REMOVED lines=16> */
[----:B------:R-:W-:Y:S02]  /*2e8c0*/  SGXT.U32 R122, R122, 0x1 ;  /* 0x000000017a7a781a */ /* 0x000fe40000000000 */
[C---:B------:R-:W-:Y:S02]  /*2e8d0*/  PRMT R79, R72.reuse, 0x7773, RZ ;  /* 0x00007773484f7816 */ /* 0x040fe400000000ff */
[C---:B------:R-:W-:Y:S02]  /*2e8e0*/  PRMT R84, R72.reuse, 0x7772, RZ ;  /* 0x0000777248547816 */ /* 0x040fe400000000ff */
[C---:B------:R-:W-:Y:S02]  /*2e8f0*/  PRMT R85, R72.reuse, 0x7771, RZ ;  /* 0x0000777148557816 */ /* 0x040fe400000000ff */
[----:B------:R-:W-:-:S02]  /*2e900*/  PRMT R89, R72, 0x7770, RZ ;  /* 0x0000777048597816 */ /* 0x000fc400000000ff */
[C---:B------:R-:W-:Y:S02]  /*2e910*/  PRMT R72, R73.reuse, 0x7773, RZ ;  /* 0x0000777349487816 */ /* 0x040fe400000000ff */
[C---:B------:R-:W-:Y:S02]  /*2e920*/  PRMT R87, R73.reuse, 0x7772, RZ ;  /* 0x0000777249577816 */ /* 0x040fe400000000ff */
[C---:B------:R-:W-:Y:S02]  /*2e930*/  PRMT R88, R73.reuse, 0x7771, RZ ;  /* 0x0000777149587816 */ /* 0x040fe400000000ff */
[----:B------:R-:W-:Y:S01]  /*2e940*/  PRMT R92, R73, 0x7770, RZ ;  /* 0x00007770495c7816 */ /* 0x000fe200000000ff */
[----:B------:R-:W-:Y:S01]  /*2e950*/  USHF.R.S32.HI UR8, URZ, 0x1f, UR4 ;  /* 0x0000001f3f087899 */ /* 0x000fe20008011404 */
[C---:B------:R-:W-:Y:S02]  /*2e960*/  PRMT R73, R74.reuse, 0x7773, RZ ;  /* 0x000077734a497816 */ /* 0x040fe400000000ff */
[----:B------:R-:W-:-:S02]  /*2e970*/  PRMT R90, R74, 0x7772, RZ ;  /* 0x000077724a5a7816 */ /* 0x000fc400000000ff */
[C---:B------:R-:W-:Y:S02]  /*2e980*/  PRMT R91, R74.reuse, 0x7771, RZ ;  /* 0x000077714a5b7816 */ /* 0x040fe400000000ff */
[----:B------:R-:W-:Y:S02]  /*2e990*/  PRMT R95, R74, 0x7770, RZ ;  /* 0x000077704a5f7816 */ /* 0x000fe400000000ff */
[C---:B------:R-:W-:Y:S02]  /*2e9a0*/  PRMT R74, R75.reuse, 0x7773, RZ ;  /* 0x000077734b4a7816 */ /* 0x040fe400000000ff */
[C---:B------:R-:W-:Y:S02]  /*2e9b0*/  PRMT R93, R75.reuse, 0x7772, RZ ;  /* 0x000077724b5d7816 */ /* 0x040fe400000000ff */
[C---:B------:R-:W-:Y:S02]  /*2e9c0*/  PRMT R94, R75.reuse, 0x7771, RZ ;  /* 0x000077714b5e7816 */ /* 0x040fe400000000ff */
[----:B------:R-:W-:Y:S01]  /*2e9d0*/  PRMT R99, R75, 0x7770, RZ ;  /* 0x000077704b637816 */ /* 0x000fe200000000ff */
[----:B------:R-:W-:Y:S01]  /*2e9e0*/  IMAD R122, R122, R250, RZ ;  /* 0x000000fa7a7a7224 */ /* 0x000fe200078e02ff */
[----:B------:R-:W-:-:S02]  /*2e9f0*/  IADD3 R75, P0, P3, R97, UR4, R108 ;  /* 0x00000004614b7c10 */ /* 0x000fc4000fb1e06c */
[----:B------:R-:W-:Y:S02]  /*2ea00*/  SHF.R.S32.HI R110, RZ, 0x1f, R97 ;  /* 0x0000001fff6e7819 */ /* 0x000fe40000011461 */
        /* <DEDUP_REMOVED lines=15> */
[----:B------:R-:W-:Y:S01]  /*2eb00*/  PRMT R112, R71, 0x7770, RZ ;  /* 0x0000777047707816 */ /* 0x000fe200000000ff */
[----:B------:R-:W-:Y:S01]  /*2eb10*/  IMAD R129, R250, 0x2, R122 ;  /* 0x00000002fa817824 */ /* 0x000fe200078e027a */
[----:B------:R-:W-:Y:S01]  /*2eb20*/  IADD3.X R71, R110, UR8, R109, P0, P3 ;  /* 0x000000086e477c10 */ /* 0x000fe200087e646d */
[----:B------:R-:W-:Y:S01]  /*2eb30*/  ULDC UR8, c[0x0][0x27c] ;  /* 0x00009f0000087ab9 */ /* 0x000fe20000000800 */
[----:B------:R-:W-:-:S02]  /*2eb40*/  IADD3 R126, P0, R122, R75, RZ ;  /* 0x0000004b7a7e7210 */ /* 0x000fc40007f1e0ff */
[C---:B0-----:R-:W-:Y:S02]  /*2eb50*/  PRMT R109, R64.reuse, 0x7773, RZ ;  /* 0x00007773406d7816 */ /* 0x041fe400000000ff */
[C---:B------:R-:W-:Y:S02]  /*2eb60*/  PRMT R110, R64.reuse, 0x7772, RZ ;  /* 0x00007772406e7816 */ /* 0x040fe400000000ff */
[C---:B------:R-:W-:Y:S02]  /*2eb70*/  PRMT R111, R64.reuse, 0x7771, RZ ;  /* 0x00007771406f7816 */ /* 0x040fe400000000ff */
[----:B------:R-:W-:Y:S01]  /*2eb80*/  PRMT R115, R64, 0x7770, RZ ;  /* 0x0000777040737816 */ /* 0x000fe200000000ff */
[----:B------:R-:W-:Y:S01]  /*2eb90*/  IMAD R247, R250, 0x2, R129 ;  /* 0x00000002faf77824 */ /* 0x000fe200078e0281 */
[C---:B------:R-:W-:Y:S02]  /*2eba0*/  PRMT R64, R65.reuse, 0x7773, RZ ;  /* 0x0000777341407816 */ /* 0x040fe400000000ff */
[----:B------:R-:W-:-:S02]  /*2ebb0*/  PRMT R113, R65, 0x7772, RZ ;  /* 0x0000777241717816 */ /* 0x000fc400000000ff */
[C---:B------:R-:W-:Y:S02]  /*2ebc0*/  PRMT R114, R65.reuse, 0x7771, RZ ;  /* 0x0000777141727816 */ /* 0x040fe400000000ff */
[----:B------:R-:W-:Y:S02]  /*2ebd0*/  PRMT R118, R65, 0x7770, RZ ;  /* 0x0000777041767816 */ /* 0x000fe400000000ff */
[----:B------:R-:W-:Y:S01]  /*2ebe0*/  LEA.HI.X.SX32 R127, R122, R71, 0x1, P0 ;  /* 0x000000477a7f7211 */ /* 0x000fe200000f0eff */
[----:B------:R-:W-:Y:S01]  /*2ebf0*/  BAR.SYNC.DEFER_BLOCKING 0x0 ;  /* 0x0000000000007b1d */ /* 0x000fe20000010000 */
[C---:B------:R-:W-:Y:S02]  /*2ec00*/  PRMT R65, R66.reuse, 0x7773, RZ ;  /* 0x0000777342417816 */ /* 0x040fe400000000ff */
[C---:B------:R-:W-:Y:S02]  /*2ec10*/  PRMT R116, R66.reuse, 0x7772, RZ ;  /* 0x0000777242747816 */ /* 0x040fe400000000ff */
[----:B------:R-:W-:-:S02]  /*2ec20*/  PRMT R117, R66, 0x7771, RZ ;  /* 0x0000777142757816 */ /* 0x000fc400000000ff */
[----:B------:R-:W-:Y:S02]  /*2ec30*/  PRMT R121, R66, 0x7770, RZ ;  /* 0x0000777042797816 */ /* 0x000fe400000000ff */
[----:B------:R-:W-:Y:S02]  /*2ec40*/  IADD3 R128, P0, R129, R75, RZ ;  /* 0x0000004b81807210 */ /* 0x000fe40007f1e0ff */
        /* <DEDUP_REMOVED lines=16> */
[----:B------:R-:W-:Y:S02]  /*2ed50*/  LEA.HI.X.SX32 R129, R129, R71, 0x1, P0 ;  /* 0x0000004781817211 */ /* 0x000fe400000f0eff */
[----:B------:R-:W-:Y:S01]  /*2ed60*/  IADD3 R62, P0, R247, R75, RZ ;  /* 0x0000004bf73e7210 */ /* 0x000fe20007f1e0ff */
[----:B------:R-:W-:Y:S01]  /*2ed70*/  IMAD R250, R250, 0x2, R247 ;  /* 0x00000002fafa7824 */ /* 0x000fe200078e02f7 */
[C---:B------:R-:W-:Y:S02]  /*2ed80*/  PRMT R136, R63.reuse, 0x7773, RZ ;  /* 0x000077733f887816 */ /* 0x040fe400000000ff */
[C---:B------:R-:W-:Y:S02]  /*2ed90*/  PRMT R137, R63.reuse, 0x7772, RZ ;  /* 0x000077723f897816 */ /* 0x040fe400000000ff */
[C---:B------:R-:W-:Y:S02]  /*2eda0*/  PRMT R138, R63.reuse, 0x7771, RZ ;  /* 0x000077713f8a7816 */ /* 0x040fe400000000ff */
[----:B------:R-:W-:-:S02]  /*2edb0*/  PRMT R139, R63, 0x7770, RZ ;  /* 0x000077703f8b7816 */ /* 0x000fc400000000ff */
[----:B------:R-:W-:Y:S02]  /*2edc0*/  LEA.HI.X.SX32 R63, R247, R71, 0x1, P0 ;  /* 0x00000047f73f7211 */ /* 0x000fe400000f0eff */
[----:B------:R-:W0:Y:S01]  /*2edd0*/  LDC R247, c[0x0][0x278] ;  /* 0x00009e00fff77b82 */ /* 0x000e220000000800 */
[----:B------:R1:W-:Y:S04]  /*2ede0*/  STG.E.U8 desc[UR6][R126.64], R198 ;  /* 0x000000c67e007986 */ /* 0x0003e8000c101106 */
[----:B------:R2:W-:Y:S01]  /*2edf0*/  STG.E.U8 desc[UR6][R128.64], R197 ;  /* 0x000000c580007986 */ /* 0x0005e2000c101106 */
[----:B-1----:R-:W-:-:S03]  /*2ee00*/  IADD3 R126, P0, R250, R75, RZ ;  /* 0x0000004bfa7e7210 */ /* 0x002fc60007f1e0ff */
[----:B------:R1:W-:Y:S01]  /*2ee10*/  STG.E.U8 desc[UR6][R62.64], R195 ;  /* 0x000000c33e007986 */ /* 0x0003e2000c101106 */
[----:B------:R-:W-:Y:S01]  /*2ee20*/  LEA.HI.X.SX32 R127, R250, R71, 0x1, P0 ;  /* 0x00000047fa7f7211 */ /* 0x000fe200000f0eff */
[----:B0-----:R-:W-:-:S04]  /*2ee30*/  IMAD R198, R247, 0x2, R250 ;  /* 0x00000002f7c67824 */ /* 0x001fc800078e02fa */
[----:B--2---:R-:W-:Y:S01]  /*2ee40*/  IMAD R197, R247, 0x2, R198 ;  /* 0x00000002f7c57824 */ /* 0x004fe200078e02c6 */
[----:B------:R-:W-:-:S03]  /*2ee50*/  IADD3 R128, P0, R198, R75, RZ ;  /* 0x0000004bc6807210 */ /* 0x000fc60007f1e0ff */
[C---:B-1----:R-:W-:Y:S01]  /*2ee60*/  IMAD R63, R247.reuse, 0x2, R197 ;  /* 0x00000002f73f7824 */ /* 0x042fe200078e02c5 */
[----:B------:R-:W-:Y:S01]  /*2ee70*/  LEA.HI.X.SX32 R129, R198, R71, 0x1, P0 ;  /* 0x00000047c6817211 */ /* 0x000fe200000f0eff */
[----:B------:R0:W-:Y:S02]  /*2ee80*/  STG.E.U8 desc[UR6][R126.64], R196 ;  /* 0x000000c47e007986 */ /* 0x0001e4000c101106 */
[----:B------:R-:W-:Y:S01]  /*2ee90*/  IMAD R195, R247, 0x2, R63 ;  /* 0x00000002f7c37824 */ /* 0x000fe200078e023f */
[-C--:B------:R-:W-:Y:S01]  /*2eea0*/  IADD3 R62, P3, R63, R75.reuse, RZ ;  /* 0x0000004b3f3e7210 */ /* 0x080fe20007f7e0ff */
[----:B------:R1:W-:Y:S01]  /*2eeb0*/  STG.E.U8 desc[UR6][R128.64], R194 ;  /* 0x000000c280007986 */ /* 0x0003e2000c101106 */
[----:B0-----:R-:W-:-:S04]  /*2eec0*/  IADD3 R126, P0, R197, R75, RZ ;  /* 0x0000004bc57e7210 */ /* 0x001fc80007f1e0ff */
[----:B------:R-:W-:Y:S01]  /*2eed0*/  LEA.HI.X.SX32 R127, R197, R71, 0x1, P0 ;  /* 0x00000047c57f7211 */ /* 0x000fe200000f0eff */
[----:B-1----:R-:W-:Y:S01]  /*2eee0*/  IMAD R194, R247, 0x2, R195 ;  /* 0x00000002f7c27824 */ /* 0x002fe200078e02c3 */
[----:B------:R-:W-:Y:S02]  /*2eef0*/  IADD3 R128, P0, R195, R75, RZ ;  /* 0x0000004bc3807210 */ /* 0x000fe40007f1e0ff */
[-C--:B------:R-:W-:Y:S01]  /*2ef00*/  LEA.HI.X.SX32 R63, R63, R71.reuse, 0x1, P3 ;  /* 0x000000473f3f7211 */ /* 0x080fe200018f0eff */
[----:B------:R0:W-:Y:S01]  /*2ef10*/  STG.E.U8 desc[UR6][R126.64], R192 ;  /* 0x000000c07e007986 */ /* 0x0001e2000c101106 */
[----:B------:R-:W-:-:S03]  /*2ef20*/  LEA.HI.X.SX32 R129, R195, R71, 0x1, P0 ;  /* 0x00000047c3817211 */ /* 0x000fc600000f0eff */
[----:B------:R1:W-:Y:S01]  /*2ef30*/  STG.E.U8 desc[UR6][R62.64], R190 ;  /* 0x000000be3e007986 */ /* 0x0003e2000c101106 */
[----:B0-----:R-:W-:Y:S01]  /*2ef40*/  IADD3 R126, P0, R194, R75, RZ ;  /* 0x0000004bc27e7210 */ /* 0x001fe20007f1e0ff */
[----:B------:R-:W-:-:S03]  /*2ef50*/  IMAD R192, R247, 0x2, R194 ;  /* 0x00000002f7c07824 */ /* 0x000fc600078e02c2 */
[----:B------:R-:W-:Y:S01]  /*2ef60*/  LEA.HI.X.SX32 R127, R194, R71, 0x1, P0 ;  /* 0x00000047c27f7211 */ /* 0x000fe200000f0eff */
[C---:B------:R-:W-:Y:S01]  /*2ef70*/  IMAD R194, R247.reuse, 0x2, R192 ;  /* 0x00000002f7c27824 */ /* 0x040fe200078e02c0 */
[C---:B-1----:R-:W-:Y:S01]  /*2ef80*/  IADD3 R62, P0, R192.reuse, R75, RZ ;  /* 0x0000004bc03e7210 */ /* 0x042fe20007f1e0ff */
[----:B------:R0:W-:Y:S03]  /*2ef90*/  STG.E.U8 desc[UR6][R128.64], R188 ;  /* 0x000000bc80007986 */ /* 0x0001e6000c101106 */
[----:B------:R-:W-:Y:S01]  /*2efa0*/  LEA.HI.X.SX32 R63, R192, R71, 0x1, P0 ;  /* 0x00000047c03f7211 */ /* 0x000fe200000f0eff */
[----:B------:R1:W-:Y:S01]  /*2efb0*/  STG.E.U8 desc[UR6][R126.64], R187 ;  /* 0x000000bb7e007986 */ /* 0x0003e2000c101106 */
[----:B------:R-:W-:-:S03]  /*2efc0*/  IMAD R192, R247, 0x2, R194 ;  /* 0x00000002f7c07824 */ /* 0x000fc600078e02c2 */
[----:B------:R2:W-:Y:S01]  /*2efd0*/  STG.E.U8 desc[UR6][R62.64], R186 ;  /* 0x000000ba3e007986 */ /* 0x0005e2000c101106 */
[----:B0-----:R-:W0:Y:S01]  /*2efe0*/  LDC R129, c[0x0][0x278] ;  /* 0x00009e00ff817b82 */ /* 0x001e220000000800 */
[----:B-1----:R-:W-:-:S07]  /*2eff0*/  IADD3 R126, P0, R194, R75, RZ ;  /* 0x0000004bc27e7210 */ /* 0x002fce0007f1e0ff */
[----:B------:R-:W1:Y:S01]  /*2f000*/  LDC R187, c[0x0][0x278] ;  /* 0x00009e00ffbb7b82 */ /* 0x000e620000000800 */
[----:B------:R-:W-:Y:S01]  /*2f010*/  LEA.HI.X.SX32 R127, R194, R71, 0x1, P0 ;  /* 0x00000047c27f7211 */ /* 0x000fe200000f0eff */
[----:B------:R-:W-:Y:S01]  /*2f020*/  IMAD R128, R247, 0x2, R192 ;  /* 0x00000002f7807824 */ /* 0x000fe200078e02c0 */
[----:B--2---:R-:W-:-:S05]  /*2f030*/  IADD3 R62, P0, R192, R75, RZ ;  /* 0x0000004bc03e7210 */ /* 0x004fca0007f1e0ff */
[----:B------:R-:W2:Y:S01]  /*2f040*/  LDC R186, c[0x0][0x278] ;  /* 0x00009e00ffba7b82 */ /* 0x000ea20000000800 */
[----:B------:R-:W-:Y:S01]  /*2f050*/  LEA.HI.X.SX32 R63, R192, R71, 0x1, P0 ;  /* 0x00000047c03f7211 */ /* 0x000fe200000f0eff */
[----:B------:R3:W-:Y:S01]  /*2f060*/  STG.E.U8 desc[UR6][R126.64], R184 ;  /* 0x000000b87e007986 */ /* 0x0007e2000c101106 */
[----:B------:R-:W-:-:S03]  /*2f070*/  IMAD R188, R247, 0x2, R128 ;  /* 0x00000002f7bc7824 */ /* 0x000fc600078e0280 */
[----:B------:R4:W-:Y:S01]  /*2f080*/  STG.E.U8 desc[UR6][R62.64], R182 ;  /* 0x000000b63e007986 */ /* 0x0009e2000c101106 */
[----:B---3--:R-:W-:-:S04]  /*2f090*/  IADD3 R126, P0, R128, R75, RZ ;  /* 0x0000004b807e7210 */ /* 0x008fc80007f1e0ff */
[----:B------:R-:W-:Y:S01]  /*2f0a0*/  LEA.HI.X.SX32 R127, R128, R71, 0x1, P0 ;  /* 0x00000047807f7211 */ /* 0x000fe200000f0eff */
[----:B------:R-:W-:Y:S01]  /*2f0b0*/  IMAD R190, R247, 0x2, R188 ;  /* 0x00000002f7be7824 */ /* 0x000fe200078e02bc */
[C---:B----4-:R-:W-:Y:S01]  /*2f0c0*/  IADD3 R62, P0, R188.reuse, R75, RZ ;  /* 0x0000004bbc3e7210 */ /* 0x050fe20007f1e0ff */
[----:B------:R-:W3:Y:S02]  /*2f0d0*/  LDC R128, c[0x0][0x278] ;  /* 0x00009e00ff807b82 */ /* 0x000ee40000000800 */
[----:B------:R4:W-:Y:S01]  /*2f0e0*/  STG.E.U8 desc[UR6][R126.64], R180 ;  /* 0x000000b47e007986 */ /* 0x0009e2000c101106 */
[----:B------:R-:W-:Y:S01]  /*2f0f0*/  LEA.HI.X.SX32 R63, R188, R71, 0x1, P0 ;  /* 0x00000047bc3f7211 */ /* 0x000fe200000f0eff */
[----:B-1----:R-:W-:-:S04]  /*2f100*/  IMAD R184, R187, 0x2, R190 ;  /* 0x00000002bbb87824 */ /* 0x002fc800078e02be */
[----:B------:R1:W-:Y:S01]  /*2f110*/  STG.E.U8 desc[UR6][R62.64], R178 ;  /* 0x000000b23e007986 */ /* 0x0003e2000c101106 */
[----:B------:R-:W3:Y:S08]  /*2f120*/  LDC R182, c[0x0][0x278] ;  /* 0x00009e00ffb67b82 */ /* 0x000ef00000000800 */
[----:B----4-:R-:W4:Y:S01]  /*2f130*/  LDC R180, c[0x0][0x278] ;  /* 0x00009e00ffb47b82 */ /* 0x010f220000000800 */
[----:B------:R-:W-:Y:S01]  /*2f140*/  IADD3 R126, P0, R190, R75, RZ ;  /* 0x0000004bbe7e7210 */ /* 0x000fe20007f1e0ff */
[----:B--2---:R-:W-:-:S03]  /*2f150*/  IMAD R186, R186, 0x2, R184 ;  /* 0x00000002baba7824 */ /* 0x004fc600078e02b8 */
[----:B------:R-:W-:-:S03]  /*2f160*/  LEA.HI.X.SX32 R127, R190, R71, 0x1, P0 ;  /* 0x00000047be7f7211 */ /* 0x000fc600000f0eff */
[----:B-1----:R-:W1:Y:S01]  /*2f170*/  LDC R178, c[0x0][0x278] ;  /* 0x00009e00ffb27b82 */ /* 0x002e620000000800 */
[C---:B------:R-:W-:Y:S01]  /*2f180*/  IADD3 R62, P0, R184.reuse, R75, RZ ;  /* 0x0000004bb83e7210 */ /* 0x040fe20007f1e0ff */
[----:B------:R2:W-:Y:S03]  /*2f190*/  STG.E.U8 desc[UR6][R126.64], R177 ;  /* 0x000000b17e007986 */ /* 0x0005e6000c101106 */
[----:B------:R-:W-:Y:S01]  /*2f1a0*/  LEA.HI.X.SX32 R63, R184, R71, 0x1, P0 ;  /* 0x00000047b83f7211 */ /* 0x000fe200000f0eff */
[----:B0-----:R-:W-:Y:S02]  /*2f1b0*/  IMAD R184, R129, 0x2, R186 ;  /* 0x0000000281b87824 */ /* 0x001fe400078e02ba */
[----:B------:R-:W0:Y:S02]  /*2f1c0*/  LDC R129, c[0x0][0x278] ;  /* 0x00009e00ff817b82 */ /* 0x000e240000000800 */
[----:B------:R3:W-:Y:S01]  /*2f1d0*/  STG.E.U8 desc[UR6][R62.64], R176 ;  /* 0x000000b03e007986 */ /* 0x0007e2000c101106 */
[----:B--2---:R-:W-:-:S04]  /*2f1e0*/  IADD3 R126, P0, R186, R75, RZ ;  /* 0x0000004bba7e7210 */ /* 0x004fc80007f1e0ff */
[----:B------:R-:W-:Y:S01]  /*2f1f0*/  LEA.HI.X.SX32 R127, R186, R71, 0x1, P0 ;  /* 0x00000047ba7f7211 */ /* 0x000fe200000f0eff */
[----:B---3--:R-:W-:Y:S02]  /*2f200*/  IMAD R186, R128, 0x2, R184 ;  /* 0x0000000280ba7824 */ /* 0x008fe400078e02b8 */
[----:B------:R-:W2:Y:S01]  /*2f210*/  LDC R128, c[0x0][0x278] ;  /* 0x00009e00ff807b82 */ /* 0x000ea20000000800 */
[----:B------:R-:W-:Y:S01]  /*2f220*/  IADD3 R62, P0, R184, R75, RZ ;  /* 0x0000004bb83e7210 */ /* 0x000fe20007f1e0ff */
[----:B------:R3:W-:Y:S01]  /*2f230*/  STG.E.U8 desc[UR6][R126.64], R175 ;  /* 0x000000af7e007986 */ /* 0x0007e2000c101106 */
[----:B----4-:R-:W-:Y:S02]  /*2f240*/  IMAD R180, R180, 0x2, R186 ;  /* 0x00000002b4b47824 */ /* 0x010fe400078e02ba */
[----:B------:R-:W-:-:S03]  /*2f250*/  LEA.HI.X.SX32 R63, R184, R71, 0x1, P0 ;  /* 0x00000047b83f7211 */ /* 0x000fc600000f0eff */
[----:B------:R-:W4:Y:S01]  /*2f260*/  LDC R176, c[0x0][0x278] ;  /* 0x00009e00ffb07b82 */ /* 0x000f220000000800 */
[----:B-1----:R-:W-:Y:S01]  /*2f270*/  IMAD R178, R178, 0x2, R180 ;  /* 0x00000002b2b27824 */ /* 0x002fe200078e02b4 */
[----:B------:R1:W-:Y:S01]  /*2f280*/  STG.E.U8 desc[UR6][R62.64], R174 ;  /* 0x000000ae3e007986 */ /* 0x0003e2000c101106 */
[----:B---3--:R-:W-:-:S05]  /*2f290*/  IADD3 R126, P0, R186, R75, RZ ;  /* 0x0000004bba7e7210 */ /* 0x008fca0007f1e0ff */
[----:B------:R-:W3:Y:S01]  /*2f2a0*/  LDC R175, c[0x0][0x278] ;  /* 0x00009e00ffaf7b82 */ /* 0x000ee20000000800 */
[----:B------:R-:W-:Y:S02]  /*2f2b0*/  LEA.HI.X.SX32 R127, R186, R71, 0x1, P0 ;  /* 0x00000047ba7f7211 */ /* 0x000fe400000f0eff */
[----:B-1----:R-:W-:-:S03]  /*2f2c0*/  IADD3 R62, P0, R180, R75, RZ ;  /* 0x0000004bb43e7210 */ /* 0x002fc60007f1e0ff */
[----:B------:R1:W-:Y:S01]  /*2f2d0*/  STG.E.U8 desc[UR6][R126.64], R173 ;  /* 0x000000ad7e007986 */ /* 0x0003e2000c101106 */
[----:B------:R-:W-:Y:S01]  /*2f2e0*/  IMAD R182, R182, 0x2, R178 ;  /* 0x00000002b6b67824 */ /* 0x000fe200078e02b2 */
[----:B------:R-:W3:Y:S01]  /*2f2f0*/  LDC R174, c[0x0][0x278] ;  /* 0x00009e00ffae7b82 */ /* 0x000ee20000000800 */
[----:B------:R-:W-:-:S05]  /*2f300*/  LEA.HI.X.SX32 R63, R180, R71, 0x1, P0 ;  /* 0x00000047b43f7211 */ /* 0x000fca00000f0eff */
[----:B------:R2:W-:Y:S01]  /*2f310*/  STG.E.U8 desc[UR6][R62.64], R172 ;  /* 0x000000ac3e007986 */ /* 0x0005e2000c101106 */
[C---:B-1----:R-:W-:Y:S01]  /*2f320*/  IADD3 R126, P0, R178.reuse, R75, RZ ;  /* 0x0000004bb27e7210 */ /* 0x042fe20007f1e0ff */
[----:B------:R-:W1:Y:S03]  /*2f330*/  LDC R173, c[0x0][0x278] ;  /* 0x00009e00ffad7b82 */ /* 0x000e660000000800 */
[----:B------:R-:W-:Y:S01]  /*2f340*/  LEA.HI.X.SX32 R127, R178, R71, 0x1, P0 ;  /* 0x00000047b27f7211 */ /* 0x000fe200000f0eff */
[----:B0-----:R-:W-:Y:S01]  /*2f350*/  IMAD R178, R129, 0x2, R182 ;  /* 0x0000000281b27824 */ /* 0x001fe200078e02b6 */
[----:B--2---:R-:W-:-:S03]  /*2f360*/  IADD3 R62, P0, R182, R75, RZ ;  /* 0x0000004bb63e7210 */ /* 0x004fc60007f1e0ff */
[----:B------:R-:W0:Y:S01]  /*2f370*/  LDC R129, c[0x0][0x278] ;  /* 0x00009e00ff817b82 */ /* 0x000e220000000800 */
[----:B------:R2:W-:Y:S01]  /*2f380*/  STG.E.U8 desc[UR6][R126.64], R171 ;  /* 0x000000ab7e007986 */ /* 0x0005e2000c101106 */
[----:B------:R-:W-:Y:S01]  /*2f390*/  IMAD R180, R128, 0x2, R178 ;  /* 0x0000000280b47824 */ /* 0x000fe200078e02b2 */
[----:B------:R-:W-:-:S05]  /*2f3a0*/  LEA.HI.X.SX32 R63, R182, R71, 0x1, P0 ;  /* 0x00000047b63f7211 */ /* 0x000fca00000f0eff */
[----:B------:R-:W1:Y:S01]  /*2f3b0*/  LDC R128, c[0x0][0x278] ;  /* 0x00009e00ff807b82 */ /* 0x000e620000000800 */
[----:B------:R3:W-:Y:S01]  /*2f3c0*/  STG.E.U8 desc[UR6][R62.64], R170 ;  /* 0x000000aa3e007986 */ /* 0x0007e2000c101106 */
[----:B--2---:R-:W-:Y:S01]  /*2f3d0*/  IADD3 R126, P0, R178, R75, RZ ;  /* 0x0000004bb27e7210 */ /* 0x004fe20007f1e0ff */
[----:B----4-:R-:W-:-:S05]  /*2f3e0*/  IMAD R176, R176, 0x2, R180 ;  /* 0x00000002b0b07824 */ /* 0x010fca00078e02b4 */
[----:B------:R-:W2:Y:S01]  /*2f3f0*/  LDC R171, c[0x0][0x278] ;  /* 0x00009e00ffab7b82 */ /* 0x000ea20000000800 */
[----:B------:R-:W-:Y:S02]  /*2f400*/  LEA.HI.X.SX32 R127, R178, R71, 0x1, P0 ;  /* 0x00000047b27f7211 */ /* 0x000fe400000f0eff */
[----:B---3--:R-:W-:-:S03]  /*2f410*/  IADD3 R62, P0, R180, R75, RZ ;  /* 0x0000004bb43e7210 */ /* 0x008fc60007f1e0ff */
[----:B------:R3:W-:Y:S01]  /*2f420*/  STG.E.U8 desc[UR6][R126.64], R169 ;  /* 0x000000a97e007986 */ /* 0x0007e2000c101106 */
[----:B------:R-:W-:Y:S01]  /*2f430*/  IMAD R172, R175, 0x2, R176 ;  /* 0x00000002afac7824 */ /* 0x000fe200078e02b0 */
[----:B------:R-:W-:-:S03]  /*2f440*/  LEA.HI.X.SX32 R63, R180, R71, 0x1, P0 ;  /* 0x00000047b43f7211 */ /* 0x000fc600000f0eff */
[----:B------:R-:W-:Y:S02]  /*2f450*/  IMAD R174, R174, 0x2, R172 ;  /* 0x00000002aeae7824 */ /* 0x000fe400078e02ac */
[----:B------:R4:W-:Y:S01]  /*2f460*/  STG.E.U8 desc[UR6][R62.64], R168 ;  /* 0x000000a83e007986 */ /* 0x0009e2000c101106 */
[C---:B---3--:R-:W-:Y:S01]  /*2f470*/  IADD3 R126, P0, R176.reuse, R75, RZ ;  /* 0x0000004bb07e7210 */ /* 0x048fe20007f1e0ff */
[----:B------:R-:W3:Y:S03]  /*2f480*/  LDC R169, c[0x0][0x278] ;  /* 0x00009e00ffa97b82 */ /* 0x000ee60000000800 */
[----:B------:R-:W-:Y:S02]  /*2f490*/  LEA.HI.X.SX32 R127, R176, R71, 0x1, P0 ;  /* 0x00000047b07f7211 */ /* 0x000fe400000f0eff */
[----:B----4-:R-:W-:-:S03]  /*2f4a0*/  IADD3 R62, P0, R172, R75, RZ ;  /* 0x0000004bac3e7210 */ /* 0x010fc60007f1e0ff */
[----:B------:R4:W-:Y:S01]  /*2f4b0*/  STG.E.U8 desc[UR6][R126.64], R167 ;  /* 0x000000a77e007986 */ /* 0x0009e2000c101106 */
[----:B0-----:R-:W-:Y:S01]  /*2f4c0*/  IMAD R170, R129, 0x2, R174 ;  /* 0x0000000281aa7824 */ /* 0x001fe200078e02ae */
[----:B------:R-:W-:Y:S01]  /*2f4d0*/  LEA.HI.X.SX32 R63, R172, R71, 0x1, P0 ;  /* 0x00000047ac3f7211 */ /* 0x000fe200000f0eff */
[----:B------:R-:W0:Y:S02]  /*2f4e0*/  LDC R129, c[0x0][0x278] ;  /* 0x00009e00ff817b82 */ /* 0x000e240000000800 */
[----:B-1----:R-:W-:Y:S02]  /*2f4f0*/  IMAD R128, R128, 0x2, R170 ;  /* 0x0000000280807824 */ /* 0x002fe400078e02aa */
[----:B------:R1:W-:Y:S01]  /*2f500*/  STG.E.U8 desc[UR6][R62.64], R166 ;  /* 0x000000a63e007986 */ /* 0x0003e2000c101106 */
[----:B----4-:R-:W-:-:S03]  /*2f510*/  IADD3 R126, P0, R174, R75, RZ ;  /* 0x0000004bae7e7210 */ /* 0x010fc60007f1e0ff */
[----:B------:R-:W4:Y:S01]  /*2f520*/  LDC R167, c[0x0][0x278] ;  /* 0x00009e00ffa77b82 */ /* 0x000f220000000800 */
[----:B------:R-:W-:Y:S02]  /*2f530*/  LEA.HI.X.SX32 R127, R174, R71, 0x1, P0 ;  /* 0x00000047ae7f7211 */ /* 0x000fe400000f0eff */
[----:B-1----:R-:W-:-:S03]  /*2f540*/  IADD3 R62, P0, R170, R75, RZ ;  /* 0x0000004baa3e7210 */ /* 0x002fc60007f1e0ff */
[----:B------:R1:W-:Y:S01]  /*2f550*/  STG.E.U8 desc[UR6][R126.64], R165 ;  /* 0x000000a57e007986 */ /* 0x0003e2000c101106 */
[----:B--2---:R-:W-:Y:S01]  /*2f560*/  IMAD R168, R171, 0x2, R128 ;  /* 0x00000002aba87824 */ /* 0x004fe200078e0280 */
[----:B------:R-:W-:Y:S01]  /*2f570*/  LEA.HI.X.SX32 R63, R170, R71, 0x1, P0 ;  /* 0x00000047aa3f7211 */ /* 0x000fe200000f0eff */
[----:B------:R-:W2:Y:S04]  /*2f580*/  LDC R171, c[0x0][0x278] ;  /* 0x00009e00ffab7b82 */ /* 0x000ea80000000800 */
[----:B------:R3:W-:Y:S01]  /*2f590*/  STG.E.U8 desc[UR6][R62.64], R164 ;  /* 0x000000a43e007986 */ /* 0x0007e2000c101106 */
[----:B-1----:R-:W-:-:S03]  /*2f5a0*/  IADD3 R126, P0, R128, R75, RZ ;  /* 0x0000004b807e7210 */ /* 0x002fc60007f1e0ff */
[----:B------:R-:W1:Y:S01]  /*2f5b0*/  LDC R165, c[0x0][0x278] ;  /* 0x00009e00ffa57b82 */ /* 0x000e620000000800 */
[----:B------:R-:W-:Y:S01]  /*2f5c0*/  LEA.HI.X.SX32 R127, R128, R71, 0x1, P0 ;  /* 0x00000047807f7211 */ /* 0x000fe200000f0eff */
[----:B------:R-:W-:Y:S01]  /*2f5d0*/  IMAD R128, R173, 0x2, R168 ;  /* 0x00000002ad807824 */ /* 0x000fe200078e02a8 */
[----:B---3--:R-:W-:-:S03]  /*2f5e0*/  IADD3 R62, P0, R168, R75, RZ ;  /* 0x0000004ba83e7210 */ /* 0x008fc60007f1e0ff */
[----:B------:R3:W-:Y:S01]  /*2f5f0*/  STG.E.U8 desc[UR6][R126.64], R163 ;  /* 0x000000a37e007986 */ /* 0x0007e2000c101106 */
[----:B------:R-:W-:Y:S01]  /*2f600*/  IMAD R166, R169, 0x2, R128 ;  /* 0x00000002a9a67824 */ /* 0x000fe200078e0280 */
[----:B------:R-:W-:Y:S01]  /*2f610*/  LEA.HI.X.SX32 R63, R168, R71, 0x1, P0 ;  /* 0x00000047a83f7211 */ /* 0x000fe200000f0eff */
[----:B------:R-:W1:Y:S04]  /*2f620*/  LDC R169, c[0x0][0x278] ;  /* 0x00009e00ffa97b82 */ /* 0x000e680000000800 */
[----:B------:R4:W-:Y:S01]  /*2f630*/  STG.E.U8 desc[UR6][R62.64], R162 ;  /* 0x000000a23e007986 */ /* 0x0009e2000c101106 */
[----:B---3--:R-:W-:-:S03]  /*2f640*/  IADD3 R126, P0, R128, R75, RZ ;  /* 0x0000004b807e7210 */ /* 0x008fc60007f1e0ff */
[----:B------:R-:W3:Y:S01]  /*2f650*/  LDC R163, c[0x0][0x278] ;  /* 0x00009e00ffa37b82 */ /* 0x000ee20000000800 */
[----:B------:R-:W-:Y:S01]  /*2f660*/  LEA.HI.X.SX32 R127, R128, R71, 0x1, P0 ;  /* 0x00000047807f7211 */ /* 0x000fe200000f0eff */
[----:B0-----:R-:W-:Y:S01]  /*2f670*/  IMAD R128, R129, 0x2, R166 ;  /* 0x0000000281807824 */ /* 0x001fe200078e02a6 */
[----:B----4-:R-:W-:-:S05]  /*2f680*/  IADD3 R62, P0, R166, R75, RZ ;  /* 0x0000004ba63e7210 */ /* 0x010fca0007f1e0ff */
[----:B------:R-:W0:Y:S01]  /*2f690*/  LDC R129, c[0x0][0x278] ;  /* 0x00009e00ff817b82 */ /* 0x000e220000000800 */
[----:B------:R4:W-:Y:S01]  /*2f6a0*/  STG.E.U8 desc[UR6][R126.64], R161 ;  /* 0x000000a17e007986 */ /* 0x0009e2000c101106 */
[----:B------:R-:W-:Y:S01]  /*2f6b0*/  IMAD R164, R167, 0x2, R128 ;  /* 0x00000002a7a47824 */ /* 0x000fe200078e0280 */
[----:B------:R-:W-:-:S05]  /*2f6c0*/  LEA.HI.X.SX32 R63, R166, R71, 0x1, P0 ;  /* 0x00000047a63f7211 */ /* 0x000fca00000f0eff */
[----:B------:R2:W-:Y:S01]  /*2f6d0*/  STG.E.U8 desc[UR6][R62.64], R160 ;  /* 0x000000a03e007986 */ /* 0x0005e2000c101106 */
[C---:B----4-:R-:W-:Y:S01]  /*2f6e0*/  IADD3 R126, P0, R128.reuse, R75, RZ ;  /* 0x0000004b807e7210 */ /* 0x050fe20007f1e0ff */
[----:B------:R-:W4:Y:S03]  /*2f6f0*/  LDC R161, c[0x0][0x278] ;  /* 0x00009e00ffa17b82 */ /* 0x000f260000000800 */
[----:B------:R-:W-:Y:S01]  /*2f700*/  LEA.HI.X.SX32 R127, R128, R71, 0x1, P0 ;  /* 0x00000047807f7211 */ /* 0x000fe200000f0eff */
[----:B--2---:R-:W-:Y:S01]  /*2f710*/  IMAD R128, R171, 0x2, R164 ;  /* 0x00000002ab807824 */ /* 0x004fe200078e02a4 */
[----:B------:R-:W-:-:S03]  /*2f720*/  IADD3 R62, P0, R164, R75, RZ ;  /* 0x0000004ba43e7210 */ /* 0x000fc60007f1e0ff */
[----:B------:R2:W-:Y:S01]  /*2f730*/  STG.E.U8 desc[UR6][R126.64], R159 ;  /* 0x0000009f7e007986 */ /* 0x0005e2000c101106 */
[----:B-1----:R-:W-:Y:S01]  /*2f740*/  IMAD R162, R165, 0x2, R128 ;  /* 0x00000002a5a27824 */ /* 0x002fe200078e0280 */
[----:B------:R-:W-:Y:S01]  /*2f750*/  LEA.HI.X.SX32 R63, R164, R71, 0x1, P0 ;  /* 0x00000047a43f7211 */ /* 0x000fe200000f0eff */
[----:B------:R-:W1:Y:S04]  /*2f760*/  LDC R165, c[0x0][0x278] ;  /* 0x00009e00ffa57b82 */ /* 0x000e680000000800 */
[----:B------:R3:W-:Y:S01]  /*2f770*/  STG.E.U8 desc[UR6][R62.64], R158 ;  /* 0x0000009e3e007986 */ /* 0x0007e2000c101106 */
[----:B--2---:R-:W-:-:S03]  /*2f780*/  IADD3 R126, P0, R128, R75, RZ ;  /* 0x0000004b807e7210 */ /* 0x004fc60007f1e0ff */
[----:B------:R-:W2:Y:S01]  /*2f790*/  LDC R159, c[0x0][0x278] ;  /* 0x00009e00ff9f7b82 */ /* 0x000ea20000000800 */
[----:B------:R-:W-:Y:S01]  /*2f7a0*/  LEA.HI.X.SX32 R127, R128, R71, 0x1, P0 ;  /* 0x00000047807f7211 */ /* 0x000fe200000f0eff */
[----:B------:R-:W-:Y:S01]  /*2f7b0*/  IMAD R128, R169, 0x2, R162 ;  /* 0x00000002a9807824 */ /* 0x000fe200078e02a2 */
[----:B---3--:R-:W-:-:S03]  /*2f7c0*/  IADD3 R62, P0, R162, R75, RZ ;  /* 0x0000004ba23e7210 */ /* 0x008fc60007f1e0ff */
[----:B------:R3:W-:Y:S01]  /*2f7d0*/  STG.E.U8 desc[UR6][R126.64], R157 ;  /* 0x0000009d7e007986 */ /* 0x0007e2000c101106 */
[----:B0-----:R-:W-:Y:S01]  /*2f7e0*/  IMAD R160, R129, 0x2, R128 ;  /* 0x0000000281a07824 */ /* 0x001fe200078e0280 */
[----:B------:R-:W-:Y:S01]  /*2f7f0*/  LEA.HI.X.SX32 R63, R162, R71, 0x1, P0 ;  /* 0x00000047a23f7211 */ /* 0x000fe200000f0eff */
[----:B------:R-:W0:Y:S04]  /*2f800*/  LDC R129, c[0x0][0x278] ;  /* 0x00009e00ff817b82 */ /* 0x000e280000000800 */
[----:B------:R4:W-:Y:S01]  /*2f810*/  STG.E.U8 desc[UR6][R62.64], R156 ;  /* 0x0000009c3e007986 */ /* 0x0009e2000c101106 */
[----:B---3--:R-:W-:-:S03]  /*2f820*/  IADD3 R126, P0, R128, R75, RZ ;  /* 0x0000004b807e7210 */ /* 0x008fc60007f1e0ff */
[----:B------:R-:W3:Y:S01]  /*2f830*/  LDC R157, c[0x0][0x278] ;  /* 0x00009e00ff9d7b82 */ /* 0x000ee20000000800 */
[----:B------:R-:W-:Y:S01]  /*2f840*/  LEA.HI.X.SX32 R127, R128, R71, 0x1, P0 ;  /* 0x00000047807f7211 */ /* 0x000fe200000f0eff */
[----:B------:R-:W-:Y:S01]  /*2f850*/  IMAD R128, R163, 0x2, R160 ;  /* 0x00000002a3807824 */ /* 0x000fe200078e02a0 */
[----:B----4-:R-:W-:-:S03]  /*2f860*/  IADD3 R62, P0, R160, R75, RZ ;  /* 0x0000004ba03e7210 */ /* 0x010fc60007f1e0ff */
[----:B------:R4:W-:Y:S01]  /*2f870*/  STG.E.U8 desc[UR6][R126.64], R155 ;  /* 0x0000009b7e007986 */ /* 0x0009e2000c101106 */
[----:B------:R-:W-:Y:S01]  /*2f880*/  IMAD R158, R161, 0x2, R128 ;  /* 0x00000002a19e7824 */ /* 0x000fe200078e0280 */
[----:B------:R-:W-:Y:S01]  /*2f890*/  LEA.HI.X.SX32 R63, R160, R71, 0x1, P0 ;  /* 0x00000047a03f7211 */ /* 0x000fe200000f0eff */
[----:B------:R-:W3:Y:S04]  /*2f8a0*/  LDC R161, c[0x0][0x278] ;  /* 0x00009e00ffa17b82 */ /* 0x000ee80000000800 */
[----:B------:R2:W-:Y:S01]  /*2f8b0*/  STG.E.U8 desc[UR6][R62.64], R154 ;  /* 0x0000009a3e007986 */ /* 0x0005e2000c101106 */
[----:B----4-:R-:W-:-:S03]  /*2f8c0*/  IADD3 R126, P0, R128, R75, RZ ;  /* 0x0000004b807e7210 */ /* 0x010fc60007f1e0ff */
[----:B------:R-:W4:Y:S01]  /*2f8d0*/  LDC R155, c[0x0][0x278] ;  /* 0x00009e00ff9b7b82 */ /* 0x000f220000000800 */
[----:B------:R-:W-:Y:S01]  /*2f8e0*/  LEA.HI.X.SX32 R127, R128, R71, 0x1, P0 ;  /* 0x00000047807f7211 */ /* 0x000fe200000f0eff */
[----:B-1----:R-:W-:Y:S01]  /*2f8f0*/  IMAD R128, R165, 0x2, R158 ;  /* 0x00000002a5807824 */ /* 0x002fe200078e029e */
[----:B--2---:R-:W-:-:S03]  /*2f900*/  IADD3 R62, P0, R158, R75, RZ ;  /* 0x0000004b9e3e7210 */ /* 0x004fc60007f1e0ff */
[----:B------:R1:W-:Y:S01]  /*2f910*/  STG.E.U8 desc[UR6][R126.64], R153 ;  /* 0x000000997e007986 */ /* 0x0003e2000c101106 */
[----:B------:R-:W-:Y:S01]  /*2f920*/  IMAD R156, R159, 0x2, R128 ;  /* 0x000000029f9c7824 */ /* 0x000fe200078e0280 */
[----:B------:R-:W-:Y:S01]  /*2f930*/  LEA.HI.X.SX32 R63, R158, R71, 0x1, P0 ;  /* 0x000000479e3f7211 */ /* 0x000fe200000f0eff */
[----:B------:R-:W2:Y:S04]  /*2f940*/  LDC R159, c[0x0][0x278] ;  /* 0x00009e00ff9f7b82 */ /* 0x000ea80000000800 */
[----:B------:R0:W-:Y:S01]  /*2f950*/  STG.E.U8 desc[UR6][R62.64], R152 ;  /* 0x000000983e007986 */ /* 0x0001e2000c101106 */
[----:B-1----:R-:W-:-:S03]  /*2f960*/  IADD3 R126, P0, R128, R75, RZ ;  /* 0x0000004b807e7210 */ /* 0x002fc60007f1e0ff */
[----:B------:R-:W1:Y:S01]  /*2f970*/  LDC R153, c[0x0][0x278] ;  /* 0x00009e00ff997b82 */ /* 0x000e620000000800 */
[----:B------:R-:W-:Y:S01]  /*2f980*/  LEA.HI.X.SX32 R127, R128, R71, 0x1, P0 ;  /* 0x00000047807f7211 */ /* 0x000fe200000f0eff */
[----:B0-----:R-:W-:Y:S01]  /*2f990*/  IMAD R128, R129, 0x2, R156 ;  /* 0x0000000281807824 */ /* 0x001fe200078e029c */
[----:B------:R-:W-:-:S05]  /*2f9a0*/  IADD3 R62, P0, R156, R75, RZ ;  /* 0x0000004b9c3e7210 */ /* 0x000fca0007f1e0ff */
[----:B------:R-:W0:Y:S01]  /*2f9b0*/  LDC R129, c[0x0][0x278] ;  /* 0x00009e00ff817b82 */ /* 0x000e220000000800 */
[----:B------:R4:W-:Y:S01]  /*2f9c0*/  STG.E.U8 desc[UR6][R126.64], R150 ;  /* 0x000000967e007986 */ /* 0x0009e2000c101106 */
[----:B------:R-:W-:Y:S01]  /*2f9d0*/  LEA.HI.X.SX32 R63, R156, R71, 0x1, P0 ;  /* 0x000000479c3f7211 */ /* 0x000fe200000f0eff */
[----:B---3--:R-:W-:-:S04]  /*2f9e0*/  IMAD R154, R157, 0x2, R128 ;  /* 0x000000029d9a7824 */ /* 0x008fc800078e0280 */
[----:B------:R3:W-:Y:S01]  /*2f9f0*/  STG.E.U8 desc[UR6][R62.64], R148 ;  /* 0x000000943e007986 */ /* 0x0007e2000c101106 */
[----:B------:R-:W1:Y:S01]  /*2fa00*/  LDC R157, c[0x0][0x278] ;  /* 0x00009e00ff9d7b82 */ /* 0x000e620000000800 */
[----:B----4-:R-:W-:-:S04]  /*2fa10*/  IADD3 R126, P0, R128, R75, RZ ;  /* 0x0000004b807e7210 */ /* 0x010fc80007f1e0ff */
[----:B------:R-:W-:Y:S01]  /*2fa20*/  LEA.HI.X.SX32 R127, R128, R71, 0x1, P0 ;  /* 0x00000047807f7211 */ /* 0x000fe200000f0eff */
[----:B------:R-:W-:Y:S01]  /*2fa30*/  IMAD R128, R161, 0x2, R154 ;  /* 0x00000002a1807824 */ /* 0x000fe200078e029a */
[----:B---3--:R-:W-:-:S03]  /*2fa40*/  IADD3 R62, P0, R154, R75, RZ ;  /* 0x0000004b9a3e7210 */ /* 0x008fc60007f1e0ff */
[----:B------:R3:W-:Y:S01]  /*2fa50*/  STG.E.U8 desc[UR6][R126.64], R146 ;  /* 0x000000927e007986 */ /* 0x0007e2000c101106 */
[----:B------:R-:W-:Y:S01]  /*2fa60*/  LEA.HI.X.SX32 R63, R154, R71, 0x1, P0 ;  /* 0x000000479a3f7211 */ /* 0x000fe200000f0eff */
[----:B------:R-:W-:Y:S02]  /*2fa70*/  IMAD R150, R155, 0x2, R128 ;  /* 0x000000029b967824 */ /* 0x000fe400078e0280 */
[----:B------:R-:W4:Y:S02]  /*2fa80*/  LDC R155, c[0x0][0x278] ;  /* 0x00009e00ff9b7b82 */ /* 0x000f240000000800 */
[----:B------:R2:W-:Y:S01]  /*2fa90*/  STG.E.U8 desc[UR6][R62.64], R145 ;  /* 0x000000913e007986 */ /* 0x0005e2000c101106 */
[----:B---3--:R-:W-:-:S04]  /*2faa0*/  IADD3 R126, P0, R128, R75, RZ ;  /* 0x0000004b807e7210 */ /* 0x008fc80007f1e0ff */
[----:B------:R-:W-:Y:S01]  /*2fab0*/  LEA.HI.X.SX32 R127, R128, R71, 0x1, P0 ;  /* 0x00000047807f7211 */ /* 0x000fe200000f0eff */
[----:B--2---:R-:W-:Y:S01]  /*2fac0*/  IMAD R128, R159, 0x2, R150 ;  /* 0x000000029f807824 */ /* 0x004fe200078e0296 */
[C---:B------:R-:W-:Y:S01]  /*2fad0*/  IADD3 R62, P0, R150.reuse, R75, RZ ;  /* 0x0000004b963e7210 */ /* 0x040fe20007f1e0ff */
[----:B------:R-:W2:Y:S02]  /*2fae0*/  LDC R159, c[0x0][0x278] ;  /* 0x00009e00ff9f7b82 */ /* 0x000ea40000000800 */
[----:B------:R3:W-:Y:S01]  /*2faf0*/  STG.E.U8 desc[UR6][R126.64], R144 ;  /* 0x000000907e007986 */ /* 0x0007e2000c101106 */
[----:B------:R-:W-:Y:S01]  /*2fb00*/  LEA.HI.X.SX32 R63, R150, R71, 0x1, P0 ;  /* 0x00000047963f7211 */ /* 0x000fe200000f0eff */
[----:B0-----:R-:W-:-:S04]  /*2fb10*/  IMAD R146, R129, 0x2, R128 ;  /* 0x0000000281927824 */ /* 0x001fc800078e0280 */
[----:B------:R-:W0:Y:S01]  /*2fb20*/  LDC R129, c[0x0][0x278] ;  /* 0x00009e00ff817b82 */ /* 0x000e220000000800 */
[----:B------:R1:W-:Y:S01]  /*2fb30*/  STG.E.U8 desc[UR6][R62.64], R143 ;  /* 0x0000008f3e007986 */ /* 0x0003e2000c101106 */
[----:B---3--:R-:W-:-:S06]  /*2fb40*/  IADD3 R126, P0, R128, R75, RZ ;  /* 0x0000004b807e7210 */ /* 0x008fcc0007f1e0ff */
[----:B------:R-:W3:Y:S01]  /*2fb50*/  LDC R145, c[0x0][0x278] ;  /* 0x00009e00ff917b82 */ /* 0x000ee20000000800 */
[----:B------:R-:W-:Y:S01]  /*2fb60*/  LEA.HI.X.SX32 R127, R128, R71, 0x1, P0 ;  /* 0x00000047807f7211 */ /* 0x000fe200000f0eff */
[----:B-1----:R-:W-:Y:S01]  /*2fb70*/  IMAD R128, R153, 0x2, R146 ;  /* 0x0000000299807824 */ /* 0x002fe200078e0292 */
[----:B------:R-:W-:-:S03]  /*2fb80*/  IADD3 R62, P0, R146, R75, RZ ;  /* 0x0000004b923e7210 */ /* 0x000fc60007f1e0ff */
[----:B------:R1:W-:Y:S01]  /*2fb90*/  STG.E.U8 desc[UR6][R126.64], R142 ;  /* 0x0000008e7e007986 */ /* 0x0003e2000c101106 */
[----:B------:R-:W-:Y:S01]  /*2fba0*/  IMAD R144, R157, 0x2, R128 ;  /* 0x000000029d907824 */ /* 0x000fe200078e0280 */
[----:B------:R-:W-:Y:S01]  /*2fbb0*/  LEA.HI.X.SX32 R63, R146, R71, 0x1, P0 ;  /* 0x00000047923f7211 */ /* 0x000fe200000f0eff */
[----:B------:R-:W3:Y:S04]  /*2fbc0*/  LDC R143, c[0x0][0x278] ;  /* 0x00009e00ff8f7b82 */ /* 0x000ee80000000800 */
[----:B------:R4:W-:Y:S04]  /*2fbd0*/  STG.E.U8 desc[UR6][R62.64], R140 ;  /* 0x0000008c3e007986 */ /* 0x0009e8000c101106 */
[----:B------:R-:W3:Y:S01]  /*2fbe0*/  LDC R153, c[0x0][0x278] ;  /* 0x00009e00ff997b82 */ /* 0x000ee20000000800 */
[----:B-1----:R-:W-:-:S04]  /*2fbf0*/  IADD3 R126, P0, R128, R75, RZ ;  /* 0x0000004b807e7210 */ /* 0x002fc80007f1e0ff */
[----:B------:R-:W-:Y:S01]  /*2fc00*/  LEA.HI.X.SX32 R127, R128, R71, 0x1, P0 ;  /* 0x00000047807f7211 */ /* 0x000fe200000f0eff */
[----:B----4-:R-:W-:Y:S01]  /*2fc10*/  IMAD R128, R155, 0x2, R144 ;  /* 0x000000029b807824 */ /* 0x010fe200078e0290 */
[C---:B------:R-:W-:Y:S01]  /*2fc20*/  IADD3 R62, P0, R144.reuse, R75, RZ ;  /* 0x0000004b903e7210 */ /* 0x040fe20007f1e0ff */
[----:B------:R-:W1:Y:S02]  /*2fc30*/  LDC R155, c[0x0][0x278] ;  /* 0x00009e00ff9b7b82 */ /* 0x000e640000000800 */
[----:B------:R4:W-:Y:S01]  /*2fc40*/  STG.E.U8 desc[UR6][R126.64], R57 ;  /* 0x000000397e007986 */ /* 0x0009e2000c101106 */
[----:B--2---:R-:W-:Y:S01]  /*2fc50*/  IMAD R142, R159, 0x2, R128 ;  /* 0x000000029f8e7824 */ /* 0x004fe200078e0280 */
[----:B------:R-:W-:-:S05]  /*2fc60*/  LEA.HI.X.SX32 R63, R144, R71, 0x1, P0 ;  /* 0x00000047903f7211 */ /* 0x000fca00000f0eff */
[----:B------:R2:W-:Y:S01]  /*2fc70*/  STG.E.U8 desc[UR6][R62.64], R56 ;  /* 0x000000383e007986 */ /* 0x0005e2000c101106 */
[----:B----4-:R-:W-:-:S04]  /*2fc80*/  IADD3 R126, P0, R128, R75, RZ ;  /* 0x0000004b807e7210 */ /* 0x010fc80007f1e0ff */
[----:B------:R-:W-:Y:S01]  /*2fc90*/  LEA.HI.X.SX32 R127, R128, R71, 0x1, P0 ;  /* 0x00000047807f7211 */ /* 0x000fe200000f0eff */
[----:B0-----:R-:W-:Y:S01]  /*2fca0*/  IMAD R128, R129, 0x2, R142 ;  /* 0x0000000281807824 */ /* 0x001fe200078e028e */
[C---:B--2---:R-:W-:Y:S01]  /*2fcb0*/  IADD3 R56, P0, R142.reuse, R75, RZ ;  /* 0x0000004b8e387210 */ /* 0x044fe20007f1e0ff */
[----:B------:R-:W0:Y:S02]  /*2fcc0*/  LDC R129, c[0x0][0x278] ;  /* 0x00009e00ff817b82 */ /* 0x000e240000000800 */
[----:B---3--:R-:W-:Y:S01]  /*2fcd0*/  IMAD R140, R145, 0x2, R128 ;  /* 0x00000002918c7824 */ /* 0x008fe200078e0280 */
[----:B------:R-:W-:Y:S02]  /*2fce0*/  LEA.HI.X.SX32 R57, R142, R71, 0x1, P0 ;  /* 0x000000478e397211 */ /* 0x000fe400000f0eff */
[C---:B------:R-:W-:Y:S01]  /*2fcf0*/  IADD3 R62, P0, R128.reuse, R75, RZ ;  /* 0x0000004b803e7210 */ /* 0x040fe20007f1e0ff */
[----:B------:R-:W-:Y:S02]  /*2fd00*/  STG.E.U8 desc[UR6][R126.64], R55 ;  /* 0x000000377e007986 */ /* 0x000fe4000c101106 */
[----:B------:R-:W2:Y:S01]  /*2fd10*/  LDC R145, c[0x0][0x278] ;  /* 0x00009e00ff917b82 */ /* 0x000ea20000000800 */
[----:B------:R-:W-:Y:S01]  /*2fd20*/  LEA.HI.X.SX32 R63, R128, R71, 0x1, P0 ;  /* 0x00000047803f7211 */ /* 0x000fe200000f0eff */
[----:B------:R3:W-:Y:S01]  /*2fd30*/  STG.E.U8 desc[UR6][R56.64], R51 ;  /* 0x0000003338007986 */ /* 0x0007e2000c101106 */
[----:B------:R-:W-:-:S03]  /*2fd40*/  IMAD R128, R143, 0x2, R140 ;  /* 0x000000028f807824 */ /* 0x000fc600078e028c */
[----:B------:R4:W-:Y:S02]  /*2fd50*/  STG.E.U8 desc[UR6][R62.64], R50 ;  /* 0x000000323e007986 */ /* 0x0009e4000c101106 */
[----:B------:R-:W2:Y:S01]  /*2fd60*/  LDC R143, c[0x0][0x278] ;  /* 0x00009e00ff8f7b82 */ /* 0x000ea20000000800 */
[----:B---3--:R-:W-:-:S07]  /*2fd70*/  IADD3 R56, P0, R140, R75, RZ ;  /* 0x0000004b8c387210 */ /* 0x008fce0007f1e0ff */
[----:B------:R-:W3:Y:S01]  /*2fd80*/  LDC R55, c[0x0][0x278] ;  /* 0x00009e00ff377b82 */ /* 0x000ee20000000800 */
[----:B------:R-:W-:Y:S01]  /*2fd90*/  IMAD R126, R153, 0x2, R128 ;  /* 0x00000002997e7824 */ /* 0x000fe200078e0280 */
[----:B------:R-:W-:Y:S02]  /*2fda0*/  LEA.HI.X.SX32 R57, R140, R71, 0x1, P0 ;  /* 0x000000478c397211 */ /* 0x000fe400000f0eff */
[----:B----4-:R-:W-:-:S04]  /*2fdb0*/  IADD3 R50, P0, R128, R75, RZ ;  /* 0x0000004b80327210 */ /* 0x010fc80007f1e0ff */
[----:B------:R-:W4:Y:S01]  /*2fdc0*/  LDC R127, c[0x0][0x278] ;  /* 0x00009e00ff7f7b82 */ /* 0x000f220000000800 */
[----:B------:R-:W-:Y:S01]  /*2fdd0*/  LEA.HI.X.SX32 R51, R128, R71, 0x1, P0 ;  /* 0x0000004780337211 */ /* 0x000fe200000f0eff */
[----:B------:R0:W-:Y:S01]  /*2fde0*/  STG.E.U8 desc[UR6][R56.64], R49 ;  /* 0x0000003138007986 */ /* 0x0001e2000c101106 */
[----:B-1----:R-:W-:-:S05]  /*2fdf0*/  IMAD R128, R155, 0x2, R126 ;  /* 0x000000029b807824 */ /* 0x002fca00078e027e */
[----:B------:R-:W1:Y:S01]  /*2fe00*/  LDC R63, c[0x0][0x278] ;  /* 0x00009e00ff3f7b82 */ /* 0x000e620000000800 */
[----:B------:R2:W-:Y:S01]  /*2fe10*/  STG.E.U8 desc[UR6][R50.64], R48 ;  /* 0x0000003032007986 */ /* 0x0005e2000c101106 */
[----:B0-----:R-:W-:Y:S01]  /*2fe20*/  IADD3 R56, P0, R126, R75, RZ ;  /* 0x0000004b7e387210 */ /* 0x001fe20007f1e0ff */
[----:B------:R-:W-:-:S05]  /*2fe30*/  IMAD R62, R129, 0x2, R128 ;  /* 0x00000002813e7824 */ /* 0x000fca00078e0280 */
[----:B------:R-:W0:Y:S01]  /*2fe40*/  LDC R129, c[0x0][0x278] ;  /* 0x00009e00ff817b82 */ /* 0x000e220000000800 */
[----:B------:R-:W-:Y:S02]  /*2fe50*/  LEA.HI.X.SX32 R57, R126, R71, 0x1, P0 ;  /* 0x000000477e397211 */ /* 0x000fe400000f0eff */
[----:B--2---:R-:W-:Y:S01]  /*2fe60*/  IADD3 R48, P0, R128, R75, RZ ;  /* 0x0000004b80307210 */ /* 0x004fe20007f1e0ff */
[----:B------:R-:W-:-:S03]  /*2fe70*/  IMAD R126, R145, 0x2, R62 ;  /* 0x00000002917e7824 */ /* 0x000fc600078e023e */
[----:B------:R-:W-:Y:S02]  /*2fe80*/  LEA.HI.X.SX32 R49, R128, R71, 0x1, P0 ;  /* 0x0000004780317211 */ /* 0x000fe400000f0eff */
[C---:B------:R-:W-:Y:S01]  /*2fe90*/  IADD3 R50, P0, R62.reuse, R75, RZ ;  /* 0x0000004b3e327210 */ /* 0x040fe20007f1e0ff */
[----:B------:R2:W-:Y:S03]  /*2fea0*/  STG.E.U8 desc[UR6][R56.64], R47 ;  /* 0x0000002f38007986 */ /* 0x0005e6000c101106 */
[----:B------:R-:W-:Y:S01]  /*2feb0*/  LEA.HI.X.SX32 R51, R62, R71, 0x1, P0 ;  /* 0x000000473e337211 */ /* 0x000fe200000f0eff */
[----:B------:R2:W-:Y:S01]  /*2fec0*/  STG.E.U8 desc[UR6][R48.64], R46 ;  /* 0x0000002e30007986 */ /* 0x0005e2000c101106 */
[----:B---3--:R-:W-:Y:S02]  /*2fed0*/  IMAD R62, R55, 0x2, R126 ;  /* 0x00000002373e7824 */ /* 0x008fe400078e027e */
[----:B------:R-:W3:Y:S01]  /*2fee0*/  LDC R55, c[0x0][0x278] ;  /* 0x00009e00ff377b82 */ /* 0x000ee20000000800 */
[----:B------:R1:W-:Y:S07]  /*2fef0*/  STG.E.U8 desc[UR6][R50.64], R45 ;  /* 0x0000002d32007986 */ /* 0x0003ee000c101106 */
[----:B--2---:R-:W2:Y:S01]  /*2ff00*/  LDC R57, c[0x0][0x278] ;  /* 0x00009e00ff397b82 */ /* 0x004ea20000000800 */
[----:B------:R-:W-:Y:S01]  /*2ff10*/  IADD3 R46, P0, R126, R75, RZ ;  /* 0x0000004b7e2e7210 */ /* 0x000fe20007f1e0ff */
[----:B----4-:R-:W-:-:S03]  /*2ff20*/  IMAD R56, R127, 0x2, R62 ;  /* 0x000000027f387824 */ /* 0x010fc600078e023e */
[----:B------:R-:W-:Y:S02]  /*2ff30*/  LEA.HI.X.SX32 R47, R126, R71, 0x1, P0 ;  /* 0x000000477e2f7211 */ /* 0x000fe400000f0eff */
[C---:B------:R-:W-:Y:S01]  /*2ff40*/  IADD3 R48, P0, R62.reuse, R75, RZ ;  /* 0x0000004b3e307210 */ /* 0x040fe20007f1e0ff */
[----:B-1----:R-:W1:Y:S02]  /*2ff50*/  LDC R45, c[0x0][0x278] ;  /* 0x00009e00ff2d7b82 */ /* 0x002e640000000800 */
[----:B------:R4:W-:Y:S01]  /*2ff60*/  STG.E.U8 desc[UR6][R46.64], R141 ;  /* 0x0000008d2e007986 */ /* 0x0009e2000c101106 */
[----:B------:R-:W-:Y:S01]  /*2ff70*/  LEA.HI.X.SX32 R49, R62, R71, 0x1, P0 ;  /* 0x000000473e317211 */ /* 0x000fe200000f0eff */
[----:B------:R-:W-:-:S04]  /*2ff80*/  IMAD R62, R63, 0x2, R56 ;  /* 0x000000023f3e7824 */ /* 0x000fc800078e0238 */
[----:B------:R4:W-:Y:S01]  /*2ff90*/  STG.E.U8 desc[UR6][R48.64], R147 ;  /* 0x0000009330007986 */ /* 0x0009e2000c101106 */
[----:B0-----:R-:W-:Y:S01]  /*2ffa0*/  IMAD R50, R129, 0x2, R62 ;  /* 0x0000000281327824 */ /* 0x001fe200078e023e */
[----:B------:R-:W0:Y:S01]  /*2ffb0*/  LDC R51, c[0x0][0x278] ;  /* 0x00009e00ff337b82 */ /* 0x000e220000000800 */
[----:B----4-:R-:W-:-:S04]  /*2ffc0*/  IADD3 R46, P0, R56, R75, RZ ;  /* 0x0000004b382e7210 */ /* 0x010fc80007f1e0ff */
[----:B------:R-:W-:-:S03]  /*2ffd0*/  LEA.HI.X.SX32 R47, R56, R71, 0x1, P0 ;  /* 0x00000047382f7211 */ /* 0x000fc600000f0eff */
[----:B------:R-:W4:Y:S01]  /*2ffe0*/  LDC R63, c[0x0][0x278] ;  /* 0x00009e00ff3f7b82 */ /* 0x000f220000000800 */
[C---:B------:R-:W-:Y:S01]  /*2fff0*/  IADD3 R48, P0, R62.reuse, R75, RZ ;  /* 0x0000004b3e307210 */ /* 0x040fe20007f1e0ff */
[----:B------:R-:W-:Y:S01]  /*30000*/  IMAD R56, R143, 0x2, R50 ;  /* 0x000000028f387824 */ /* 0x000fe200078e0232 */
[----:B------:R3:W-:Y:S02]  /*30010*/  STG.E.U8 desc[UR6][R46.64], R149 ;  /* 0x000000952e007986 */ /* 0x0007e4000c101106 */
[----:B------:R-:W-:-:S03]  /*30020*/  LEA.HI.X.SX32 R49, R62, R71, 0x1, P0 ;  /* 0x000000473e317211 */ /* 0x000fc600000f0eff */
[----:B------:R-:W4:Y:S02]  /*30030*/  LDC R127, c[0x0][0x278] ;  /* 0x00009e00ff7f7b82 */ /* 0x000f240000000800 */
[----:B------:R2:W-:Y:S01]  /*30040*/  STG.E.U8 desc[UR6][R48.64], R151 ;  /* 0x0000009730007986 */ /* 0x0005e2000c101106 */
[----:B---3--:R-:W-:-:S04]  /*30050*/  IADD3 R46, P0, R50, R75, RZ ;  /* 0x0000004b322e7210 */ /* 0x008fc80007f1e0ff */
[----:B------:R-:W-:Y:S01]  /*30060*/  LEA.HI.X.SX32 R47, R50, R71, 0x1, P0 ;  /* 0x00000047322f7211 */ /* 0x000fe200000f0eff */
[----:B------:R-:W-:Y:S01]  /*30070*/  IMAD R50, R55, 0x2, R56 ;  /* 0x0000000237327824 */ /* 0x000fe200078e0238 */
[C---:B--2---:R-:W-:Y:S01]  /*30080*/  IADD3 R48, P0, R56.reuse, R75, RZ ;  /* 0x0000004b38307210 */ /* 0x044fe20007f1e0ff */
[----:B------:R-:W2:Y:S02]  /*30090*/  LDC R55, c[0x0][0x278] ;  /* 0x00009e00ff377b82 */ /* 0x000ea40000000800 */
[----:B------:R3:W-:Y:S01]  /*300a0*/  STG.E.U8 desc[UR6][R46.64], R179 ;  /* 0x000000b32e007986 */ /* 0x0007e2000c101106 */
[----:B------:R-:W-:Y:S01]  /*300b0*/  LEA.HI.X.SX32 R49, R56, R71, 0x1, P0 ;  /* 0x0000004738317211 */ /* 0x000fe200000f0eff */
[----:B------:R-:W-:-:S04]  /*300c0*/  IMAD R56, R57, 0x2, R50 ;  /* 0x0000000239387824 */ /* 0x000fc800078e0232 */
[----:B------:R-:W2:Y:S01]  /*300d0*/  LDC R57, c[0x0][0x278] ;  /* 0x00009e00ff397b82 */ /* 0x000ea20000000800 */
[----:B------:R0:W-:Y:S01]  /*300e0*/  STG.E.U8 desc[UR6][R48.64], R183 ;  /* 0x000000b730007986 */ /* 0x0001e2000c101106 */
[----:B---3--:R-:W-:-:S04]  /*300f0*/  IADD3 R46, P0, R50, R75, RZ ;  /* 0x0000004b322e7210 */ /* 0x008fc80007f1e0ff */
[----:B------:R-:W-:Y:S01]  /*30100*/  LEA.HI.X.SX32 R47, R50, R71, 0x1, P0 ;  /* 0x00000047322f7211 */ /* 0x000fe200000f0eff */
[----:B-1----:R-:W-:Y:S01]  /*30110*/  IMAD R50, R45, 0x2, R56 ;  /* 0x000000022d327824 */ /* 0x002fe200078e0238 */
[C---:B0-----:R-:W-:Y:S01]  /*30120*/  IADD3 R48, P0, R56.reuse, R75, RZ ;  /* 0x0000004b38307210 */ /* 0x041fe20007f1e0ff */
[----:B------:R-:W0:Y:S02]  /*30130*/  LDC R45, c[0x0][0x278] ;  /* 0x00009e00ff2d7b82 */ /* 0x000e240000000800 */
[----:B------:R1:W-:Y:S01]  /*30140*/  STG.E.U8 desc[UR6][R46.64], R181 ;  /* 0x000000b52e007986 */ /* 0x0003e2000c101106 */
[----:B------:R-:W-:Y:S01]  /*30150*/  LEA.HI.X.SX32 R49, R56, R71, 0x1, P0 ;  /* 0x0000004738317211 */ /* 0x000fe200000f0eff */
[----:B------:R-:W-:-:S04]  /*30160*/  IMAD R56, R51, 0x2, R50 ;  /* 0x0000000233387824 */ /* 0x000fc800078e0232 */
[----:B------:R-:W3:Y:S01]  /*30170*/  LDC R51, c[0x0][0x278] ;  /* 0x00009e00ff337b82 */ /* 0x000ee20000000800 */
[----:B------:R4:W-:Y:S01]  /*30180*/  STG.E.U8 desc[UR6][R48.64], R185 ;  /* 0x000000b930007986 */ /* 0x0009e2000c101106 */
[----:B-1----:R-:W-:-:S04]  /*30190*/  IADD3 R46, P0, R50, R75, RZ ;  /* 0x0000004b322e7210 */ /* 0x002fc80007f1e0ff */
[----:B------:R-:W-:Y:S01]  /*301a0*/  LEA.HI.X.SX32 R47, R50, R71, 0x1, P0 ;  /* 0x00000047322f7211 */ /* 0x000fe200000f0eff */
[----:B----4-:R-:W-:Y:S02]  /*301b0*/  IMAD R50, R63, 0x2, R56 ;  /* 0x000000023f327824 */ /* 0x010fe400078e0238 */
[----:B------:R-:W1:Y:S01]  /*301c0*/  LDC R63, c[0x0][0x278] ;  /* 0x00009e00ff3f7b82 */ /* 0x000e620000000800 */
[C---:B------:R-:W-:Y:S01]  /*301d0*/  IADD3 R48, P0, R56.reuse, R75, RZ ;  /* 0x0000004b38307210 */ /* 0x040fe20007f1e0ff */
[----:B------:R4:W-:Y:S03]  /*301e0*/  STG.E.U8 desc[UR6][R46.64], R189 ;  /* 0x000000bd2e007986 */ /* 0x0009e6000c101106 */
[----:B------:R-:W-:Y:S01]  /*301f0*/  LEA.HI.X.SX32 R49, R56, R71, 0x1, P0 ;  /* 0x0000004738317211 */ /* 0x000fe200000f0eff */
[----:B--2---:R-:W-:Y:S02]  /*30200*/  IMAD R56, R55, 0x2, R50 ;  /* 0x0000000237387824 */ /* 0x004fe400078e0232 */
[----:B------:R-:W2:Y:S02]  /*30210*/  LDC R55, c[0x0][0x278] ;  /* 0x00009e00ff377b82 */ /* 0x000ea40000000800 */
[----:B------:R0:W-:Y:S01]  /*30220*/  STG.E.U8 desc[UR6][R48.64], R191 ;  /* 0x000000bf30007986 */ /* 0x0001e2000c101106 */
[----:B----4-:R-:W-:-:S04]  /*30230*/  IADD3 R46, P0, R50, R75, RZ ;  /* 0x0000004b322e7210 */ /* 0x010fc80007f1e0ff */
[----:B------:R-:W-:Y:S01]  /*30240*/  LEA.HI.X.SX32 R47, R50, R71, 0x1, P0 ;  /* 0x00000047322f7211 */ /* 0x000fe200000f0eff */
[----:B------:R-:W-:Y:S02]  /*30250*/  IMAD R50, R57, 0x2, R56 ;  /* 0x0000000239327824 */ /* 0x000fe400078e0238 */
[----:B------:R-:W4:Y:S01]  /*30260*/  LDC R57, c[0x0][0x278] ;  /* 0x00009e00ff397b82 */ /* 0x000f220000000800 */
[C---:B0-----:R-:W-:Y:S01]  /*30270*/  IADD3 R48, P0, R56.reuse, R75, RZ ;  /* 0x0000004b38307210 */ /* 0x041fe20007f1e0ff */
[----:B------:R0:W-:Y:S03]  /*30280*/  STG.E.U8 desc[UR6][R46.64], R193 ;  /* 0x000000c12e007986 */ /* 0x0001e6000c101106 */
[----:B------:R-:W-:Y:S01]  /*30290*/  LEA.HI.X.SX32 R49, R56, R71, 0x1, P0 ;  /* 0x0000004738317211 */ /* 0x000fe200000f0eff */
[----:B------:R-:W-:Y:S02]  /*302a0*/  IMAD R56, R45, 0x2, R50 ;  /* 0x000000022d387824 */ /* 0x000fe400078e0232 */
[----:B------:R-:W4:Y:S02]  /*302b0*/  LDC R45, c[0x0][0x278] ;  /* 0x00009e00ff2d7b82 */ /* 0x000f240000000800 */
[----:B------:R3:W-:Y:S01]  /*302c0*/  STG.E.U8 desc[UR6][R48.64], R199 ;  /* 0x000000c730007986 */ /* 0x0007e2000c101106 */
[----:B0-----:R-:W-:-:S04]  /*302d0*/  IADD3 R46, P0, R50, R75, RZ ;  /* 0x0000004b322e7210 */ /* 0x001fc80007f1e0ff */
[----:B------:R-:W-:Y:S01]  /*302e0*/  LEA.HI.X.SX32 R47, R50, R71, 0x1, P0 ;  /* 0x00000047322f7211 */ /* 0x000fe200000f0eff */
[----:B---3--:R-:W-:Y:S02]  /*302f0*/  IMAD R50, R51, 0x2, R56 ;  /* 0x0000000233327824 */ /* 0x008fe400078e0238 */
[----:B------:R-:W0:Y:S01]  /*30300*/  LDC R51, c[0x0][0x278] ;  /* 0x00009e00ff337b82 */ /* 0x000e220000000800 */
[C---:B------:R-:W-:Y:S01]  /*30310*/  IADD3 R48, P0, R56.reuse, R75, RZ ;  /* 0x0000004b38307210 */ /* 0x040fe20007f1e0ff */
[----:B------:R3:W-:Y:S03]  /*30320*/  STG.E.U8 desc[UR6][R46.64], R200 ;  /* 0x000000c82e007986 */ /* 0x0007e6000c101106 */
[----:B------:R-:W-:Y:S01]  /*30330*/  LEA.HI.X.SX32 R49, R56, R71, 0x1, P0 ;  /* 0x0000004738317211 */ /* 0x000fe200000f0eff */
[----:B-1----:R-:W-:Y:S02]  /*30340*/  IMAD R56, R63, 0x2, R50 ;  /* 0x000000023f387824 */ /* 0x002fe400078e0232 */
[----:B------:R-:W1:Y:S02]  /*30350*/  LDC R63, c[0x0][0x278] ;  /* 0x00009e00ff3f7b82 */ /* 0x000e640000000800 */
[----:B------:R2:W-:Y:S01]  /*30360*/  STG.E.U8 desc[UR6][R48.64], R201 ;  /* 0x000000c930007986 */ /* 0x0005e2000c101106 */
[----:B---3--:R-:W-:-:S04]  /*30370*/  IADD3 R46, P0, R50, R75, RZ ;  /* 0x0000004b322e7210 */ /* 0x008fc80007f1e0ff */
[----:B------:R-:W-:Y:S01]  /*30380*/  LEA.HI.X.SX32 R47, R50, R71, 0x1, P0 ;  /* 0x00000047322f7211 */ /* 0x000fe200000f0eff */
[----:B--2---:R-:W-:Y:S02]  /*30390*/  IMAD R50, R55, 0x2, R56 ;  /* 0x0000000237327824 */ /* 0x004fe400078e0238 */
[----:B------:R-:W2:Y:S01]  /*303a0*/  LDC R55, c[0x0][0x278] ;  /* 0x00009e00ff377b82 */ /* 0x000ea20000000800 */
[C---:B------:R-:W-:Y:S01]  /*303b0*/  IADD3 R48, P0, R56.reuse, R75, RZ ;  /* 0x0000004b38307210 */ /* 0x040fe20007f1e0ff */
[----:B------:R3:W-:Y:S03]  /*303c0*/  STG.E.U8 desc[UR6][R46.64], R202 ;  /* 0x000000ca2e007986 */ /* 0x0007e6000c101106 */
[----:B------:R-:W-:Y:S01]  /*303d0*/  LEA.HI.X.SX32 R49, R56, R71, 0x1, P0 ;  /* 0x0000004738317211 */ /* 0x000fe200000f0eff */
[----:B----4-:R-:W-:Y:S02]  /*303e0*/  IMAD R56, R57, 0x2, R50 ;  /* 0x0000000239387824 */ /* 0x010fe400078e0232 */
[----:B------:R-:W4:Y:S02]  /*303f0*/  LDC R57, c[0x0][0x278] ;  /* 0x00009e00ff397b82 */ /* 0x000f240000000800 */
[----:B------:R0:W-:Y:S01]  /*30400*/  STG.E.U8 desc[UR6][R48.64], R203 ;  /* 0x000000cb30007986 */ /* 0x0001e2000c101106 */
[----:B---3--:R-:W-:-:S04]  /*30410*/  IADD3 R46, P0, R50, R75, RZ ;  /* 0x0000004b322e7210 */ /* 0x008fc80007f1e0ff */
[----:B------:R-:W-:Y:S01]  /*30420*/  LEA.HI.X.SX32 R47, R50, R71, 0x1, P0 ;  /* 0x00000047322f7211 */ /* 0x000fe200000f0eff */
[----:B------:R-:W-:Y:S02]  /*30430*/  IMAD R50, R45, 0x2, R56 ;  /* 0x000000022d327824 */ /* 0x000fe400078e0238 */
[----:B------:R-:W3:Y:S01]  /*30440*/  LDC R45, c[0x0][0x278] ;  /* 0x00009e00ff2d7b82 */ /* 0x000ee20000000800 */
[C---:B0-----:R-:W-:Y:S01]  /*30450*/  IADD3 R48, P0, R56.reuse, R75, RZ ;  /* 0x0000004b38307210 */ /* 0x041fe20007f1e0ff */
[----:B------:R0:W-:Y:S03]  /*30460*/  STG.E.U8 desc[UR6][R46.64], R204 ;  /* 0x000000cc2e007986 */ /* 0x0001e6000c101106 */
[----:B------:R-:W-:Y:S01]  /*30470*/  LEA.HI.X.SX32 R49, R56, R71, 0x1, P0 ;  /* 0x0000004738317211 */ /* 0x000fe200000f0eff */
[----:B------:R-:W-:Y:S02]  /*30480*/  IMAD R56, R51, 0x2, R50 ;  /* 0x0000000233387824 */ /* 0x000fe400078e0232 */
[----:B------:R-:W3:Y:S02]  /*30490*/  LDC R51, c[0x0][0x278] ;  /* 0x00009e00ff337b82 */ /* 0x000ee40000000800 */
[----:B------:R1:W-:Y:S01]  /*304a0*/  STG.E.U8 desc[UR6][R48.64], R205 ;  /* 0x000000cd30007986 */ /* 0x0003e2000c101106 */
[----:B0-----:R-:W-:-:S04]  /*304b0*/  IADD3 R46, P0, R50, R75, RZ ;  /* 0x0000004b322e7210 */ /* 0x001fc80007f1e0ff */
[----:B------:R-:W-:Y:S01]  /*304c0*/  LEA.HI.X.SX32 R47, R50, R71, 0x1, P0 ;  /* 0x00000047322f7211 */ /* 0x000fe200000f0eff */
[----:B-1----:R-:W-:Y:S02]  /*304d0*/  IMAD R50, R63, 0x2, R56 ;  /* 0x000000023f327824 */ /* 0x002fe400078e0238 */
[----:B------:R-:W0:Y:S01]  /*304e0*/  LDC R63, c[0x0][0x278] ;  /* 0x00009e00ff3f7b82 */ /* 0x000e220000000800 */
[C---:B------:R-:W-:Y:S01]  /*304f0*/  IADD3 R48, P0, R56.reuse, R75, RZ ;  /* 0x0000004b38307210 */ /* 0x040fe20007f1e0ff */
[----:B------:R1:W-:Y:S03]  /*30500*/  STG.E.U8 desc[UR6][R46.64], R206 ;  /* 0x000000ce2e007986 */ /* 0x0003e6000c101106 */
[----:B------:R-:W-:Y:S01]  /*30510*/  LEA.HI.X.SX32 R49, R56, R71, 0x1, P0 ;  /* 0x0000004738317211 */ /* 0x000fe200000f0eff */
[----:B--2---:R-:W-:Y:S02]  /*30520*/  IMAD R56, R55, 0x2, R50 ;  /* 0x0000000237387824 */ /* 0x004fe400078e0232 */
[----:B------:R-:W2:Y:S02]  /*30530*/  LDC R55, c[0x0][0x278] ;  /* 0x00009e00ff377b82 */ /* 0x000ea40000000800 */
        /* <DEDUP_REMOVED lines=8> */
[----:B---3--:R-:W-:Y:S02]  /*305c0*/  IMAD R56, R45, 0x2, R50 ;  /* 0x000000022d387824 */ /* 0x008fe400078e0232 */
[----:B------:R-:W3:Y:S02]  /*305d0*/  LDC R45, c[0x0][0x278] ;  /* 0x00009e00ff2d7b82 */ /* 0x000ee40000000800 */
        /* <DEDUP_REMOVED lines=13> */
[----:B--2---:R-:W-:Y:S02]  /*306b0*/  IMAD R50, R55, 0x2, R56 ;  /* 0x0000000237327824 */ /* 0x004fe400078e0238 */
[----:B------:R-:W0:Y:S01]  /*306c0*/  LDC R55, c[0x0][0x278] ;  /* 0x00009e00ff377b82 */ /* 0x000e220000000800 */
[C---:B------:R-:W-:Y:S01]  /*306d0*/  IADD3 R48, P0, R56.reuse, R75, RZ ;  /* 0x0000004b38307210 */ /* 0x040fe20007f1e0ff */
[----:B------:R2:W-:Y:S03]  /*306e0*/  STG.E.U8 desc[UR6][R46.64], R212 ;  /* 0x000000d42e007986 */ /* 0x0005e6000c101106 */
[----:B------:R-:W-:Y:S01]  /*306f0*/  LEA.HI.X.SX32 R49, R56, R71, 0x1, P0 ;  /* 0x0000004738317211 */ /* 0x000fe200000f0eff */
[----:B-1----:R-:W-:Y:S02]  /*30700*/  IMAD R56, R57, 0x2, R50 ;  /* 0x0000000239387824 */ /* 0x002fe400078e0232 */
[----:B------:R-:W1:Y:S02]  /*30710*/  LDC R57, c[0x0][0x278] ;  /* 0x00009e00ff397b82 */ /* 0x000e640000000800 */
[----:B------:R3:W-:Y:S01]  /*30720*/  STG.E.U8 desc[UR6][R48.64], R213 ;  /* 0x000000d530007986 */ /* 0x0007e2000c101106 */
[----:B--2---:R-:W-:-:S04]  /*30730*/  IADD3 R46, P0, R50, R75, RZ ;  /* 0x0000004b322e7210 */ /* 0x004fc80007f1e0ff */
[----:B------:R-:W-:Y:S01]  /*30740*/  LEA.HI.X.SX32 R47, R50, R71, 0x1, P0 ;  /* 0x00000047322f7211 */ /* 0x000fe200000f0eff */
[----:B---3--:R-:W-:Y:S02]  /*30750*/  IMAD R50, R45, 0x2, R56 ;  /* 0x000000022d327824 */ /* 0x008fe400078e0238 */
        /* <DEDUP_REMOVED lines=149> */
[----:B----4-:R-:W-:Y:S01]  /*310b0*/  IMAD R50, R45, 0x2, R56 ;  /* 0x000000022d327824 */ /* 0x010fe200078e0238 */
[----:B------:R-:W-:-:S03]  /*310c0*/  IADD3 R44, P0, R56, R75, RZ ;  /* 0x0000004b382c7210 */ /* 0x000fc60007f1e0ff */
[----:B------:R1:W-:Y:S01]  /*310d0*/  STG.E.U8 desc[UR6][R46.64], R43 ;  /* 0x0000002b2e007986 */ /* 0x0003e2000c101106 */
[----:B------:R-:W4:Y:S01]  /*310e0*/  LDC R49, c[0x0][0x278] ;  /* 0x00009e00ff317b82 */ /* 0x000f220000000800 */
[----:B------:R-:W-:Y:S01]  /*310f0*/  LEA.HI.X.SX32 R45, R56, R71, 0x1, P0 ;  /* 0x00000047382d7211 */ /* 0x000fe200000f0eff */
[----:B---3--:R-:W-:-:S04]  /*31100*/  IMAD R56, R51, 0x2, R50 ;  /* 0x0000000233387824 */ /* 0x008fc800078e0232 */
[----:B------:R3:W-:Y:S01]  /*31110*/  STG.E.U8 desc[UR6][R44.64], R42 ;  /* 0x0000002a2c007986 */ /* 0x0007e2000c101106 */
[C---:B-1----:R-:W-:Y:S01]  /*31120*/  IADD3 R46, P0, R50.reuse, R75, RZ ;  /* 0x0000004b322e7210 */ /* 0x042fe20007f1e0ff */
[----:B------:R-:W-:Y:S01]  /*31130*/  IMAD R48, R63, 0x2, R56 ;  /* 0x000000023f307824 */ /* 0x000fe200078e0238 */
[----:B------:R-:W1:Y:S02]  /*31140*/  LDC R51, c[0x0][0x278] ;  /* 0x00009e00ff337b82 */ /* 0x000e640000000800 */
[----:B------:R-:W-:Y:S02]  /*31150*/  LEA.HI.X.SX32 R47, R50, R71, 0x1, P0 ;  /* 0x00000047322f7211 */ /* 0x000fe400000f0eff */
[----:B---3--:R-:W-:Y:S01]  /*31160*/  IADD3 R42, P0, R56, R75, RZ ;  /* 0x0000004b382a7210 */ /* 0x008fe20007f1e0ff */
[----:B0-----:R-:W-:-:S03]  /*31170*/  IMAD R50, R55, 0x2, R48 ;  /* 0x0000000237327824 */ /* 0x001fc600078e0230 */
[----:B------:R-:W0:Y:S01]  /*31180*/  LDC R63, c[0x0][0x278] ;  /* 0x00009e00ff3f7b82 */ /* 0x000e220000000800 */
[----:B------:R-:W-:Y:S02]  /*31190*/  LEA.HI.X.SX32 R43, R56, R71, 0x1, P0 ;  /* 0x00000047382b7211 */ /* 0x000fe400000f0eff */
[C---:B------:R-:W-:Y:S01]  /*311a0*/  IADD3 R44, P0, R48.reuse, R75, RZ ;  /* 0x0000004b302c7210 */ /* 0x040fe20007f1e0ff */
[----:B------:R3:W-:Y:S04]  /*311b0*/  STG.E.U8 desc[UR6][R46.64], R246 ;  /* 0x000000f62e007986 */ /* 0x0007e8000c101106 */
[----:B------:R-:W0:Y:S01]  /*311c0*/  LDC R55, c[0x0][0x278] ;  /* 0x00009e00ff377b82 */ /* 0x000e220000000800 */
[----:B------:R-:W-:Y:S01]  /*311d0*/  LEA.HI.X.SX32 R45, R48, R71, 0x1, P0 ;  /* 0x00000047302d7211 */ /* 0x000fe200000f0eff */
[----:B------:R4:W-:Y:S01]  /*311e0*/  STG.E.U8 desc[UR6][R42.64], R248 ;  /* 0x000000f82a007986 */ /* 0x0009e2000c101106 */
[----:B--2---:R-:W-:-:S03]  /*311f0*/  IMAD R48, R57, 0x2, R50 ;  /* 0x0000000239307824 */ /* 0x004fc600078e0232 */
[----:B------:R2:W-:Y:S02]  /*31200*/  STG.E.U8 desc[UR6][R44.64], R243 ;  /* 0x000000f32c007986 */ /* 0x0005e4000c101106 */
[----:B------:R-:W0:Y:S01]  /*31210*/  LDC R57, c[0x0][0x278] ;  /* 0x00009e00ff397b82 */ /* 0x000e220000000800 */
[----:B---3--:R-:W-:Y:S01]  /*31220*/  IMAD R46, R127, 0x2, R48 ;  /* 0x000000027f2e7824 */ /* 0x008fe200078e0230 */
[----:B----4-:R-:W-:-:S06]  /*31230*/  IADD3 R42, P0, R50, R75, RZ ;  /* 0x0000004b322a7210 */ /* 0x010fcc0007f1e0ff */
[----:B------:R-:W3:Y:S01]  /*31240*/  LDC R47, c[0x0][0x278] ;  /* 0x00009e00ff2f7b82 */ /* 0x000ee20000000800 */
[----:B------:R-:W-:Y:S02]  /*31250*/  LEA.HI.X.SX32 R43, R50, R71, 0x1, P0 ;  /* 0x00000047322b7211 */ /* 0x000fe400000f0eff */
[----:B--2---:R-:W-:-:S03]  /*31260*/  IADD3 R44, P0, R48, R75, RZ ;  /* 0x0000004b302c7210 */ /* 0x004fc60007f1e0ff */
[----:B------:R2:W-:Y:S01]  /*31270*/  STG.E.U8 desc[UR6][R42.64], R41 ;  /* 0x000000292a007986 */ /* 0x0005e2000c101106 */
[----:B------:R-:W-:Y:S01]  /*31280*/  LEA.HI.X.SX32 R45, R48, R71, 0x1, P0 ;  /* 0x00000047302d7211 */ /* 0x000fe200000f0eff */
[----:B------:R-:W-:Y:S02]  /*31290*/  IMAD R48, R49, 0x2, R46 ;  /* 0x0000000231307824 */ /* 0x000fe400078e022e */
[----:B------:R-:W4:Y:S02]  /*312a0*/  LDC R49, c[0x0][0x278] ;  /* 0x00009e00ff317b82 */ /* 0x000f240000000800 */
[----:B------:R1:W-:Y:S01]  /*312b0*/  STG.E.U8 desc[UR6][R44.64], R252 ;  /* 0x000000fc2c007986 */ /* 0x0003e2000c101106 */
[----:B--2---:R-:W-:-:S04]  /*312c0*/  IADD3 R42, P0, R46, R75, RZ ;  /* 0x0000004b2e2a7210 */ /* 0x004fc80007f1e0ff */
[----:B------:R-:W-:Y:S01]  /*312d0*/  LEA.HI.X.SX32 R43, R46, R71, 0x1, P0 ;  /* 0x000000472e2b7211 */ /* 0x000fe200000f0eff */
[----:B-1----:R-:W-:Y:S01]  /*312e0*/  IMAD R46, R51, 0x2, R48 ;  /* 0x00000002332e7824 */ /* 0x002fe200078e0230 */
[C---:B------:R-:W-:Y:S01]  /*312f0*/  IADD3 R44, P0, R48.reuse, R75, RZ ;  /* 0x0000004b302c7210 */ /* 0x040fe20007f1e0ff */
[----:B------:R-:W1:Y:S02]  /*31300*/  LDC R51, c[0x0][0x278] ;  /* 0x00009e00ff337b82 */ /* 0x000e640000000800 */
[----:B------:R2:W-:Y:S01]  /*31310*/  STG.E.U8 desc[UR6][R42.64], R249 ;  /* 0x000000f92a007986 */ /* 0x0005e2000c101106 */
[----:B------:R-:W-:Y:S01]  /*31320*/  LEA.HI.X.SX32 R45, R48, R71, 0x1, P0 ;  /* 0x00000047302d7211 */ /* 0x000fe200000f0eff */
[----:B0-----:R-:W-:-:S04]  /*31330*/  IMAD R48, R55, 0x2, R46 ;  /* 0x0000000237307824 */ /* 0x001fc800078e022e */
[----:B------:R-:W0:Y:S01]  /*31340*/  LDC R55, c[0x0][0x278] ;  /* 0x00009e00ff377b82 */ /* 0x000e220000000800 */
[----:B------:R3:W-:Y:S01]  /*31350*/  STG.E.U8 desc[UR6][R44.64], R244 ;  /* 0x000000f42c007986 */ /* 0x0007e2000c101106 */
[----:B--2---:R-:W-:-:S04]  /*31360*/  IADD3 R42, P0, R46, R75, RZ ;  /* 0x0000004b2e2a7210 */ /* 0x004fc80007f1e0ff */
[----:B------:R-:W-:Y:S01]  /*31370*/  LEA.HI.X.SX32 R43, R46, R71, 0x1, P0 ;  /* 0x000000472e2b7211 */ /* 0x000fe200000f0eff */
[----:B---3--:R-:W-:Y:S01]  /*31380*/  IMAD R46, R47, 0x2, R48 ;  /* 0x000000022f2e7824 */ /* 0x008fe200078e0230 */
[C---:B------:R-:W-:Y:S01]  /*31390*/  IADD3 R44, P0, R48.reuse, R75, RZ ;  /* 0x0000004b302c7210 */ /* 0x040fe20007f1e0ff */
[----:B------:R-:W2:Y:S02]  /*313a0*/  LDC R47, c[0x0][0x278] ;  /* 0x00009e00ff2f7b82 */ /* 0x000ea40000000800 */
[----:B------:R3:W-:Y:S01]  /*313b0*/  STG.E.U8 desc[UR6][R42.64], R40 ;  /* 0x000000282a007986 */ /* 0x0007e2000c101106 */
[----:B------:R-:W-:Y:S01]  /*313c0*/  LEA.HI.X.SX32 R45, R48, R71, 0x1, P0 ;  /* 0x00000047302d7211 */ /* 0x000fe200000f0eff */
[----:B------:R-:W-:-:S04]  /*313d0*/  IMAD R48, R57, 0x2, R46 ;  /* 0x0000000239307824 */ /* 0x000fc800078e022e */
[----:B------:R-:W2:Y:S01]  /*313e0*/  LDC R57, c[0x0][0x278] ;  /* 0x00009e00ff397b82 */ /* 0x000ea20000000800 */
[----:B---3--:R-:W-:-:S04]  /*313f0*/  IADD3 R40, P0, R46, R75, RZ ;  /* 0x0000004b2e287210 */ /* 0x008fc80007f1e0ff */
[----:B------:R-:W-:Y:S01]  /*31400*/  LEA.HI.X.SX32 R41, R46, R71, 0x1, P0 ;  /* 0x000000472e297211 */ /* 0x000fe200000f0eff */
[----:B----4-:R-:W-:Y:S01]  /*31410*/  IMAD R46, R49, 0x2, R48 ;  /* 0x00000002312e7824 */ /* 0x010fe200078e0230 */
[C---:B------:R-:W-:Y:S01]  /*31420*/  IADD3 R42, P0, R48.reuse, R75, RZ ;  /* 0x0000004b302a7210 */ /* 0x040fe20007f1e0ff */
[----:B------:R-:W3:Y:S01]  /*31430*/  LDC R49, c[0x0][0x278] ;  /* 0x00009e00ff317b82 */ /* 0x000ee20000000800 */
[----:B------:R4:W-:Y:S02]  /*31440*/  STG.E.U8 desc[UR6][R44.64], R5 ;  /* 0x000000052c007986 */ /* 0x0009e4000c101106 */
[----:B------:R-:W-:Y:S01]  /*31450*/  LEA.HI.X.SX32 R43, R48, R71, 0x1, P0 ;  /* 0x00000047302b7211 */ /* 0x000fe200000f0eff */
[----:B-1----:R-:W-:Y:S01]  /*31460*/  IMAD R48, R51, 0x2, R46 ;  /* 0x0000000233307824 */ /* 0x002fe200078e022e */
[----:B------:R1:W-:Y:S03]  /*31470*/  STG.E.U8 desc[UR6][R40.64], R251 ;  /* 0x000000fb28007986 */ /* 0x0003e6000c101106 */
[----:B------:R-:W3:Y:S01]  /*31480*/  LDC R51, c[0x0][0x278] ;  /* 0x00009e00ff337b82 */ /* 0x000ee20000000800 */
[----:B0-----:R-:W-:Y:S01]  /*31490*/  IMAD R50, R55, 0x2, R48 ;  /* 0x0000000237327824 */ /* 0x001fe200078e0230 */
[----:B------:R-:W-:-:S02]  /*314a0*/  PRMT R2, R76, 0x7773, RZ ;  /* 0x000077734c027816 */ /* 0x000fc400000000ff */
[----:B------:R-:W-:Y:S01]  /*314b0*/  PRMT R3, R76, 0x7772, RZ ;  /* 0x000077724c037816 */ /* 0x000fe200000000ff */
[----:B----4-:R-:W4:Y:S03]  /*314c0*/  LDL.LU R5, [R1+0x10b0] ;  /* 0x0010b00001057983 */ /* 0x010f260000300800 */
[----:B------:R-:W0:Y:S01]  /*314d0*/  LDC R55, c[0x0][0x278] ;  /* 0x00009e00ff377b82 */ /* 0x000e220000000800 */
[C---:B-1----:R-:W-:Y:S01]  /*314e0*/  IADD3 R40, P0, R46.reuse, R75, RZ ;  /* 0x0000004b2e287210 */ /* 0x042fe20007f1e0ff */
[----:B------:R1:W-:Y:S03]  /*314f0*/  STG.E.U8 desc[UR6][R42.64], R245 ;  /* 0x000000f52a007986 */ /* 0x0003e6000c101106 */
[----:B------:R-:W-:Y:S01]  /*31500*/  LEA.HI.X.SX32 R41, R46, R71, 0x1, P0 ;  /* 0x000000472e297211 */ /* 0x000fe200000f0eff */
[----:B------:R-:W4:Y:S01]  /*31510*/  LDL.LU R247, [R1+0x204] ;  /* 0x0002040001f77983 */ /* 0x000f220000300800 */
[----:B------:R-:W-:-:S03]  /*31520*/  IADD3 R44, P0, R48, R75, RZ ;  /* 0x0000004b302c7210 */ /* 0x000fc60007f1e0ff */
[----:B------:R3:W-:Y:S01]  /*31530*/  STG.E.U8 desc[UR6][R40.64], R39 ;  /* 0x0000002728007986 */ /* 0x0007e2000c101106 */
[----:B------:R-:W-:Y:S01]  /*31540*/  LEA.HI.X.SX32 R45, R48, R71, 0x1, P0 ;  /* 0x00000047302d7211 */ /* 0x000fe200000f0eff */
[----:B--2---:R-:W-:Y:S01]  /*31550*/  IMAD R48, R47, 0x2, R50 ;  /* 0x000000022f307824 */ /* 0x004fe200078e0232 */
[C---:B------:R-:W-:Y:S01]  /*31560*/  IADD3 R46, P0, R50.reuse, R75, RZ ;  /* 0x0000004b322e7210 */ /* 0x040fe20007f1e0ff */
[----:B------:R-:W2:Y:S03]  /*31570*/  LDL.LU R198, [R1+0x200] ;  /* 0x0002000001c67983 */ /* 0x000ea60000300800 */
[----:B------:R-:W-:Y:S01]  /*31580*/  LEA.HI.X.SX32 R47, R50, R71, 0x1, P0 ;  /* 0x00000047322f7211 */ /* 0x000fe200000f0eff */
[----:B------:R-:W-:Y:S01]  /*31590*/  IMAD R50, R57, 0x2, R48 ;  /* 0x0000000239327824 */ /* 0x000fe200078e0230 */
[C---:B-1----:R-:W-:Y:S01]  /*315a0*/  IADD3 R42, P0, R48.reuse, R75, RZ ;  /* 0x0000004b302a7210 */ /* 0x042fe20007f1e0ff */
[----:B------:R-:W1:Y:S03]  /*315b0*/  LDC R57, c[0x0][0x278] ;  /* 0x00009e00ff397b82 */ /* 0x000e660000000800 */
[----:B------:R-:W-:Y:S01]  /*315c0*/  LEA.HI.X.SX32 R43, R48, R71, 0x1, P0 ;  /* 0x00000047302b7211 */ /* 0x000fe200000f0eff */
[----:B---3--:R-:W-:Y:S01]  /*315d0*/  IMAD R48, R49, 0x2, R50 ;  /* 0x0000000231307824 */ /* 0x008fe200078e0232 */
[----:B------:R-:W-:-:S03]  /*315e0*/  IADD3 R40, P0, R50, R75, RZ ;  /* 0x0000004b32287210 */ /* 0x000fc60007f1e0ff */
[----:B------:R-:W3:Y:S01]  /*315f0*/  LDC R49, c[0x0][0x278] ;  /* 0x00009e00ff317b82 */ /* 0x000ee20000000800 */
[----:B------:R0:W-:Y:S01]  /*31600*/  STG.E.U8 desc[UR6][R44.64], R38 ;  /* 0x000000262c007986 */ /* 0x0001e2000c101106 */
[----:B------:R-:W-:Y:S01]  /*31610*/  LEA.HI.X.SX32 R41, R50, R71, 0x1, P0 ;  /* 0x0000004732297211 */ /* 0x000fe200000f0eff */
[----:B------:R-:W-:Y:S02]  /*31620*/  IMAD R50, R51, 0x2, R48 ;  /* 0x0000000233327824 */ /* 0x000fe400078e0230 */
[----:B------:R0:W-:Y:S03]  /*31630*/  STG.E.U8 desc[UR6][R46.64], R37 ;  /* 0x000000252e007986 */ /* 0x0001e6000c101106 */
[----:B------:R-:W3:Y:S01]  /*31640*/  LDC R51, c[0x0][0x278] ;  /* 0x00009e00ff337b82 */ /* 0x000ee20000000800 */
[----:B0-----:R-:W-:-:S07]  /*31650*/  IADD3 R38, P0, R48, R75, RZ ;  /* 0x0000004b30267210 */ /* 0x001fce0007f1e0ff */
[----:B------:R-:W0:Y:S01]  /*31660*/  LDC R47, c[0x0][0x278] ;  /* 0x00009e00ff2f7b82 */ /* 0x000e220000000800 */
[----:B------:R-:W-:Y:S01]  /*31670*/  LEA.HI.X.SX32 R39, R48, R71, 0x1, P0 ;  /* 0x0000004730277211 */ /* 0x000fe200000f0eff */
[----:B------:R1:W-:Y:S01]  /*31680*/  STG.E.U8 desc[UR6][R42.64], R36 ;  /* 0x000000242a007986 */ /* 0x0003e2000c101106 */
[----:B------:R-:W-:Y:S01]  /*31690*/  IADD3 R44, P0, R50, R75, RZ ;  /* 0x0000004b322c7210 */ /* 0x000fe20007f1e0ff */
[----:B------:R-:W-:-:S03]  /*316a0*/  IMAD R46, R55, 0x2, R50 ;  /* 0x00000002372e7824 */ /* 0x000fc600078e0232 */
[----:B------:R-:W-:Y:S01]  /*316b0*/  LEA.HI.X.SX32 R45, R50, R71, 0x1, P0 ;  /* 0x00000047322d7211 */ /* 0x000fe200000f0eff */
[----:B-1----:R-:W1:Y:S01]  /*316c0*/  LDC R43, c[0x0][0x278] ;  /* 0x00009e00ff2b7b82 */ /* 0x002e620000000800 */
[C---:B------:R-:W-:Y:S01]  /*316d0*/  IADD3 R36, P0, R46.reuse, R75, RZ ;  /* 0x0000004b2e247210 */ /* 0x040fe20007f1e0ff */
[----:B------:R-:W-:Y:S01]  /*316e0*/  IMAD R42, R63, 0x2, R46 ;  /* 0x000000023f2a7824 */ /* 0x000fe200078e022e */
[----:B------:R3:W-:Y:S02]  /*316f0*/  STG.E.U8 desc[UR6][R40.64], R35 ;  /* 0x0000002328007986 */ /* 0x0007e4000c101106 */
[----:B------:R-:W-:Y:S01]  /*31700*/  LEA.HI.X.SX32 R37, R46, R71, 0x1, P0 ;  /* 0x000000472e257211 */ /* 0x000fe200000f0eff */
[----:B------:R-:W-:Y:S02]  /*31710*/  IMAD R46, R57, 0x2, R42 ;  /* 0x00000002392e7824 */ /* 0x000fe400078e022a */
[----:B------:R-:W1:Y:S01]  /*31720*/  LDC R55, c[0x0][0x278] ;  /* 0x00009e00ff377b82 */ /* 0x000e620000000800 */
[----:B------:R3:W-:Y:S02]  /*31730*/  STG.E.U8 desc[UR6][R38.64], R34 ;  /* 0x0000002226007986 */ /* 0x0007e4000c101106 */
[----:B---3--:R-:W-:-:S02]  /*31740*/  IADD3 R40, P0, R42, R75, RZ ;  /* 0x0000004b2a287210 */ /* 0x008fc40007f1e0ff */
[----:B------:R3:W-:Y:S02]  /*31750*/  STG.E.U8 desc[UR6][R44.64], R33 ;  /* 0x000000212c007986 */ /* 0x0007e4000c101106 */
[----:B------:R-:W-:Y:S01]  /*31760*/  LEA.HI.X.SX32 R41, R42, R71, 0x1, P0 ;  /* 0x000000472a297211 */ /* 0x000fe200000f0eff */
[----:B------:R-:W-:Y:S01]  /*31770*/  IMAD R42, R49, 0x2, R46 ;  /* 0x00000002312a7824 */ /* 0x000fe200078e022e */
[C---:B------:R-:W-:Y:S01]  /*31780*/  IADD3 R34, P0, R46.reuse, R75, RZ ;  /* 0x0000004b2e227210 */ /* 0x040fe20007f1e0ff */
[----:B---3--:R-:W3:Y:S03]  /*31790*/  LDC R45, c[0x0][0x278] ;  /* 0x00009e00ff2d7b82 */ /* 0x008ee60000000800 */
[----:B------:R-:W-:Y:S01]  /*317a0*/  LEA.HI.X.SX32 R35, R46, R71, 0x1, P0 ;  /* 0x000000472e237211 */ /* 0x000fe200000f0eff */
[----:B0-----:R-:W-:Y:S01]  /*317b0*/  IMAD R44, R47, 0x2, R42 ;  /* 0x000000022f2c7824 */ /* 0x001fe200078e022a */
[C---:B------:R-:W-:Y:S01]  /*317c0*/  IADD3 R38, P0, R42.reuse, R75, RZ ;  /* 0x0000004b2a267210 */ /* 0x040fe20007f1e0ff */
[----:B------:R0:W-:Y:S02]  /*317d0*/  STG.E.U8 desc[UR6][R36.64], R32 ;  /* 0x0000002024007986 */ /* 0x0001e4000c101106 */
[----:B------:R-:W3:Y:S01]  /*317e0*/  LDC R47, c[0x0][0x278] ;  /* 0x00009e00ff2f7b82 */ /* 0x000ee20000000800 */
[----:B------:R-:W-:Y:S01]  /*317f0*/  LEA.HI.X.SX32 R39, R42, R71, 0x1, P0 ;  /* 0x000000472a277211 */ /* 0x000fe200000f0eff */
[----:B------:R0:W-:Y:S01]  /*31800*/  STG.E.U8 desc[UR6][R40.64], R31 ;  /* 0x0000001f28007986 */ /* 0x0001e2000c101106 */
[----:B-1----:R-:W-:Y:S01]  /*31810*/  IMAD R42, R43, 0x2, R44 ;  /* 0x000000022b2a7824 */ /* 0x002fe200078e022c */
[----:B0-----:R-:W-:-:S04]  /*31820*/  IADD3 R32, P0, R44, R75, RZ ;  /* 0x0000004b2c207210 */ /* 0x001fc80007f1e0ff */
[----:B------:R-:W0:Y:S01]  /*31830*/  LDC R43, c[0x0][0x278] ;  /* 0x00009e00ff2b7b82 */ /* 0x000e220000000800 */
[----:B------:R-:W-:-:S07]  /*31840*/  LEA.HI.X.SX32 R33, R44, R71, 0x1, P0 ;  /* 0x000000472c217211 */ /* 0x000fce00000f0eff */
[----:B------:R-:W1:Y:S01]  /*31850*/  LDC R41, c[0x0][0x278] ;  /* 0x00009e00ff297b82 */ /* 0x000e620000000800 */
[C---:B------:R-:W-:Y:S01]  /*31860*/  IADD3 R36, P0, R42.reuse, R75, RZ ;  /* 0x0000004b2a247210 */ /* 0x040fe20007f1e0ff */
[----:B------:R-:W-:Y:S01]  /*31870*/  IMAD R40, R51, 0x2, R42 ;  /* 0x0000000233287824 */ /* 0x000fe200078e022a */
[----:B------:R3:W-:Y:S02]  /*31880*/  STG.E.U8 desc[UR6][R34.64], R30 ;  /* 0x0000001e22007986 */ /* 0x0007e4000c101106 */
[----:B------:R-:W-:Y:S01]  /*31890*/  LEA.HI.X.SX32 R37, R42, R71, 0x1, P0 ;  /* 0x000000472a257211 */ /* 0x000fe200000f0eff */
[----:B------:R-:W-:Y:S01]  /*318a0*/  IMAD R42, R55, 0x2, R40 ;  /* 0x00000002372a7824 */ /* 0x000fe200078e0228 */
[----:B------:R3:W-:Y:S01]  /*318b0*/  STG.E.U8 desc[UR6][R38.64], R29 ;  /* 0x0000001d26007986 */ /* 0x0007e2000c101106 */
[----:B------:R-:W-:Y:S01]  /*318c0*/  PRMT R4, R76, 0x7771, RZ ;  /* 0x000077714c047816 */ /* 0x000fe200000000ff */
[----:B------:R-:W4:Y:S01]  /*318d0*/  LDC R49, c[0x0][0x278] ;  /* 0x00009e00ff317b82 */ /* 0x000f220000000800 */
[----:B---3--:R-:W-:-:S07]  /*318e0*/  IADD3 R30, P0, R40, R75, RZ ;  /* 0x0000004b281e7210 */ /* 0x008fce0007f1e0ff */
[----:B------:R-:W3:Y:S01]  /*318f0*/  LDC R51, c[0x0][0x278] ;  /* 0x00009e00ff337b82 */ /* 0x000ee20000000800 */
[----:B------:R-:W-:Y:S01]  /*31900*/  LEA.HI.X.SX32 R31, R40, R71, 0x1, P0 ;  /* 0x00000047281f7211 */ /* 0x000fe200000f0eff */
[----:B------:R-:W-:Y:S01]  /*31910*/  IMAD R38, R45, 0x2, R42 ;  /* 0x000000022d267824 */ /* 0x000fe200078e022a */
[----:B------:R-:W-:-:S05]  /*31920*/  IADD3 R34, P0, R42, R75, RZ ;  /* 0x0000004b2a227210 */ /* 0x000fca0007f1e0ff */
[----:B------:R-:W3:Y:S01]  /*31930*/  LDC R39, c[0x0][0x278] ;  /* 0x00009e00ff277b82 */ /* 0x000ee20000000800 */
[----:B------:R0:W-:Y:S01]  /*31940*/  STG.E.U8 desc[UR6][R32.64], R28 ;  /* 0x0000001c20007986 */ /* 0x0001e2000c101106 */
[----:B------:R-:W-:Y:S01]  /*31950*/  LEA.HI.X.SX32 R35, R42, R71, 0x1, P0 ;  /* 0x000000472a237211 */ /* 0x000fe200000f0eff */
[----:B------:R-:W-:-:S05]  /*31960*/  IMAD R40, R47, 0x2, R38 ;  /* 0x000000022f287824 */ /* 0x000fca00078e0226 */
[----:B------:R-:W3:Y:S01]  /*31970*/  LDC R45, c[0x0][0x278] ;  /* 0x00009e00ff2d7b82 */ /* 0x000ee20000000800 */
[----:B------:R1:W-:Y:S01]  /*31980*/  STG.E.U8 desc[UR6][R36.64], R27 ;  /* 0x0000001b24007986 */ /* 0x0003e2000c101106 */
[----:B0-----:R-:W-:Y:S02]  /*31990*/  IADD3 R28, P0, R38, R75, RZ ;  /* 0x0000004b261c7210 */ /* 0x001fe40007f1e0ff */
[----:B------:R-:W-:-:S04]  /*319a0*/  PRMT R76, R76, 0x7770, RZ ;  /* 0x000077704c4c7816 */ /* 0x000fc800000000ff */
[----:B------:R-:W0:Y:S01]  /*319b0*/  LDC R47, c[0x0][0x278] ;  /* 0x00009e00ff2f7b82 */ /* 0x000e220000000800 */
[----:B------:R-:W-:Y:S02]  /*319c0*/  LEA.HI.X.SX32 R29, R38, R71, 0x1, P0 ;  /* 0x00000047261d7211 */ /* 0x000fe400000f0eff */
[----:B------:R-:W-:-:S05]  /*319d0*/  IADD3 R32, P0, R40, R75, RZ ;  /* 0x0000004b28207210 */ /* 0x000fca0007f1e0ff */
[----:B-1----:R-:W1:Y:S01]  /*319e0*/  LDC R37, c[0x0][0x278] ;  /* 0x00009e00ff257b82 */ /* 0x002e620000000800 */
[----:B------:R-:W-:Y:S01]  /*319f0*/  IMAD R36, R41, 0x2, R40 ;  /* 0x0000000229247824 */ /* 0x000fe200078e0228 */
[----:B------:R3:W-:Y:S01]  /*31a00*/  STG.E.U8 desc[UR6][R30.64], R26 ;  /* 0x0000001a1e007986 */ /* 0x0007e2000c101106 */
[----:B------:R-:W-:-:S05]  /*31a10*/  LEA.HI.X.SX32 R33, R40, R71, 0x1, P0 ;  /* 0x0000004728217211 */ /* 0x000fca00000f0eff */
[----:B------:R-:W0:Y:S01]  /*31a20*/  LDC R41, c[0x0][0x278] ;  /* 0x00009e00ff297b82 */ /* 0x000e220000000800 */
[----:B------:R3:W-:Y:S01]  /*31a30*/  STG.E.U8 desc[UR6][R34.64], R25 ;  /* 0x0000001922007986 */ /* 0x0007e2000c101106 */
[----:B------:R-:W-:Y:S01]  /*31a40*/  IMAD R38, R43, 0x2, R36 ;  /* 0x000000022b267824 */ /* 0x000fe200078e0224 */
[----:B---3--:R-:W-:-:S05]  /*31a50*/  IADD3 R26, P0, R36, R75, RZ ;  /* 0x0000004b241a7210 */ /* 0x008fca0007f1e0ff */
[----:B------:R-:W3:Y:S01]  /*31a60*/  LDC R55, c[0x0][0x278] ;  /* 0x00009e00ff377b82 */ /* 0x000ee20000000800 */
[----:B------:R-:W-:Y:S02]  /*31a70*/  LEA.HI.X.SX32 R27, R36, R71, 0x1, P0 ;  /* 0x00000047241b7211 */ /* 0x000fe400000f0eff */
[----:B------:R-:W-:-:S05]  /*31a80*/  IADD3 R30, P0, R38, R75, RZ ;  /* 0x0000004b261e7210 */ /* 0x000fca0007f1e0ff */
[----:B------:R-:W3:Y:S01]  /*31a90*/  LDC R35, c[0x0][0x278] ;  /* 0x00009e00ff237b82 */ /* 0x000ee20000000800 */
[----:B------:R-:W-:Y:S01]  /*31aa0*/  IMAD R34, R39, 0x2, R38 ;  /* 0x0000000227227824 */ /* 0x000fe200078e0226 */
[----:B------:R1:W-:Y:S01]  /*31ab0*/  STG.E.U8 desc[UR6][R28.64], R24 ;  /* 0x000000181c007986 */ /* 0x0003e2000c101106 */
[----:B------:R-:W-:-:S05]  /*31ac0*/  LEA.HI.X.SX32 R31, R38, R71, 0x1, P0 ;  /* 0x00000047261f7211 */ /* 0x000fca00000f0eff */
[----:B------:R-:W3:Y:S01]  /*31ad0*/  LDC R39, c[0x0][0x278] ;  /* 0x00009e00ff277b82 */ /* 0x000ee20000000800 */
[----:B------:R1:W-:Y:S01]  /*31ae0*/  STG.E.U8 desc[UR6][R32.64], R23 ;  /* 0x0000001720007986 */ /* 0x0003e2000c101106 */
[----:B------:R-:W-:Y:S01]  /*31af0*/  IMAD R36, R45, 0x2, R34 ;  /* 0x000000022d247824 */ /* 0x000fe200078e0222 */
[----:B-1----:R-:W-:-:S04]  /*31b00*/  IADD3 R24, P0, R34, R75, RZ ;  /* 0x0000004b22187210 */ /* 0x002fc80007f1e0ff */
[----:B------:R-:W-:Y:S01]  /*31b10*/  LEA.HI.X.SX32 R25, R34, R71, 0x1, P0 ;  /* 0x0000004722197211 */ /* 0x000fe200000f0eff */
[----:B------:R-:W1:Y:S01]  /*31b20*/  LDC R33, c[0x0][0x278] ;  /* 0x00009e00ff217b82 */ /* 0x000e620000000800 */
[C---:B------:R-:W-:Y:S01]  /*31b30*/  IADD3 R28, P0, R36.reuse, R75, RZ ;  /* 0x0000004b241c7210 */ /* 0x040fe20007f1e0ff */
[----:B------:R-:W-:Y:S01]  /*31b40*/  IMAD R32, R37, 0x2, R36 ;  /* 0x0000000225207824 */ /* 0x000fe200078e0224 */
[----:B------:R0:W-:Y:S02]  /*31b50*/  STG.E.U8 desc[UR6][R26.64], R22 ;  /* 0x000000161a007986 */ /* 0x0001e4000c101106 */
[----:B------:R-:W-:-:S03]  /*31b60*/  LEA.HI.X.SX32 R29, R36, R71, 0x1, P0 ;  /* 0x00000047241d7211 */ /* 0x000fc600000f0eff */
[----:B------:R-:W1:Y:S01]  /*31b70*/  LDC R37, c[0x0][0x278] ;  /* 0x00009e00ff257b82 */ /* 0x000e620000000800 */
[----:B------:R3:W-:Y:S01]  /*31b80*/  STG.E.U8 desc[UR6][R30.64], R21 ;  /* 0x000000151e007986 */ /* 0x0007e2000c101106 */
[----:B0-----:R-:W-:Y:S01]  /*31b90*/  IMAD R34, R41, 0x2, R32 ;  /* 0x0000000229227824 */ /* 0x001fe200078e0220 */
[----:B------:R-:W-:-:S05]  /*31ba0*/  IADD3 R22, P0, R32, R75, RZ ;  /* 0x0000004b20167210 */ /* 0x000fca0007f1e0ff */
[----:B---3--:R-:W0:Y:S01]  /*31bb0*/  LDC R31, c[0x0][0x278] ;  /* 0x00009e00ff1f7b82 */ /* 0x008e220000000800 */
[----:B------:R-:W-:Y:S01]  /*31bc0*/  LEA.HI.X.SX32 R23, R32, R71, 0x1, P0 ;  /* 0x0000004720177211 */ /* 0x000fe200000f0eff */
[----:B------:R-:W-:Y:S01]  /*31bd0*/  IMAD R30, R35, 0x2, R34 ;  /* 0x00000002231e7824 */ /* 0x000fe200078e0222 */
[C---:B------:R-:W-:Y:S01]  /*31be0*/  IADD3 R26, P0, R34.reuse, R75, RZ ;  /* 0x0000004b221a7210 */ /* 0x040fe20007f1e0ff */
[----:B------:R3:W-:Y:S04]  /*31bf0*/  STG.E.U8 desc[UR6][R24.64], R20 ;  /* 0x0000001418007986 */ /* 0x0007e8000c101106 */
[----:B------:R-:W4:Y:S01]  /*31c00*/  LDC R35, c[0x0][0x278] ;  /* 0x00009e00ff237b82 */ /* 0x000f220000000800 */
[----:B------:R-:W-:Y:S01]  /*31c10*/  LEA.HI.X.SX32 R27, R34, R71, 0x1, P0 ;  /* 0x00000047221b7211 */ /* 0x000fe200000f0eff */
[----:B------:R1:W-:Y:S01]  /*31c20*/  STG.E.U8 desc[UR6][R28.64], R19 ;  /* 0x000000131c007986 */ /* 0x0003e2000c101106 */
[----:B------:R-:W-:Y:S01]  /*31c30*/  IMAD R32, R39, 0x2, R30 ;  /* 0x0000000227207824 */ /* 0x000fe200078e021e */
[----:B---3--:R-:W-:-:S04]  /*31c40*/  IADD3 R20, P0, R30, R75, RZ ;  /* 0x0000004b1e147210 */ /* 0x008fc80007f1e0ff */
[----:B-1----:R-:W1:Y:S01]  /*31c50*/  LDC R29, c[0x0][0x278] ;  /* 0x00009e00ff1d7b82 */ /* 0x002e620000000800 */
[----:B------:R-:W-:Y:S01]  /*31c60*/  LEA.HI.X.SX32 R21, R30, R71, 0x1, P0 ;  /* 0x000000471e157211 */ /* 0x000fe200000f0eff */
[----:B------:R-:W-:Y:S01]  /*31c70*/  IMAD R28, R33, 0x2, R32 ;  /* 0x00000002211c7824 */ /* 0x000fe200078e0220 */
[C---:B------:R-:W-:Y:S01]  /*31c80*/  IADD3 R24, P0, R32.reuse, R75, RZ ;  /* 0x0000004b20187210 */ /* 0x040fe20007f1e0ff */
[----:B------:R3:W-:Y:S04]  /*31c90*/  STG.E.U8 desc[UR6][R22.64], R18 ;  /* 0x0000001216007986 */ /* 0x0007e8000c101106 */
[----:B------:R-:W2:Y:S01]  /*31ca0*/  LDC R33, c[0x0][0x278] ;  /* 0x00009e00ff217b82 */ /* 0x000ea20000000800 */
[----:B------:R-:W-:Y:S01]  /*31cb0*/  LEA.HI.X.SX32 R25, R32, R71, 0x1, P0 ;  /* 0x0000004720197211 */ /* 0x000fe200000f0eff */
[----:B------:R0:W-:Y:S01]  /*31cc0*/  STG.E.U8 desc[UR6][R26.64], R17 ;  /* 0x000000111a007986 */ /* 0x0001e2000c101106 */
[----:B------:R-:W-:Y:S01]  /*31cd0*/  IMAD R30, R37, 0x2, R28 ;  /* 0x00000002251e7824 */ /* 0x000fe200078e021c */
[----:B---3--:R-:W-:-:S04]  /*31ce0*/  IADD3 R18, P0, R28, R75, RZ ;  /* 0x0000004b1c127210 */ /* 0x008fc80007f1e0ff */
[----:B0-----:R-:W0:Y:S01]  /*31cf0*/  LDC R27, c[0x0][0x278] ;  /* 0x00009e00ff1b7b82 */ /* 0x001e220000000800 */
[----:B------:R-:W-:Y:S01]  /*31d00*/  LEA.HI.X.SX32 R19, R28, R71, 0x1, P0 ;  /* 0x000000471c137211 */ /* 0x000fe200000f0eff */
[----:B------:R-:W-:Y:S01]  /*31d10*/  IMAD R26, R31, 0x2, R30 ;  /* 0x000000021f1a7824 */ /* 0x000fe200078e021e */
[C---:B------:R-:W-:Y:S01]  /*31d20*/  IADD3 R22, P0, R30.reuse, R75, RZ ;  /* 0x0000004b1e167210 */ /* 0x040fe20007f1e0ff */
[----:B------:R3:W-:Y:S04]  /*31d30*/  STG.E.U8 desc[UR6][R20.64], R16 ;  /* 0x0000001014007986 */ /* 0x0007e8000c101106 */
[----:B------:R-:W0:Y:S01]  /*31d40*/  LDC R31, c[0x0][0x278] ;  /* 0x00009e00ff1f7b82 */ /* 0x000e220000000800 */
[----:B------:R-:W-:Y:S01]  /*31d50*/  LEA.HI.X.SX32 R23, R30, R71, 0x1, P0 ;  /* 0x000000471e177211 */ /* 0x000fe200000f0eff */
[----:B------:R1:W-:Y:S01]  /*31d60*/  STG.E.U8 desc[UR6][R24.64], R15 ;  /* 0x0000000f18007986 */ /* 0x0003e2000c101106 */
[----:B----4-:R-:W-:Y:S01]  /*31d70*/  IMAD R28, R35, 0x2, R26 ;  /* 0x00000002231c7824 */ /* 0x010fe200078e021a */
[----:B---3--:R-:W-:-:S04]  /*31d80*/  IADD3 R16, P0, R26, R75, RZ ;  /* 0x0000004b1a107210 */ /* 0x008fc80007f1e0ff */
[----:B-1----:R-:W1:Y:S01]  /*31d90*/  LDC R25, c[0x0][0x278] ;  /* 0x00009e00ff197b82 */ /* 0x002e620000000800 */
[----:B------:R-:W-:Y:S01]  /*31da0*/  LEA.HI.X.SX32 R17, R26, R71, 0x1, P0 ;  /* 0x000000471a117211 */ /* 0x000fe200000f0eff */
[----:B------:R-:W-:Y:S01]  /*31db0*/  IMAD R24, R29, 0x2, R28 ;  /* 0x000000021d187824 */ /* 0x000fe200078e021c */
[C---:B------:R-:W-:Y:S01]  /*31dc0*/  IADD3 R20, P0, R28.reuse, R75, RZ ;  /* 0x0000004b1c147210 */ /* 0x040fe20007f1e0ff */
[----:B------:R3:W-:Y:S04]  /*31dd0*/  STG.E.U8 desc[UR6][R18.64], R14 ;  /* 0x0000000e12007986 */ /* 0x0007e8000c101106 */
[----:B------:R-:W4:Y:S01]  /*31de0*/  LDC R29, c[0x0][0x278] ;  /* 0x00009e00ff1d7b82 */ /* 0x000f220000000800 */
[----:B------:R-:W-:Y:S01]  /*31df0*/  LEA.HI.X.SX32 R21, R28, R71, 0x1, P0 ;  /* 0x000000471c157211 */ /* 0x000fe200000f0eff */
[----:B------:R0:W-:Y:S01]  /*31e00*/  STG.E.U8 desc[UR6][R22.64], R12 ;  /* 0x0000000c16007986 */ /* 0x0001e2000c101106 */
[----:B--2---:R-:W-:Y:S01]  /*31e10*/  IMAD R26, R33, 0x2, R24 ;  /* 0x00000002211a7824 */ /* 0x004fe200078e0218 */
[----:B---3--:R-:W-:-:S04]  /*31e20*/  IADD3 R14, P0, R24, R75, RZ ;  /* 0x0000004b180e7210 */ /* 0x008fc80007f1e0ff */
[----:B0-----:R-:W0:Y:S01]  /*31e30*/  LDC R23, c[0x0][0x278] ;  /* 0x00009e00ff177b82 */ /* 0x001e220000000800 */
[----:B------:R-:W-:Y:S01]  /*31e40*/  LEA.HI.X.SX32 R15, R24, R71, 0x1, P0 ;  /* 0x00000047180f7211 */ /* 0x000fe200000f0eff */
[----:B------:R-:W-:Y:S01]  /*31e50*/  IMAD R12, R27, 0x2, R26 ;  /* 0x000000021b0c7824 */ /* 0x000fe200078e021a */
[C---:B------:R-:W-:Y:S01]  /*31e60*/  IADD3 R18, P0, R26.reuse, R75, RZ ;  /* 0x0000004b1a127210 */ /* 0x040fe20007f1e0ff */
[----:B------:R2:W-:Y:S04]  /*31e70*/  STG.E.U8 desc[UR6][R16.64], R11 ;  /* 0x0000000b10007986 */ /* 0x0005e8000c101106 */
[----:B------:R-:W3:Y:S01]  /*31e80*/  LDC R27, c[0x0][0x278] ;  /* 0x00009e00ff1b7b82 */ /* 0x000ee20000000800 */
[----:B------:R-:W-:Y:S01]  /*31e90*/  LEA.HI.X.SX32 R19, R26, R71, 0x1, P0 ;  /* 0x000000471a137211 */ /* 0x000fe200000f0eff */
[----:B------:R1:W-:Y:S01]  /*31ea0*/  STG.E.U8 desc[UR6][R20.64], R10 ;  /* 0x0000000a14007986 */ /* 0x0003e2000c101106 */
[----:B------:R-:W-:Y:S01]  /*31eb0*/  IMAD R22, R31, 0x2, R12 ;  /* 0x000000021f167824 */ /* 0x000fe200078e020c */
[----:B--2---:R-:W-:-:S04]  /*31ec0*/  IADD3 R16, P0, R12, R75, RZ ;  /* 0x0000004b0c107210 */ /* 0x004fc80007f1e0ff */
[----:B-1----:R-:W1:Y:S01]  /*31ed0*/  LDC R21, c[0x0][0x278] ;  /* 0x00009e00ff157b82 */ /* 0x002e620000000800 */
[----:B------:R-:W-:Y:S01]  /*31ee0*/  LEA.HI.X.SX32 R17, R12, R71, 0x1, P0 ;  /* 0x000000470c117211 */ /* 0x000fe200000f0eff */
[----:B------:R-:W-:Y:S01]  /*31ef0*/  IMAD R12, R25, 0x2, R22 ;  /* 0x00000002190c7824 */ /* 0x000fe200078e0216 */
[C---:B------:R-:W-:Y:S01]  /*31f00*/  IADD3 R10, P0, R22.reuse, R75, RZ ;  /* 0x0000004b160a7210 */ /* 0x040fe20007f1e0ff */
[----:B------:R2:W-:Y:S04]  /*31f10*/  STG.E.U8 desc[UR6][R14.64], R9 ;  /* 0x000000090e007986 */ /* 0x0005e8000c101106 */
[----:B------:R-:W1:Y:S01]  /*31f20*/  LDC R25, c[0x0][0x278] ;  /* 0x00009e00ff197b82 */ /* 0x000e620000000800 */
[----:B------:R-:W-:Y:S01]  /*31f30*/  LEA.HI.X.SX32 R11, R22, R71, 0x1, P0 ;  /* 0x00000047160b7211 */ /* 0x000fe200000f0eff */
[----:B------:R0:W-:Y:S01]  /*31f40*/  STG.E.U8 desc[UR6][R18.64], R8 ;  /* 0x0000000812007986 */ /* 0x0001e2000c101106 */
[----:B----4-:R-:W-:Y:S01]  /*31f50*/  IMAD R20, R29, 0x2, R12 ;  /* 0x000000021d147824 */ /* 0x010fe200078e020c */
[----:B--2---:R-:W-:-:S04]  /*31f60*/  IADD3 R14, P0, R12, R75, RZ ;  /* 0x0000004b0c0e7210 */ /* 0x004fc80007f1e0ff */
[----:B0-----:R-:W0:Y:S01]  /*31f70*/  LDC R19, c[0x0][0x278] ;  /* 0x00009e00ff137b82 */ /* 0x001e220000000800 */
[----:B------:R-:W-:Y:S01]  /*31f80*/  LEA.HI.X.SX32 R15, R12, R71, 0x1, P0 ;  /* 0x000000470c0f7211 */ /* 0x000fe200000f0eff */
[----:B------:R-:W-:Y:S01]  /*31f90*/  IMAD R12, R23, 0x2, R20 ;  /* 0x00000002170c7824 */ /* 0x000fe200078e0214 */
[C---:B------:R-:W-:Y:S01]  /*31fa0*/  IADD3 R8, P0, R20.reuse, R75, RZ ;  /* 0x0000004b14087210 */ /* 0x040fe20007f1e0ff */
[----:B------:R2:W-:Y:S04]  /*31fb0*/  STG.E.U8 desc[UR6][R16.64], R7 ;  /* 0x0000000710007986 */ /* 0x0005e8000c101106 */
[----:B------:R-:W4:Y:S01]  /*31fc0*/  LDC R23, c[0x0][0x278] ;  /* 0x00009e00ff177b82 */ /* 0x000f220000000800 */
[----:B------:R-:W-:Y:S01]  /*31fd0*/  LEA.HI.X.SX32 R9, R20, R71, 0x1, P0 ;  /* 0x0000004714097211 */ /* 0x000fe200000f0eff */
[----:B---3--:R-:W-:Y:S01]  /*31fe0*/  IMAD R18, R27, 0x2, R12 ;  /* 0x000000021b127824 */ /* 0x008fe200078e020c */
[----:B------:R3:W-:Y:S01]  /*31ff0*/  STG.E.U8 desc[UR6][R10.64], R6 ;  /* 0x000000060a007986 */ /* 0x0007e2000c101106 */
[----:B--2---:R-:W-:-:S04]  /*32000*/  IADD3 R16, P0, R12, R75, RZ ;  /* 0x0000004b0c107210 */ /* 0x004fc80007f1e0ff */
[----:B------:R-:W2:Y:S01]  /*32010*/  LDC R27, c[0x0][0x278] ;  /* 0x00009e00ff1b7b82 */ /* 0x000ea20000000800 */
[----:B------:R-:W-:Y:S01]  /*32020*/  LEA.HI.X.SX32 R17, R12, R71, 0x1, P0 ;  /* 0x000000470c117211 */ /* 0x000fe200000f0eff */
[----:B-1----:R-:W-:Y:S01]  /*32030*/  IMAD R12, R21, 0x2, R18 ;  /* 0x00000002150c7824 */ /* 0x002fe200078e0212 */
[----:B---3--:R-:W-:-:S05]  /*32040*/  IADD3 R6, P0, R18, R75, RZ ;  /* 0x0000004b12067210 */ /* 0x008fca0007f1e0ff */
[----:B------:R-:W1:Y:S01]  /*32050*/  LDC R21, c[0x0][0x278] ;  /* 0x00009e00ff157b82 */ /* 0x000e620000000800 */
[----:B------:R3:W-:Y:S01]  /*32060*/  STG.E.U8 desc[UR6][R14.64], R76 ;  /* 0x0000004c0e007986 */ /* 0x0007e2000c101106 */
[----:B------:R-:W-:Y:S02]  /*32070*/  LEA.HI.X.SX32 R7, R18, R71, 0x1, P0 ;  /* 0x0000004712077211 */ /* 0x000fe400000f0eff */
[C---:B------:R-:W-:Y:S01]  /*32080*/  IADD3 R10, P0, R12.reuse, R75, RZ ;  /* 0x0000004b0c0a7210 */ /* 0x040fe20007f1e0ff */
[----:B------:R0:W-:Y:S03]  /*32090*/  STG.E.U8 desc[UR6][R8.64], R80 ;  /* 0x0000005008007986 */ /* 0x0001e6000c101106 */
[----:B------:R-:W-:Y:S01]  /*320a0*/  LEA.HI.X.SX32 R11, R12, R71, 0x1, P0 ;  /* 0x000000470c0b7211 */ /* 0x000fe200000f0eff */
[----:B------:R-:W1:Y:S01]  /*320b0*/  LDC R29, c[0x0][0x278] ;  /* 0x00009e00ff1d7b82 */ /* 0x000e620000000800 */
[----:B---3--:R-:W-:-:S07]  /*320c0*/  IMAD R14, R25, 0x2, R12 ;  /* 0x00000002190e7824 */ /* 0x008fce00078e020c */
[----:B------:R-:W3:Y:S01]  /*320d0*/  LDC R25, c[0x0][0x278] ;  /* 0x00009e00ff197b82 */ /* 0x000ee20000000800 */
[----:B------:R4:W-:Y:S01]  /*320e0*/  STG.E.U8 desc[UR6][R16.64], R83 ;  /* 0x0000005310007986 */ /* 0x0009e2000c101106 */
[----:B0-----:R-:W-:Y:S01]  /*320f0*/  IADD3 R8, P0, R14, R75, RZ ;  /* 0x0000004b0e087210 */ /* 0x001fe20007f1e0ff */
[----:B------:R-:W-:-:S03]  /*32100*/  IMAD R12, R19, 0x2, R14 ;  /* 0x00000002130c7824 */ /* 0x000fc600078e020e */
[----:B------:R-:W-:Y:S02]  /*32110*/  LEA.HI.X.SX32 R9, R14, R71, 0x1, P0 ;  /* 0x000000470e097211 */ /* 0x000fe400000f0eff */
[----:B------:R-:W-:Y:S01]  /*32120*/  IADD3 R14, P0, R12, R75, RZ ;  /* 0x0000004b0c0e7210 */ /* 0x000fe20007f1e0ff */
[----:B------:R-:W0:Y:S01]  /*32130*/  LDC R19, c[0x0][0x278] ;  /* 0x00009e00ff137b82 */ /* 0x000e220000000800 */
[----:B----4-:R-:W-:-:S07]  /*32140*/  IMAD R16, R23, 0x2, R12 ;  /* 0x0000000217107824 */ /* 0x010fce00078e020c */
[----:B------:R-:W4:Y:S01]  /*32150*/  LDC R17, c[0x0][0x278] ;  /* 0x00009e00ff117b82 */ /* 0x000f220000000800 */
[----:B------:R1:W-:Y:S01]  /*32160*/  STG.E.U8 desc[UR6][R6.64], R86 ;  /* 0x0000005606007986 */ /* 0x0003e2000c101106 */
[----:B------:R-:W-:Y:S01]  /*32170*/  LEA.HI.X.SX32 R15, R12, R71, 0x1, P0 ;  /* 0x000000470c0f7211 */ /* 0x000fe200000f0eff */
[----:B--2---:R-:W-:Y:S02]  /*32180*/  IMAD R12, R27, 0x2, R16 ;  /* 0x000000021b0c7824 */ /* 0x004fe400078e0210 */
[----:B------:R2:W-:Y:S03]  /*32190*/  STG.E.U8 desc[UR6][R10.64], R4 ;  /* 0x000000040a007986 */ /* 0x0005e6000c101106 */
[----:B------:R-:W0:Y:S01]  /*321a0*/  LDC R23, c[0x0][0x278] ;  /* 0x00009e00ff177b82 */ /* 0x000e220000000800 */
[----:B-1----:R-:W-:-:S07]  /*321b0*/  IADD3 R6, P0, R16, R75, RZ ;  /* 0x0000004b10067210 */ /* 0x002fce0007f1e0ff */
[----:B------:R-:W1:Y:S01]  /*321c0*/  LDC R27, c[0x0][0x278] ;  /* 0x00009e00ff1b7b82 */ /* 0x000e620000000800 */
[----:B------:R-:W-:Y:S01]  /*321d0*/  LEA.HI.X.SX32 R7, R16, R71, 0x1, P0 ;  /* 0x0000004710077211 */ /* 0x000fe200000f0eff */
[----:B--2---:R-:W-:Y:S01]  /*321e0*/  IMAD R4, R21, 0x2, R12 ;  /* 0x0000000215047824 */ /* 0x004fe200078e020c */
[C---:B------:R-:W-:Y:S01]  /*321f0*/  IADD3 R10, P0, R12.reuse, R75, RZ ;  /* 0x0000004b0c0a7210 */ /* 0x040fe20007f1e0ff */
[----:B------:R2:W-:Y:S04]  /*32200*/  STG.E.U8 desc[UR6][R8.64], R54 ;  /* 0x0000003608007986 */ /* 0x0005e8000c101106 */
[----:B------:R-:W1:Y:S01]  /*32210*/  LDC R21, c[0x0][0x278] ;  /* 0x00009e00ff157b82 */ /* 0x000e620000000800 */
[----:B------:R-:W-:Y:S01]  /*32220*/  LEA.HI.X.SX32 R11, R12, R71, 0x1, P0 ;  /* 0x000000470c0b7211 */ /* 0x000fe200000f0eff */
[----:B---3--:R-:W-:Y:S01]  /*32230*/  IMAD R12, R25, 0x2, R4 ;  /* 0x00000002190c7824 */ /* 0x008fe200078e0204 */
[----:B------:R3:W-:Y:S01]  /*32240*/  STG.E.U8 desc[UR6][R14.64], R77 ;  /* 0x0000004d0e007986 */ /* 0x0007e2000c101106 */
[----:B--2---:R-:W-:-:S04]  /*32250*/  IADD3 R8, P0, R4, R75, RZ ;  /* 0x0000004b04087210 */ /* 0x004fc80007f1e0ff */
[----:B------:R-:W2:Y:S01]  /*32260*/  LDC R25, c[0x0][0x278] ;  /* 0x00009e00ff197b82 */ /* 0x000ea20000000800 */
[----:B------:R-:W-:Y:S01]  /*32270*/  LEA.HI.X.SX32 R9, R4, R71, 0x1, P0 ;  /* 0x0000004704097211 */ /* 0x000fe200000f0eff */
[----:B----4-:R-:W-:Y:S01]  /*32280*/  IMAD R4, R17, 0x2, R12 ;  /* 0x0000000211047824 */ /* 0x010fe200078e020c */
[----:B---3--:R-:W-:-:S05]  /*32290*/  IADD3 R14, P0, R12, R75, RZ ;  /* 0x0000004b0c0e7210 */ /* 0x008fca0007f1e0ff */
[----:B------:R-:W3:Y:S01]  /*322a0*/  LDC R17, c[0x0][0x278] ;  /* 0x00009e00ff117b82 */ /* 0x000ee20000000800 */
[----:B------:R4:W-:Y:S01]  /*322b0*/  STG.E.U8 desc[UR6][R6.64], R82 ;  /* 0x0000005206007986 */ /* 0x0009e2000c101106 */
[----:B------:R-:W-:Y:S01]  /*322c0*/  LEA.HI.X.SX32 R15, R12, R71, 0x1, P0 ;  /* 0x000000470c0f7211 */ /* 0x000fe200000f0eff */
[----:B0-----:R-:W-:Y:S02]  /*322d0*/  IMAD R12, R19, 0x2, R4 ;  /* 0x00000002130c7824 */ /* 0x001fe400078e0204 */
[----:B------:R0:W-:Y:S03]  /*322e0*/  STG.E.U8 desc[UR6][R10.64], R3 ;  /* 0x000000030a007986 */ /* 0x0001e6000c101106 */
[----:B------:R-:W3:Y:S01]  /*322f0*/  LDC R19, c[0x0][0x278] ;  /* 0x00009e00ff137b82 */ /* 0x000ee20000000800 */
[----:B----4-:R-:W-:-:S07]  /*32300*/  IADD3 R6, P0, R4, R75, RZ ;  /* 0x0000004b04067210 */ /* 0x010fce0007f1e0ff */
[----:B0-----:R-:W0:Y:S01]  /*32310*/  LDC R3, c[0x0][0x278] ;  /* 0x00009e00ff037b82 */ /* 0x001e220000000800 */
[----:B------:R-:W-:Y:S01]  /*32320*/  LEA.HI.X.SX32 R7, R4, R71, 0x1, P0 ;  /* 0x0000004704077211 */ /* 0x000fe200000f0eff */
[----:B------:R-:W-:Y:S01]  /*32330*/  IMAD R4, R23, 0x2, R12 ;  /* 0x0000000217047824 */ /* 0x000fe200078e020c */
[C---:B------:R-:W-:Y:S01]  /*32340*/  IADD3 R10, P0, R12.reuse, R75, RZ ;  /* 0x0000004b0c0a7210 */ /* 0x040fe20007f1e0ff */
[----:B------:R4:W-:Y:S03]  /*32350*/  STG.E.U8 desc[UR6][R8.64], R53 ;  /* 0x0000003508007986 */ /* 0x0009e6000c101106 */
[----:B------:R-:W-:Y:S01]  /*32360*/  LEA.HI.X.SX32 R11, R12, R71, 0x1, P0 ;  /* 0x000000470c0b7211 */ /* 0x000fe200000f0eff */
[----:B-1----:R-:W-:Y:S01]  /*32370*/  IMAD R12, R21, 0x2, R4 ;  /* 0x00000002150c7824 */ /* 0x002fe200078e0204 */
[----:B------:R-:W1:Y:S01]  /*32380*/  LDC R23, c[0x0][0x278] ;  /* 0x00009e00ff177b82 */ /* 0x000e620000000800 */
[----:B------:R2:W-:Y:S01]  /*32390*/  STG.E.U8 desc[UR6][R14.64], R59 ;  /* 0x0000003b0e007986 */ /* 0x0005e2000c101106 */
[----:B----4-:R-:W-:-:S06]  /*323a0*/  IADD3 R8, P0, R4, R75, RZ ;  /* 0x0000004b04087210 */ /* 0x010fcc0007f1e0ff */
[----:B------:R-:W4:Y:S01]  /*323b0*/  LDC R21, c[0x0][0x278] ;  /* 0x00009e00ff157b82 */ /* 0x000f220000000800 */
[----:B------:R-:W-:Y:S01]  /*323c0*/  LEA.HI.X.SX32 R9, R4, R71, 0x1, P0 ;  /* 0x0000004704097211 */ /* 0x000fe200000f0eff */
[----:B--2---:R-:W-:Y:S01]  /*323d0*/  IMAD R4, R25, 0x2, R12 ;  /* 0x0000000219047824 */ /* 0x004fe200078e020c */
[C---:B------:R-:W-:Y:S01]  /*323e0*/  IADD3 R14, P0, R12.reuse, R75, RZ ;  /* 0x0000004b0c0e7210 */ /* 0x040fe20007f1e0ff */
[----:B------:R2:W-:Y:S04]  /*323f0*/  STG.E.U8 desc[UR6][R6.64], R81 ;  /* 0x0000005106007986 */ /* 0x0005e8000c101106 */
[----:B------:R-:W1:Y:S01]  /*32400*/  LDC R25, c[0x0][0x278] ;  /* 0x00009e00ff197b82 */ /* 0x000e620000000800 */
[----:B------:R-:W-:Y:S01]  /*32410*/  LEA.HI.X.SX32 R15, R12, R71, 0x1, P0 ;  /* 0x000000470c0f7211 */ /* 0x000fe200000f0eff */
[----:B---3--:R-:W-:Y:S01]  /*32420*/  IMAD R12, R17, 0x2, R4 ;  /* 0x00000002110c7824 */ /* 0x008fe200078e0204 */
[----:B------:R3:W-:Y:S05]  /*32430*/  STG.E.U8 desc[UR6][R10.64], R2 ;  /* 0x000000020a007986 */ /* 0x0007ea000c101106 */
[----:B------:R-:W1:Y:S01]  /*32440*/  LDC R17, c[0x0][0x278] ;  /* 0x00009e00ff117b82 */ /* 0x000e620000000800 */
[----:B--2---:R-:W-:-:S04]  /*32450*/  IADD3 R6, P0, R4, R75, RZ ;  /* 0x0000004b04067210 */ /* 0x004fc80007f1e0ff */
[----:B------:R-:W-:Y:S01]  /*32460*/  LEA.HI.X.SX32 R7, R4, R71, 0x1, P0 ;  /* 0x0000004704077211 */ /* 0x000fe200000f0eff */
[----:B0-----:R-:W-:Y:S01]  /*32470*/  IMAD R4, R3, 0x2, R12 ;  /* 0x0000000203047824 */ /* 0x001fe200078e020c */
[C---:B---3--:R-:W-:Y:S01]  /*32480*/  IADD3 R2, P0, R12.reuse, R75, RZ ;  /* 0x0000004b0c027210 */ /* 0x048fe20007f1e0ff */
[----:B------:R0:W-:Y:S01]  /*32490*/  STG.E.U8 desc[UR6][R8.64], R52 ;  /* 0x0000003408007986 */ /* 0x0001e2000c101106 */
[----:B------:R-:W2:Y:S02]  /*324a0*/  LDC R53, c[0x0][0x278] ;  /* 0x00009e00ff357b82 */ /* 0x000ea40000000800 */
[----:B------:R-:W-:Y:S01]  /*324b0*/  LEA.HI.X.SX32 R3, R12, R71, 0x1, P0 ;  /* 0x000000470c037211 */ /* 0x000fe200000f0eff */
[----:B------:R3:W-:Y:S01]  /*324c0*/  STG.E.U8 desc[UR6][R14.64], R58 ;  /* 0x0000003a0e007986 */ /* 0x0007e2000c101106 */
[----:B------:R-:W-:-:S04]  /*324d0*/  IMAD R12, R19, 0x2, R4 ;  /* 0x00000002130c7824 */ /* 0x000fc800078e0204 */
[----:B------:R-:W2:Y:S01]  /*324e0*/  LDC R19, c[0x0][0x278] ;  /* 0x00009e00ff137b82 */ /* 0x000ea20000000800 */
[----:B0-----:R-:W-:-:S07]  /*324f0*/  IADD3 R8, P0, R4, R75, RZ ;  /* 0x0000004b04087210 */ /* 0x001fce0007f1e0ff */
[----:B---3--:R-:W0:Y:S01]  /*32500*/  LDC R15, c[0x0][0x278] ;  /* 0x00009e00ff0f7b82 */ /* 0x008e220000000800 */
[----:B------:R-:W-:Y:S01]  /*32510*/  LEA.HI.X.SX32 R9, R4, R71, 0x1, P0 ;  /* 0x0000004704097211 */ /* 0x000fe200000f0eff */
[----:B----4-:R-:W-:Y:S01]  /*32520*/  IMAD R4, R21, 0x2, R12 ;  /* 0x0000000215047824 */ /* 0x010fe200078e020c */
[C---:B------:R-:W-:Y:S01]  /*32530*/  IADD3 R10, P0, R12.reuse, R75, RZ ;  /* 0x0000004b0c0a7210 */ /* 0x040fe20007f1e0ff */
[----:B------:R3:W-:Y:S03]  /*32540*/  STG.E.U8 desc[UR6][R6.64], R78 ;  /* 0x0000004e06007986 */ /* 0x0007e6000c101106 */
[----:B------:R-:W-:Y:S01]  /*32550*/  LEA.HI.X.SX32 R11, R12, R71, 0x1, P0 ;  /* 0x000000470c0b7211 */ /* 0x000fe200000f0eff */
[----:B-1----:R-:W-:Y:S01]  /*32560*/  IMAD R12, R23, 0x2, R4 ;  /* 0x00000002170c7824 */ /* 0x002fe200078e0204 */
[----:B------:R-:W1:Y:S01]  /*32570*/  LDC R21, c[0x0][0x278] ;  /* 0x00009e00ff157b82 */ /* 0x000e620000000800 */
[----:B------:R4:W-:Y:S01]  /*32580*/  STG.E.U8 desc[UR6][R2.64], R89 ;  /* 0x0000005902007986 */ /* 0x0009e2000c101106 */
[----:B---3--:R-:W-:-:S06]  /*32590*/  IADD3 R6, P0, R4, R75, RZ ;  /* 0x0000004b04067210 */ /* 0x008fcc0007f1e0ff */
[----:B------:R-:W3:Y:S01]  /*325a0*/  LDC R23, c[0x0][0x278] ;  /* 0x00009e00ff177b82 */ /* 0x000ee20000000800 */
[----:B------:R-:W-:Y:S01]  /*325b0*/  LEA.HI.X.SX32 R7, R4, R71, 0x1, P0 ;  /* 0x0000004704077211 */ /* 0x000fe200000f0eff */
[----:B------:R-:W-:Y:S01]  /*325c0*/  IMAD R4, R17, 0x2, R12 ;  /* 0x0000000211047824 */ /* 0x000fe200078e020c */
[----:B----4-:R-:W-:-:S05]  /*325d0*/  IADD3 R2, P0, R12, R75, RZ ;  /* 0x0000004b0c027210 */ /* 0x010fca0007f1e0ff */
[----:B------:R-:W4:Y:S01]  /*325e0*/  LDC R17, c[0x0][0x278] ;  /* 0x00009e00ff117b82 */ /* 0x000f220000000800 */
[----:B------:R2:W-:Y:S01]  /*325f0*/  STG.E.U8 desc[UR6][R8.64], R92 ;  /* 0x0000005c08007986 */ /* 0x0005e2000c101106 */
[----:B------:R-:W-:Y:S01]  /*32600*/  LEA.HI.X.SX32 R3, R12, R71, 0x1, P0 ;  /* 0x000000470c037211 */ /* 0x000fe200000f0eff */
[----:B------:R-:W-:Y:S02]  /*32610*/  IMAD R12, R25, 0x2, R4 ;  /* 0x00000002190c7824 */ /* 0x000fe400078e0204 */
[----:B------:R0:W-:Y:S03]  /*32620*/  STG.E.U8 desc[UR6][R10.64], R95 ;  /* 0x0000005f0a007986 */ /* 0x0001e6000c101106 */
[----:B------:R-:W3:Y:S01]  /*32630*/  LDC R25, c[0x0][0x278] ;  /* 0x00009e00ff197b82 */ /* 0x000ee20000000800 */
[----:B--2---:R-:W-:-:S04]  /*32640*/  IADD3 R8, P0, R4, R75, RZ ;  /* 0x0000004b04087210 */ /* 0x004fc80007f1e0ff */
[----:B------:R-:W-:Y:S01]  /*32650*/  LEA.HI.X.SX32 R9, R4, R71, 0x1, P0 ;  /* 0x0000004704097211 */ /* 0x000fe200000f0eff */
[----:B0-----:R-:W-:Y:S01]  /*32660*/  IMAD R4, R15, 0x2, R12 ;  /* 0x000000020f047824 */ /* 0x001fe200078e020c */
[C---:B------:R-:W-:Y:S01]  /*32670*/  IADD3 R10, P0, R12.reuse, R75, RZ ;  /* 0x0000004b0c0a7210 */ /* 0x040fe20007f1e0ff */
[----:B------:R-:W0:Y:S01]  /*32680*/  LDC R15, c[0x0][0x278] ;  /* 0x00009e00ff0f7b82 */ /* 0x000e220000000800 */
[----:B------:R2:W-:Y:S02]  /*32690*/  STG.E.U8 desc[UR6][R6.64], R99 ;  /* 0x0000006306007986 */ /* 0x0005e4000c101106 */
[----:B------:R-:W-:Y:S01]  /*326a0*/  LEA.HI.X.SX32 R11, R12, R71, 0x1, P0 ;  /* 0x000000470c0b7211 */ /* 0x000fe200000f0eff */
[----:B------:R-:W-:Y:S01]  /*326b0*/  IMAD R12, R19, 0x2, R4 ;  /* 0x00000002130c7824 */ /* 0x000fe200078e0204 */
[----:B------:R1:W-:Y:S03]  /*326c0*/  STG.E.U8 desc[UR6][R2.64], R85 ;  /* 0x0000005502007986 */ /* 0x0003e6000c101106 */
[----:B------:R-:W0:Y:S01]  /*326d0*/  LDC R19, c[0x0][0x278] ;  /* 0x00009e00ff137b82 */ /* 0x000e220000000800 */
[----:B--2---:R-:W-:-:S04]  /*326e0*/  IADD3 R6, P0, R4, R75, RZ ;  /* 0x0000004b04067210 */ /* 0x004fc80007f1e0ff */
[----:B------:R-:W-:Y:S01]  /*326f0*/  LEA.HI.X.SX32 R7, R4, R71, 0x1, P0 ;  /* 0x0000004704077211 */ /* 0x000fe200000f0eff */
[----:B-1----:R-:W-:Y:S01]  /*32700*/  IMAD R4, R21, 0x2, R12 ;  /* 0x0000000215047824 */ /* 0x002fe200078e020c */
[C---:B------:R-:W-:Y:S01]  /*32710*/  IADD3 R2, P0, R12.reuse, R75, RZ ;  /* 0x0000004b0c027210 */ /* 0x040fe20007f1e0ff */
[----:B------:R-:W1:Y:S01]  /*32720*/  LDC R21, c[0x0][0x278] ;  /* 0x00009e00ff157b82 */ /* 0x000e620000000800 */
[----:B------:R2:W-:Y:S02]  /*32730*/  STG.E.U8 desc[UR6][R8.64], R88 ;  /* 0x0000005808007986 */ /* 0x0005e4000c101106 */
[----:B------:R-:W-:Y:S01]  /*32740*/  LEA.HI.X.SX32 R3, R12, R71, 0x1, P0 ;  /* 0x000000470c037211 */ /* 0x000fe200000f0eff */
[----:B----4-:R-:W-:Y:S01]  /*32750*/  IMAD R12, R17, 0x2, R4 ;  /* 0x00000002110c7824 */ /* 0x010fe200078e0204 */
[----:B------:R4:W-:Y:S03]  /*32760*/  STG.E.U8 desc[UR6][R10.64], R91 ;  /* 0x0000005b0a007986 */ /* 0x0009e6000c101106 */
[----:B------:R-:W1:Y:S01]  /*32770*/  LDC R17, c[0x0][0x278] ;  /* 0x00009e00ff117b82 */ /* 0x000e620000000800 */
[----:B--2---:R-:W-:-:S04]  /*32780*/  IADD3 R8, P0, R4, R75, RZ ;  /* 0x0000004b04087210 */ /* 0x004fc80007f1e0ff */
[----:B------:R-:W-:Y:S01]  /*32790*/  LEA.HI.X.SX32 R9, R4, R71, 0x1, P0 ;  /* 0x0000004704097211 */ /* 0x000fe200000f0eff */
[----:B---3--:R-:W-:Y:S01]  /*327a0*/  IMAD R4, R23, 0x2, R12 ;  /* 0x0000000217047824 */ /* 0x008fe200078e020c */
[C---:B----4-:R-:W-:Y:S01]  /*327b0*/  IADD3 R10, P0, R12.reuse, R75, RZ ;  /* 0x0000004b0c0a7210 */ /* 0x050fe20007f1e0ff */
[----:B------:R-:W2:Y:S01]  /*327c0*/  LDC R23, c[0x0][0x278] ;  /* 0x00009e00ff177b82 */ /* 0x000ea20000000800 */
[----:B------:R3:W-:Y:S02]  /*327d0*/  STG.E.U8 desc[UR6][R6.64], R94 ;  /* 0x0000005e06007986 */ /* 0x0007e4000c101106 */
[----:B------:R-:W-:Y:S01]  /*327e0*/  LEA.HI.X.SX32 R11, R12, R71, 0x1, P0 ;  /* 0x000000470c0b7211 */ /* 0x000fe200000f0eff */
[----:B0-----:R-:W-:Y:S01]  /*327f0*/  IMAD R12, R15, 0x2, R4 ;  /* 0x000000020f0c7824 */ /* 0x001fe200078e0204 */
[----:B------:R0:W-:Y:S03]  /*32800*/  STG.E.U8 desc[UR6][R2.64], R84 ;  /* 0x0000005402007986 */ /* 0x0001e6000c101106 */
[----:B------:R-:W4:Y:S01]  /*32810*/  LDC R15, c[0x0][0x278] ;  /* 0x00009e00ff0f7b82 */ /* 0x000f220000000800 */
[----:B---3--:R-:W-:-:S04]  /*32820*/  IADD3 R6, P0, R4, R75, RZ ;  /* 0x0000004b04067210 */ /* 0x008fc80007f1e0ff */
[----:B------:R-:W-:Y:S01]  /*32830*/  LEA.HI.X.SX32 R7, R4, R71, 0x1, P0 ;  /* 0x0000004704077211 */ /* 0x000fe200000f0eff */
[----:B------:R-:W-:Y:S01]  /*32840*/  IMAD R4, R19, 0x2, R12 ;  /* 0x0000000213047824 */ /* 0x000fe200078e020c */
[C---:B0-----:R-:W-:Y:S01]  /*32850*/  IADD3 R2, P0, R12.reuse, R75, RZ ;  /* 0x0000004b0c027210 */ /* 0x041fe20007f1e0ff */
[----:B------:R-:W0:Y:S01]  /*32860*/  LDC R19, c[0x0][0x278] ;  /* 0x00009e00ff137b82 */ /* 0x000e220000000800 */
[----:B------:R3:W-:Y:S02]  /*32870*/  STG.E.U8 desc[UR6][R8.64], R87 ;  /* 0x0000005708007986 */ /* 0x0007e4000c101106 */
[----:B------:R-:W-:Y:S01]  /*32880*/  LEA.HI.X.SX32 R3, R12, R71, 0x1, P0 ;  /* 0x000000470c037211 */ /* 0x000fe200000f0eff */
[----:B-1----:R-:W-:Y:S01]  /*32890*/  IMAD R12, R21, 0x2, R4 ;  /* 0x00000002150c7824 */ /* 0x002fe200078e0204 */
[----:B------:R1:W-:Y:S03]  /*328a0*/  STG.E.U8 desc[UR6][R10.64], R90 ;  /* 0x0000005a0a007986 */ /* 0x0003e6000c101106 */
[----:B------:R-:W0:Y:S01]  /*328b0*/  LDC R21, c[0x0][0x278] ;  /* 0x00009e00ff157b82 */ /* 0x000e220000000800 */
[----:B---3--:R-:W-:-:S04]  /*328c0*/  IADD3 R8, P0, R4, R75, RZ ;  /* 0x0000004b04087210 */ /* 0x008fc80007f1e0ff */
[----:B------:R-:W-:Y:S01]  /*328d0*/  LEA.HI.X.SX32 R9, R4, R71, 0x1, P0 ;  /* 0x0000004704097211 */ /* 0x000fe200000f0eff */
[----:B------:R-:W-:Y:S01]  /*328e0*/  IMAD R4, R17, 0x2, R12 ;  /* 0x0000000211047824 */ /* 0x000fe200078e020c */
[C---:B-1----:R-:W-:Y:S01]  /*328f0*/  IADD3 R10, P0, R12.reuse, R75, RZ ;  /* 0x0000004b0c0a7210 */ /* 0x042fe20007f1e0ff */
[----:B------:R-:W1:Y:S01]  /*32900*/  LDC R17, c[0x0][0x278] ;  /* 0x00009e00ff117b82 */ /* 0x000e620000000800 */
[----:B------:R3:W-:Y:S02]  /*32910*/  STG.E.U8 desc[UR6][R6.64], R93 ;  /* 0x0000005d06007986 */ /* 0x0007e4000c101106 */
[----:B------:R-:W-:Y:S01]  /*32920*/  LEA.HI.X.SX32 R11, R12, R71, 0x1, P0 ;  /* 0x000000470c0b7211 */ /* 0x000fe200000f0eff */
[----:B--2---:R-:W-:Y:S01]  /*32930*/  IMAD R12, R23, 0x2, R4 ;  /* 0x00000002170c7824 */ /* 0x004fe200078e0204 */
[----:B------:R2:W-:Y:S03]  /*32940*/  STG.E.U8 desc[UR6][R2.64], R79 ;  /* 0x0000004f02007986 */ /* 0x0005e6000c101106 */
[----:B------:R-:W1:Y:S01]  /*32950*/  LDC R23, c[0x0][0x278] ;  /* 0x00009e00ff177b82 */ /* 0x000e620000000800 */
[----:B---3--:R-:W-:-:S04]  /*32960*/  IADD3 R6, P0, R4, R75, RZ ;  /* 0x0000004b04067210 */ /* 0x008fc80007f1e0ff */
[----:B------:R-:W-:Y:S01]  /*32970*/  LEA.HI.X.SX32 R7, R4, R71, 0x1, P0 ;  /* 0x0000004704077211 */ /* 0x000fe200000f0eff */
[----:B----4-:R-:W-:Y:S01]  /*32980*/  IMAD R4, R15, 0x2, R12 ;  /* 0x000000020f047824 */ /* 0x010fe200078e020c */
[C---:B--2---:R-:W-:Y:S01]  /*32990*/  IADD3 R2, P0, R12.reuse, R75, RZ ;  /* 0x0000004b0c027210 */ /* 0x044fe20007f1e0ff */
        /* <DEDUP_REMOVED lines=174> */
[----:B------:R2:W-:Y:S01]  /*33480*/  STG.E.U8 desc[UR6][R2.64], R131 ;  /* 0x0000008302007986 */ /* 0x0005e2000c101106 */
        /* <DEDUP_REMOVED lines=8> */
[----:B------:R0:W-:Y:S01]  /*33510*/  STG.E.U8 desc[UR6][R10.64], R135 ;  /* 0x000000870a007986 */ /* 0x0001e2000c101106 */
[C---:B---3--:R-:W-:Y:S02]  /*33520*/  IADD3 R8, P0, R4.reuse, R75, RZ ;  /* 0x0000004b04087210 */ /* 0x048fe40007f1e0ff */
[----:B0-----:R-:W0:Y:S02]  /*33530*/  LDC R11, c[0x0][0x278] ;  /* 0x00009e00ff0b7b82 */ /* 0x001e240000000800 */
[----:B------:R-:W-:Y:S01]  /*33540*/  LEA.HI.X.SX32 R9, R4, R71, 0x1, P0 ;  /* 0x0000004704097211 */ /* 0x000fe200000f0eff */
[----:B------:R-:W-:Y:S01]  /*33550*/  IMAD R4, R17, 0x2, R12 ;  /* 0x0000000211047824 */ /* 0x000fe200078e020c */
[C---:B------:R-:W-:Y:S01]  /*33560*/  IADD3 R14, P0, R12.reuse, R75, RZ ;  /* 0x0000004b0c0e7210 */ /* 0x040fe20007f1e0ff */
[----:B------:R3:W-:Y:S02]  /*33570*/  STG.E.U8 desc[UR6][R6.64], R139 ;  /* 0x0000008b06007986 */ /* 0x0007e4000c101106 */
[----:B-1----:R-:W-:Y:S01]  /*33580*/  IMAD R10, R23, 0x2, R4 ;  /* 0x00000002170a7824 */ /* 0x002fe200078e0204 */
[----:B------:R-:W-:Y:S01]  /*33590*/  LEA.HI.X.SX32 R15, R12, R71, 0x1, P0 ;  /* 0x000000470c0f7211 */ /* 0x000fe200000f0eff */
[----:B------:R-:W1:Y:S01]  /*335a0*/  LDC R17, c[0x0][0x278] ;  /* 0x00009e00ff117b82 */ /* 0x000e620000000800 */
[----:B------:R4:W-:Y:S04]  /*335b0*/  STG.E.U8 desc[UR6][R2.64], R123 ;  /* 0x0000007b02007986 */ /* 0x0009e8000c101106 */
[----:B------:R-:W1:Y:S01]  /*335c0*/  LDS.128 R20, [R0] ;  /* 0x0000000000147984 */ /* 0x000e620000000c00 */
[----:B---3--:R-:W-:-:S04]  /*335d0*/  IADD3 R6, P0, R4, R75, RZ ;  /* 0x0000004b04067210 */ /* 0x008fc80007f1e0ff */
[----:B------:R-:W-:Y:S01]  /*335e0*/  LEA.HI.X.SX32 R7, R4, R71, 0x1, P0 ;  /* 0x0000004704077211 */ /* 0x000fe200000f0eff */
[----:B------:R-:W-:Y:S01]  /*335f0*/  IMAD R4, R25, 0x2, R10 ;  /* 0x0000000219047824 */ /* 0x000fe200078e020a */
[C---:B----4-:R-:W-:Y:S01]  /*33600*/  IADD3 R2, P0, R10.reuse, R75, RZ ;  /* 0x0000004b0a027210 */ /* 0x050fe20007f1e0ff */
[----:B------:R3:W-:Y:S01]  /*33610*/  STG.E.U8 desc[UR6][R8.64], R130 ;  /* 0x0000008208007986 */ /* 0x0007e2000c101106 */
[----:B------:R-:W4:Y:S01]  /*33620*/  LDC R25, c[0x0][0x278] ;  /* 0x00009e00ff197b82 */ /* 0x000f220000000800 */
[----:B--2---:R-:W-:Y:S01]  /*33630*/  IMAD R12, R19, 0x2, R4 ;  /* 0x00000002130c7824 */ /* 0x004fe200078e0204 */
[----:B------:R-:W-:Y:S01]  /*33640*/  LEA.HI.X.SX32 R3, R10, R71, 0x1, P0 ;  /* 0x000000470a037211 */ /* 0x000fe200000f0eff */
[----:B------:R-:W-:Y:S05]  /*33650*/  STG.E.U8 desc[UR6][R14.64], R132 ;  /* 0x000000840e007986 */ /* 0x000fea000c101106 */
[----:B------:R-:W2:Y:S01]  /*33660*/  LDC R19, c[0x0][0x278] ;  /* 0x00009e00ff137b82 */ /* 0x000ea20000000800 */
[----:B---3--:R-:W-:-:S04]  /*33670*/  IADD3 R8, P0, R4, R75, RZ ;  /* 0x0000004b04087210 */ /* 0x008fc80007f1e0ff */
[----:B------:R-:W-:Y:S01]  /*33680*/  LEA.HI.X.SX32 R9, R4, R71, 0x1, P0 ;  /* 0x0000004704097211 */ /* 0x000fe200000f0eff */
[----:B0-----:R-:W-:Y:S01]  /*33690*/  IMAD R4, R11, 0x2, R12 ;  /* 0x000000020b047824 */ /* 0x001fe200078e020c */
[C---:B------:R-:W-:Y:S01]  /*336a0*/  IADD3 R10, P0, R12.reuse, R75, RZ ;  /* 0x0000004b0c0a7210 */ /* 0x040fe20007f1e0ff */
[----:B------:R0:W-:Y:S03]  /*336b0*/  STG.E.U8 desc[UR6][R6.64], R138 ;  /* 0x0000008a06007986 */ /* 0x0001e6000c101106 */
[----:B------:R-:W-:Y:S01]  /*336c0*/  LEA.HI.X.SX32 R11, R12, R71, 0x1, P0 ;  /* 0x000000470c0b7211 */ /* 0x000fe200000f0eff */
[----:B------:R-:W-:Y:S01]  /*336d0*/  STG.E.U8 desc[UR6][R2.64], R122 ;  /* 0x0000007a02007986 */ /* 0x000fe2000c101106 */
[----:B-1----:R-:W-:-:S03]  /*336e0*/  IMAD R12, R17, 0x2, R4 ;  /* 0x00000002110c7824 */ /* 0x002fc600078e0204 */
[----:B------:R-:W-:Y:S01]  /*336f0*/  STG.E.U8 desc[UR6][R8.64], R60 ;  /* 0x0000003c08007986 */ /* 0x000fe2000c101106 */
[----:B0-----:R-:W-:-:S03]  /*33700*/  IADD3 R6, P0, R4, R75, RZ ;  /* 0x0000004b04067210 */ /* 0x001fc60007f1e0ff */
[----:B------:R0:W-:Y:S01]  /*33710*/  STG.E.U8 desc[UR6][R10.64], R133 ;  /* 0x000000850a007986 */ /* 0x0001e2000c101106 */
[----:B------:R-:W-:Y:S01]  /*33720*/  IMAD R0, R27, 0x2, R12 ;  /* 0x000000021b007824 */ /* 0x000fe200078e020c */
[----:B------:R-:W-:Y:S02]  /*33730*/  LEA.HI.X.SX32 R7, R4, R71, 0x1, P0 ;  /* 0x0000004704077211 */ /* 0x000fe400000f0eff */
[C---:B------:R-:W-:Y:S01]  /*33740*/  IADD3 R14, P0, R12.reuse, R75, RZ ;  /* 0x0000004b0c0e7210 */ /* 0x040fe20007f1e0ff */
[----:B------:R-:W-:Y:S02]  /*33750*/  IMAD R4, R29, 0x2, R0 ;  /* 0x000000021d047824 */ /* 0x000fe400078e0200 */
[----:B------:R1:W-:Y:S01]  /*33760*/  STG.E.U8 desc[UR6][R6.64], R137 ;  /* 0x0000008906007986 */ /* 0x0003e2000c101106 */
[----:B0-----:R-:W0:Y:S01]  /*33770*/  LDC R11, c[0x0][0x278] ;  /* 0x00009e00ff0b7b82 */ /* 0x001e220000000800 */
[----:B------:R-:W-:Y:S01]  /*33780*/  LEA.HI.X.SX32 R15, R12, R71, 0x1, P0 ;  /* 0x000000470c0f7211 */ /* 0x000fe200000f0eff */
[----:B----4-:R-:W-:Y:S01]  /*33790*/  IMAD R12, R25, 0x2, R4 ;  /* 0x00000002190c7824 */ /* 0x010fe200078e0204 */
[----:B------:R-:W-:-:S05]  /*337a0*/  IADD3 R2, P3, R0, R75, RZ ;  /* 0x0000004b00027210 */ /* 0x000fca0007f7e0ff */
[----:B-1----:R-:W1:Y:S01]  /*337b0*/  LDC R7, c[0x0][0x278] ;  /* 0x00009e00ff077b82 */ /* 0x002e620000000800 */
[----:B------:R-:W-:Y:S02]  /*337c0*/  LEA.HI.X.SX32 R3, R0, R71, 0x1, P3 ;  /* 0x0000004700037211 */ /* 0x000fe400018f0eff */
[-C--:B------:R-:W-:Y:S02]  /*337d0*/  IADD3 R16, P3, R12, R75.reuse, RZ ;  /* 0x0000004b0c107210 */ /* 0x080fe40007f7e0ff */
[----:B------:R-:W-:Y:S02]  /*337e0*/  IADD3 R8, P0, R4, R75, RZ ;  /* 0x0000004b04087210 */ /* 0x000fe40007f1e0ff */
[-C--:B------:R-:W-:Y:S01]  /*337f0*/  LEA.HI.X.SX32 R17, R12, R71.reuse, 0x1, P3 ;  /* 0x000000470c117211 */ /* 0x080fe200018f0eff */
[----:B--2---:R-:W-:Y:S01]  /*33800*/  IMAD R12, R19, 0x2, R12 ;  /* 0x00000002130c7824 */ /* 0x004fe200078e020c */
[----:B------:R-:W-:Y:S01]  /*33810*/  STG.E.U8 desc[UR6][R14.64], R67 ;  /* 0x000000430e007986 */ /* 0x000fe2000c101106 */
[----:B------:R-:W-:-:S03]  /*33820*/  LEA.HI.X.SX32 R9, R4, R71, 0x1, P0 ;  /* 0x0000004704097211 */ /* 0x000fc600000f0eff */
[----:B------:R2:W-:Y:S01]  /*33830*/  STG.E.U8 desc[UR6][R2.64], R125 ;  /* 0x0000007d02007986 */ /* 0x0005e2000c101106 */
[----:B0-----:R-:W-:Y:S01]  /*33840*/  IMAD R0, R11, 0x2, R12 ;  /* 0x000000020b007824 */ /* 0x001fe200078e020c */
[----:B--2---:R-:W-:-:S03]  /*33850*/  IADD3 R2, P0, R12, R75, RZ ;  /* 0x0000004b0c027210 */ /* 0x004fc60007f1e0ff */
[----:B-1----:R-:W-:Y:S01]  /*33860*/  IMAD R4, R7, 0x2, R0 ;  /* 0x0000000207047824 */ /* 0x002fe200078e0200 */
[----:B------:R-:W-:Y:S02]  /*33870*/  LEA.HI.X.SX32 R3, R12, R71, 0x1, P0 ;  /* 0x000000470c037211 */ /* 0x000fe400000f0eff */
[----:B------:R-:W-:Y:S01]  /*33880*/  IADD3 R6, P0, R0, R75, RZ ;  /* 0x0000004b00067210 */ /* 0x000fe20007f1e0ff */
[----:B------:R0:W-:Y:S01]  /*33890*/  STG.E.U8 desc[UR6][R8.64], R61 ;  /* 0x0000003d08007986 */ /* 0x0001e2000c101106 */
[----:B------:R-:W-:Y:S02]  /*338a0*/  PRMT R45, R20, 0x7770, RZ ;  /* 0x00007770142d7816 */ /* 0x000fe400000000ff */
[----:B------:R-:W-:Y:S01]  /*338b0*/  LEA.HI.X.SX32 R7, R0, R71, 0x1, P0 ;  /* 0x0000004700077211 */ /* 0x000fe200000f0eff */
[----:B------:R-:W-:Y:S02]  /*338c0*/  IMAD R0, R47, 0x2, R4 ;  /* 0x000000022f007824 */ /* 0x000fe400078e0204 */
[----:B------:R-:W1:Y:S01]  /*338d0*/  LDC R47, c[0x0][0x278] ;  /* 0x00009e00ff2f7b82 */ /* 0x000e620000000800 */
[----:B------:R-:W-:Y:S01]  /*338e0*/  STG.E.U8 desc[UR6][R16.64], R136 ;  /* 0x0000008810007986 */ /* 0x000fe2000c101106 */
[----:B0-----:R-:W-:-:S03]  /*338f0*/  IADD3 R8, P0, R4, R75, RZ ;  /* 0x0000004b04087210 */ /* 0x001fc60007f1e0ff */
[----:B------:R0:W-:Y:S01]  /*33900*/  STG.E.U8 desc[UR6][R2.64], R45 ;  /* 0x0000002d02007986 */ /* 0x0001e2000c101106 */
[----:B------:R-:W-:Y:S02]  /*33910*/  PRMT R43, R21, 0x7770, RZ ;  /* 0x00007770152b7816 */ /* 0x000fe400000000ff */
[----:B------:R-:W-:Y:S01]  /*33920*/  LEA.HI.X.SX32 R9, R4, R71, 0x1, P0 ;  /* 0x0000004704097211 */ /* 0x000fe200000f0eff */
[----:B------:R-:W-:Y:S01]  /*33930*/  IMAD R4, R49, 0x2, R0 ;  /* 0x0000000231047824 */ /* 0x000fe200078e0200 */
[----:B------:R-:W-:Y:S01]  /*33940*/  IADD3 R10, P0, R0, R75, RZ ;  /* 0x0000004b000a7210 */ /* 0x000fe20007f1e0ff */
[----:B------:R2:W-:Y:S01]  /*33950*/  STG.E.U8 desc[UR6][R6.64], R43 ;  /* 0x0000002b06007986 */ /* 0x0005e2000c101106 */
[----:B------:R-:W-:Y:S02]  /*33960*/  PRMT R41, R22, 0x7770, RZ ;  /* 0x0000777016297816 */ /* 0x000fe400000000ff */
[----:B------:R-:W-:Y:S01]  /*33970*/  LEA.HI.X.SX32 R11, R0, R71, 0x1, P0 ;  /* 0x00000047000b7211 */ /* 0x000fe200000f0eff */
[----:B0-----:R-:W0:Y:S01]  /*33980*/  LDC R45, c[0x0][0x278] ;  /* 0x00009e00ff2d7b82 */ /* 0x001e220000000800 */
[----:B------:R-:W-:Y:S01]  /*33990*/  IADD3 R2, P0, R4, R75, RZ ;  /* 0x0000004b04027210 */ /* 0x000fe20007f1e0ff */
[----:B------:R-:W-:Y:S01]  /*339a0*/  IMAD R0, R51, 0x2, R4 ;  /* 0x0000000233007824 */ /* 0x000fe200078e0204 */
[----:B------:R-:W-:-:S02]  /*339b0*/  PRMT R25, R21, 0x7773, RZ ;  /* 0x0000777315197816 */ /* 0x000fc400000000ff */
[----:B------:R-:W-:-:S03]  /*339c0*/  PRMT R31, R21, 0x7772, RZ ;  /* 0x00007772151f7816 */ /* 0x000fc600000000ff */
[----:B--2---:R-:W2:Y:S01]  /*339d0*/  LDC R43, c[0x0][0x278] ;  /* 0x00009e00ff2b7b82 */ /* 0x004ea20000000800 */
[----:B------:R-:W-:Y:S01]  /*339e0*/  PRMT R15, R21, 0x7771, RZ ;  /* 0x00007771150f7816 */ /* 0x000fe200000000ff */
[----:B------:R3:W-:Y:S01]  /*339f0*/  STG.E.U8 desc[UR6][R8.64], R41 ;  /* 0x0000002908007986 */ /* 0x0007e2000c101106 */
[C---:B------:R-:W-:Y:S02]  /*33a00*/  PRMT R17, R23.reuse, 0x7773, RZ ;  /* 0x0000777317117816 */ /* 0x040fe400000000ff */
[C---:B------:R-:W-:Y:S02]  /*33a10*/  PRMT R21, R23.reuse, 0x7772, RZ ;  /* 0x0000777217157816 */ /* 0x040fe400000000ff */
[----:B------:R-:W-:Y:S02]  /*33a20*/  PRMT R35, R23, 0x7771, RZ ;  /* 0x0000777117237816 */ /* 0x000fe400000000ff */
[----:B------:R-:W-:Y:S01]  /*33a30*/  LEA.HI.X.SX32 R3, R4, R71, 0x1, P0 ;  /* 0x0000004704037211 */ /* 0x000fe200000f0eff */
[----:B------:R-:W-:Y:S01]  /*33a40*/  IMAD R4, R53, 0x2, R0 ;  /* 0x0000000235047824 */ /* 0x000fe200078e0200 */
[----:B------:R-:W-:-:S02]  /*33a50*/  PRMT R23, R23, 0x7770, RZ ;  /* 0x0000777017177816 */ /* 0x000fc400000000ff */
[C---:B------:R-:W-:Y:S01]  /*33a60*/  IADD3 R6, P0, R0.reuse, R75, RZ ;  /* 0x0000004b00067210 */ /* 0x040fe20007f1e0ff */
[----:B---3--:R-:W3:Y:S02]  /*33a70*/  LDC R41, c[0x0][0x278] ;  /* 0x00009e00ff297b82 */ /* 0x008ee40000000800 */
[----:B------:R4:W-:Y:S01]  /*33a80*/  STG.E.U8 desc[UR6][R10.64], R23 ;  /* 0x000000170a007986 */ /* 0x0009e2000c101106 */
[----:B------:R-:W-:Y:S01]  /*33a90*/  LEA.HI.X.SX32 R7, R0, R71, 0x1, P0 ;  /* 0x0000004700077211 */ /* 0x000fe200000f0eff */
[----:B------:R-:W-:Y:S01]  /*33aa0*/  IMAD R0, R55, 0x2, R4 ;  /* 0x0000000237007824 */ /* 0x000fe200078e0204 */
[----:B------:R-:W-:Y:S02]  /*33ab0*/  IADD3 R8, P0, R4, R75, RZ ;  /* 0x0000004b04087210 */ /* 0x000fe40007f1e0ff */
[----:B------:R-:W-:Y:S02]  /*33ac0*/  PRMT R39, R20, 0x7771, RZ ;  /* 0x0000777114277816 */ /* 0x000fe400000000ff */
[----:B------:R-:W-:Y:S01]  /*33ad0*/  LEA.HI.X.SX32 R9, R4, R71, 0x1, P0 ;  /* 0x0000004704097211 */ /* 0x000fe200000f0eff */
[----:B-1----:R-:W-:-:S02]  /*33ae0*/  IMAD R4, R47, 0x2, R0 ;  /* 0x000000022f047824 */ /* 0x002fc400078e0200 */
[----:B------:R-:W1:Y:S01]  /*33af0*/  LDC R47, c[0x0][0x278] ;  /* 0x00009e00ff2f7b82 */ /* 0x000e620000000800 */
[----:B----4-:R-:W-:-:S07]  /*33b00*/  IADD3 R10, P0, R0, R75, RZ ;  /* 0x0000004b000a7210 */ /* 0x010fce0007f1e0ff */
[----:B------:R-:W4:Y:S01]  /*33b10*/  LDC R23, c[0x0][0x278] ;  /* 0x00009e00ff177b82 */ /* 0x000f220000000800 */
[----:B------:R2:W-:Y:S01]  /*33b20*/  STG.E.U8 desc[UR6][R2.64], R39 ;  /* 0x0000002702007986 */ /* 0x0005e2000c101106 */
[----:B------:R-:W-:Y:S01]  /*33b30*/  LEA.HI.X.SX32 R11, R0, R71, 0x1, P0 ;  /* 0x00000047000b7211 */ /* 0x000fe200000f0eff */
[----:B0-----:R-:W-:Y:S01]  /*33b40*/  IMAD R0, R45, 0x2, R4 ;  /* 0x000000022d007824 */ /* 0x001fe200078e0204 */
[----:B------:R-:W-:Y:S01]  /*33b50*/  PRMT R37, R22, 0x7771, RZ ;  /* 0x0000777116257816 */ /* 0x000fe200000000ff */
[----:B------:R0:W-:Y:S01]  /*33b60*/  STG.E.U8 desc[UR6][R6.64], R15 ;  /* 0x0000000f06007986 */ /* 0x0001e2000c101106 */
[C---:B--2---:R-:W-:Y:S02]  /*33b70*/  IADD3 R2, P0, R4.reuse, R75, RZ ;  /* 0x0000004b04027210 */ /* 0x044fe40007f1e0ff */
[----:B------:R-:W2:Y:S02]  /*33b80*/  LDC R39, c[0x0][0x278] ;  /* 0x00009e00ff277b82 */ /* 0x000ea40000000800 */
[----:B------:R-:W-:Y:S01]  /*33b90*/  LEA.HI.X.SX32 R3, R4, R71, 0x1, P0 ;  /* 0x0000004704037211 */ /* 0x000fe200000f0eff */
[----:B------:R-:W-:Y:S01]  /*33ba0*/  IMAD R4, R43, 0x2, R0 ;  /* 0x000000022b047824 */ /* 0x000fe200078e0200 */
[C---:B0-----:R-:W-:Y:S01]  /*33bb0*/  IADD3 R6, P0, R0.reuse, R75, RZ ;  /* 0x0000004b00067210 */ /* 0x041fe20007f1e0ff */
[----:B------:R0:W-:Y:S03]  /*33bc0*/  STG.E.U8 desc[UR6][R8.64], R37 ;  /* 0x0000002508007986 */ /* 0x0001e6000c101106 */
[----:B------:R-:W-:Y:S01]  /*33bd0*/  LEA.HI.X.SX32 R7, R0, R71, 0x1, P0 ;  /* 0x0000004700077211 */ /* 0x000fe200000f0eff */
[----:B---3--:R-:W-:Y:S01]  /*33be0*/  IMAD R0, R41, 0x2, R4 ;  /* 0x0000000229007824 */ /* 0x008fe200078e0204 */
[C---:B------:R-:W-:Y:S01]  /*33bf0*/  IADD3 R14, P0, R4.reuse, R75, RZ ;  /* 0x0000004b040e7210 */ /* 0x040fe20007f1e0ff */
[----:B0-----:R-:W0:Y:S03]  /*33c00*/  LDC R37, c[0x0][0x278] ;  /* 0x00009e00ff257b82 */ /* 0x001e260000000800 */
[----:B------:R-:W-:Y:S01]  /*33c10*/  LEA.HI.X.SX32 R15, R4, R71, 0x1, P0 ;  /* 0x00000047040f7211 */ /* 0x000fe200000f0eff */
[----:B----4-:R-:W-:Y:S01]  /*33c20*/  IMAD R4, R23, 0x2, R0 ;  /* 0x0000000217047824 */ /* 0x010fe200078e0200 */
[----:B------:R-:W-:Y:S01]  /*33c30*/  IADD3 R8, P0, R0, R75, RZ ;  /* 0x0000004b00087210 */ /* 0x000fe20007f1e0ff */
[----:B------:R3:W-:Y:S01]  /*33c40*/  STG.E.U8 desc[UR6][R10.64], R35 ;  /* 0x000000230a007986 */ /* 0x0007e2000c101106 */
[----:B------:R-:W-:-:S02]  /*33c50*/  PRMT R33, R20, 0x7772, RZ ;  /* 0x0000777214217816 */ /* 0x000fc400000000ff */
[----:B------:R-:W-:Y:S01]  /*33c60*/  LEA.HI.X.SX32 R9, R0, R71, 0x1, P0 ;  /* 0x0000004700097211 */ /* 0x000fe200000f0eff */
[----:B-1----:R-:W-:Y:S02]  /*33c70*/  IMAD R0, R47, 0x2, R4 ;  /* 0x000000022f007824 */ /* 0x002fe400078e0204 */
[----:B------:R1:W-:Y:S01]  /*33c80*/  STG.E.U8 desc[UR6][R2.64], R33 ;  /* 0x0000002102007986 */ /* 0x0003e2000c101106 */
[----:B---3--:R-:W-:-:S04]  /*33c90*/  IADD3 R10, P0, R4, R75, RZ ;  /* 0x0000004b040a7210 */ /* 0x008fc80007f1e0ff */
[----:B------:R-:W-:Y:S02]  /*33ca0*/  LEA.HI.X.SX32 R11, R4, R71, 0x1, P0 ;  /* 0x00000047040b7211 */ /* 0x000fe400000f0eff */
[----:B-1----:R-:W-:Y:S01]  /*33cb0*/  IADD3 R2, P0, R0, R75, RZ ;  /* 0x0000004b00027210 */ /* 0x002fe20007f1e0ff */
[----:B--2---:R-:W-:-:S03]  /*33cc0*/  IMAD R4, R39, 0x2, R0 ;  /* 0x0000000227047824 */ /* 0x004fc600078e0200 */
[----:B------:R-:W-:Y:S02]  /*33cd0*/  LEA.HI.X.SX32 R3, R0, R71, 0x1, P0 ;  /* 0x0000004700037211 */ /* 0x000fe400000f0eff */
[----:B------:R-:W-:Y:S02]  /*33ce0*/  FSEL R0, R247, -INF , P1 ;  /* 0xff800000f7007808 */ /* 0x000fe40000800000 */
[----:B------:R-:W1:Y:S01]  /*33cf0*/  S2R R247, SR_TID.X ;  /* 0x0000000000f77919 */ /* 0x000e620000002100 */
[----:B------:R-:W-:Y:S01]  /*33d00*/  PRMT R29, R22, 0x7772, RZ ;  /* 0x00007772161d7816 */ /* 0x000fe200000000ff */
[----:B0-----:R-:W-:Y:S01]  /*33d10*/  IMAD R12, R37, 0x2, R4 ;  /* 0x00000002250c7824 */ /* 0x001fe200078e0204 */
[----:B------:R0:W-:Y:S01]  /*33d20*/  STG.E.U8 desc[UR6][R6.64], R31 ;  /* 0x0000001f06007986 */ /* 0x0001e2000c101106 */
[----:B------:R-:W-:-:S03]  /*33d30*/  PRMT R27, R20, 0x7773, RZ ;  /* 0x00007773141b7816 */ /* 0x000fc600000000ff */
[----:B------:R-:W-:Y:S04]  /*33d40*/  STG.E.U8 desc[UR6][R14.64], R29 ;  /* 0x0000001d0e007986 */ /* 0x000fe8000c101106 */
[----:B------:R2:W-:Y:S01]  /*33d50*/  STG.E.U8 desc[UR6][R8.64], R21 ;  /* 0x0000001508007986 */ /* 0x0005e2000c101106 */
[----:B0-----:R-:W-:-:S04]  /*33d60*/  IADD3 R6, P0, R4, R75, RZ ;  /* 0x0000004b04067210 */ /* 0x001fc80007f1e0ff */
[----:B------:R-:W-:Y:S02]  /*33d70*/  LEA.HI.X.SX32 R7, R4, R71, 0x1, P0 ;  /* 0x0000004704077211 */ /* 0x000fe400000f0eff */
[----:B--2---:R-:W-:Y:S02]  /*33d80*/  IADD3 R8, P0, R12, R75, RZ ;  /* 0x0000004b0c087210 */ /* 0x004fe40007f1e0ff */
[----:B------:R-:W-:Y:S02]  /*33d90*/  PRMT R19, R22, 0x7773, RZ ;  /* 0x0000777316137816 */ /* 0x000fe400000000ff */
[----:B------:R-:W-:Y:S01]  /*33da0*/  LEA.HI.X.SX32 R9, R12, R71, 0x1, P0 ;  /* 0x000000470c097211 */ /* 0x000fe200000f0eff */
[----:B------:R-:W-:Y:S01]  /*33db0*/  STG.E.U8 desc[UR6][R10.64], R27 ;  /* 0x0000001b0a007986 */ /* 0x000fe2000c101106 */
[----:B------:R-:W0:Y:S01]  /*33dc0*/  S2R R250, SR_CTAID.X ;  /* 0x0000000000fa7919 */ /* 0x000e220000002500 */
[----:B------:R-:W2:Y:S01]  /*33dd0*/  S2R R196, SR_TID.X ;  /* 0x0000000000c47919 */ /* 0x000ea20000002100 */
[----:B------:R-:W-:Y:S01]  /*33de0*/  FSEL R4, R198, -INF , P2 ;  /* 0xff800000c6047808 */ /* 0x000fe20001000000 */
[----:B------:R-:W3:Y:S01]  /*33df0*/  LDC.64 R22, c[0x0][0x230] ;  /* 0x00008c00ff167b82 */ /* 0x000ee20000000a00 */
[----:B------:R1:W-:Y:S04]  /*33e00*/  STG.E.U8 desc[UR6][R2.64], R25 ;  /* 0x0000001902007986 */ /* 0x0003e8000c101106 */
[----:B------:R4:W-:Y:S04]  /*33e10*/  STG.E.U8 desc[UR6][R6.64], R19 ;  /* 0x0000001306007986 */ /* 0x0009e8000c101106 */
[----:B------:R4:W-:Y:S01]  /*33e20*/  STG.E.U8 desc[UR6][R8.64], R17 ;  /* 0x0000001108007986 */ /* 0x0009e2000c101106 */
[----:B-1----:R-:W-:-:S02]  /*33e30*/  IMAD.SHL.U32 R3, R247, 0x2, RZ ;  /* 0x00000002f7037824 */ /* 0x002fc400078e00ff */
[----:B------:R-:W-:Y:S01]  /*33e40*/  FFMA R11, R4, 0.69314718246459960938, R5 ;  /* 0x3f317218040b7823 */ /* 0x000fe20000000005 */
[----:B------:R-:W-:Y:S02]  /*33e50*/  FFMA R10, R0, 0.69314718246459960938, R13 ;  /* 0x3f317218000a7823 */ /* 0x000fe4000000000d */
[----:B------:R-:W-:Y:S01]  /*33e60*/  LOP3.LUT R4, R3, 0x1f8, RZ, 0xc0, !PT ;  /* 0x000001f803047812 */ /* 0x000fe200078ec0ff */
[----:B------:R-:W-:Y:S01]  /*33e70*/  BAR.SYNC.DEFER_BLOCKING 0x0 ;  /* 0x0000000000007b1d */ /* 0x000fe20000010000 */
[----:B------:R-:W-:Y:S01]  /*33e80*/  UIMAD UR8, UR10, UR8, URZ ;  /* 0x000000080a0872a4 */ /* 0x000fe2000f8e023f */
[----:B0-----:R-:W-:Y:S01]  /*33e90*/  IMAD.SHL.U32 R250, R250, 0x80, RZ ;  /* 0x00000080fafa7824 */ /* 0x001fe200078e00ff */
[----:B------:R-:W-:-:S04]  /*33ea0*/  LOP3.LUT P5, RZ, R247, 0x80, RZ, 0xc0, !PT ;  /* 0x00000080f7ff7812 */ /* 0x000fc800078ac0ff */
[----:B--2---:R-:W-:Y:S01]  /*33eb0*/  LOP3.LUT R250, R250, 0x7f, R196, 0xf8, !PT ;  /* 0x0000007ffafa7812 */ /* 0x004fe200078ef8c4 */
[----:B------:R4:W-:Y:S01]  /*33ec0*/  STS.64 [R4+UR5], R10 ;  /* 0x0000000a04007988 */ /* 0x0009e20008000a05 */
[----:B------:R-:W-:-:S03]  /*33ed0*/  USHF.L.U32 UR4, UR8, 0x2, URZ ;  /* 0x0000000208047899 */ /* 0x000fc6000800063f */
[C---:B------:R-:W-:Y:S01]  /*33ee0*/  IMAD.SHL.U32 R15, R250.reuse, 0x4, RZ ;  /* 0x00000004fa0f7824 */ /* 0x040fe200078e00ff */
[----:B------:R-:W-:Y:S01]  /*33ef0*/  UIMAD.WIDE UR8, UR8, 0x4, URZ ;  /* 0x00000004080878a5 */ /* 0x000fe2000f8e023f */
[----:B------:R-:W-:Y:S01]  /*33f00*/  IMAD.HI R0, R250, 0x4, RZ ;  /* 0x00000004fa007827 */ /* 0x000fe200078e02ff */
[----:B------:R-:W-:Y:S02]  /*33f10*/  BAR.SYNC.DEFER_BLOCKING 0x0 ;  /* 0x0000000000007b1d */ /* 0x000fe40000010000 */
[----:B---3--:R-:W-:-:S04]  /*33f20*/  IADD3 R2, P0, P1, R15, UR4, R22 ;  /* 0x000000040f027c10 */ /* 0x008fc8000f91e016 */
[----:B------:R-:W-:Y:S01]  /*33f30*/  IADD3.X R3, R0, UR9, R23, P0, P1 ;  /* 0x0000000900037c10 */ /* 0x000fe200087e2417 */
[----:B----4-:R-:W-:Y:S08]  /*33f40*/  @P5 EXIT ;  /* 0x000000000000594d */ /* 0x010ff00003800000 */
[----:B------:R-:W2:Y:S04]  /*33f50*/  LDL.LU R247, [R1+0x4] ;  /* 0x0000040001f77983 */ /* 0x000ea80000300800 */
[----:B--2---:R-:W0:Y:S04]  /*33f60*/  LDS R5, [R247] ;  /* 0x00000000f7057984 */ /* 0x004e280000000800 */
[----:B0-----:R-:W-:Y:S01]  /*33f70*/  STG.E desc[UR6][R2.64], R5 ;  /* 0x0000000502007986 */ /* 0x001fe2000c101906 */
[----:B------:R-:W-:Y:S05]  /*33f80*/  EXIT ;  /* 0x000000000000794d */ /* 0x000fea0003800000 */
.L_x_2:
[----:B------:R-:W-:-:S00]  /*33f90*/  BRA `(.L_x_2) ;  /* 0xfffffffc00fc7947 */ /* 0x000fc0000383ffff */
[----:B------:R-:W-:-:S00]  /*33fa0*/  NOP ;  /* 0x0000000000007918 */ /* 0x000fc00000000000 */
        /* <DEDUP_REMOVED lines=13> */
.L_x_3:


//--------------------- .nv.global.init           --------------------------
	.section	.nv.global.init,"aw",@progbits
.nv.global.init:
	.type		_$_str,@object
	.size		_$_str,(.L_0 - _$_str)
_$_str:
        /*0000*/ 	.byte	0x5f, 0x5f, 0x43, 0x55, 0x44, 0x41, 0x5f, 0x46, 0x54, 0x5a, 0x00
.L_0:


//--------------------- .nv.shared.attn_fwd       --------------------------
	.section	.nv.shared.attn_fwd,"aw",@nobits
	.sectionflags	@""
	.align	16
	.zero		1024


//--------------------- .nv.shared.reserved.0     --------------------------
	.section	.nv.shared.reserved.0,"aw",@nobits
	.weak		__nv_reservedSMEM_offset_0_alias
	.size		__nv_reservedSMEM_offset_0_alias, 0, 0
	.other		__nv_reservedSMEM_offset_0_alias,@"STO_CUDA_RESERVED_SHARED STV_DEFAULT"
__nv_reservedSMEM_offset_0_alias:
	.zero		0


//--------------------- .nv.constant0.attn_fwd    --------------------------
	.section	.nv.constant0.attn_fwd,"a",@progbits
	.sectionflags	@""
	.align	4
.nv.constant0.attn_fwd:
	.zero		664


//--------------------- SYMBOLS --------------------------

	.type		.nv.reservedSmem.offset0,@object
	.size		.nv.reservedSmem.offset0,0x4
